	.target	sm_90a

	.elftype	@"ET_EXEC"


//--------------------- .note.nv.tkinfo           --------------------------
	.section	.note.nv.tkinfo,"",@"SHT_NOTE"
	.sectionflags	@"SHF_NOTE_NV_TKINFO"
	.tkinfo
        /*0018*/ 	.word	0x00000002
        /*0030*/ 	.string	""
        /*0030*/ 	.string	"ptxas"
        /*0030*/ 	.string	"Cuda compilation tools, release 13.0, V13.0.88"
        /*0030*/ 	.string	"Build cuda_13.0.r13.0/compiler.36424714_0"
        /*0030*/ 	.string	"-arch sm_90a -m 64 "



//--------------------- .note.nv.cuinfo           --------------------------
	.section	.note.nv.cuinfo,"",@"SHT_NOTE"
	.sectionflags	@"SHF_NOTE_NV_CUINFO"
        /*0018*/ 	.short	0x0002
        /*001a*/ 	.short	0x005a
        /*001c*/ 	.short	0x0082
	.zero		2


//--------------------- .nv.info                  --------------------------
	.section	.nv.info,"",@"SHT_CUDA_INFO"
	.align	4


	//----- nvinfo : EIATTR_REGCOUNT
	.align		4
        /*0000*/ 	.byte	0x04, 0x2f
        /*0002*/ 	.short	(.L_12 - .L_11)
	.align		4
.L_11:
        /*0004*/ 	.word	index@(_ZN7cutlass13device_kernelIN5flash22FlashAttnBwdPreprocessIN4cute5tupleIJNS3_1CILi64EEENS5_ILi128EEEEEENS_10bfloat16_tEfNS_4arch4Sm80ELb1ELb1EEEEEvNT_6ParamsE)
        /*0008*/ 	.word	0x00000040


	//----- nvinfo : EIATTR_FRAME_SIZE
	.align		4
.L_12:
        /*000c*/ 	.byte	0x04, 0x11
        /*000e*/ 	.short	(.L_14 - .L_13)
	.align		4
.L_13:
        /*0010*/ 	.word	index@(_ZN7cutlass13device_kernelIN5flash22FlashAttnBwdPreprocessIN4cute5tupleIJNS3_1CILi64EEENS5_ILi128EEEEEENS_10bfloat16_tEfNS_4arch4Sm80ELb1ELb1EEEEEvNT_6ParamsE)
        /*0014*/ 	.word	0x00000000


	//----- nvinfo : EIATTR_REGCOUNT
	.align		4
.L_14:
        /*0018*/ 	.byte	0x04, 0x2f
        /*001a*/ 	.short	(.L_16 - .L_15)
	.align		4
.L_15:
        /*001c*/ 	.word	index@(_ZN7cutlass13device_kernelIN5flash19enable_sm80_to_sm89INS1_16FlashAttnBwdSm80INS1_25CollectiveMainloopBwdSm80ILi2ELi2EN4cute5tupleIJNS5_1CILi64EEENS7_ILi128EEES9_EEENS_10bfloat16_tEfNS_4arch4Sm80ELb1ELb0ELb1ELb1ELb1ELb0ELb0ELb0ELi2ELi2ELi2ELi2ELb0EEENS1_24CollectiveEpilogueBwdGQAISA_fSD_Li256ELb1ELb1EEENS1_25SingleTileBwdLPTSchedulerILb1ELi128ELb1EEEEEEEEEvNT_6ParamsE)
        /*0020*/ 	.word	0x00000004


	//----- nvinfo : EIATTR_FRAME_SIZE
	.align		4
.L_16:
        /*0024*/ 	.byte	0x04, 0x11
        /*0026*/ 	.short	(.L_18 - .L_17)
	.align		4
.L_17:
        /*0028*/ 	.word	index@(_ZN7cutlass13device_kernelIN5flash19enable_sm80_to_sm89INS1_16FlashAttnBwdSm80INS1_25CollectiveMainloopBwdSm80ILi2ELi2EN4cute5tupleIJNS5_1CILi64EEENS7_ILi128EEES9_EEENS_10bfloat16_tEfNS_4arch4Sm80ELb1ELb0ELb1ELb1ELb1ELb0ELb0ELb0ELi2ELi2ELi2ELi2ELb0EEENS1_24CollectiveEpilogueBwdGQAISA_fSD_Li256ELb1ELb1EEENS1_25SingleTileBwdLPTSchedulerILb1ELi128ELb1EEEEEEEEEvNT_6ParamsE)
        /*002c*/ 	.word	0x00000000


	//----- nvinfo : EIATTR_REGCOUNT
	.align		4
.L_18:
        /*0030*/ 	.byte	0x04, 0x2f
        /*0032*/ 	.short	(.L_20 - .L_19)
	.align		4
.L_19:
        /*0034*/ 	.word	index@(_ZN7cutlass13device_kernelIN5flash32FlashAttnBwdPostprocessConvertdQIN4cute5tupleIJNS3_1CILi64EEENS5_ILi128EEEEEENS_10bfloat16_tEfNS_4arch4Sm80ELi256ENS3_8TiledMMAINS3_8MMA_AtomIJNS3_30SM80_16x8x16_F32BF16BF16F32_TNEEEENS3_6LayoutINS4_IJNS5_ILi2EEENS5_ILi4EEENS5_ILi1EEEEEENS4_IJSJ_SH_NS5_ILi0EEEEEEEENS4_IJNS5_ILi32EEES6_NS5_ILi16EEEEEEEELb0EEEEEvNT_6ParamsE)
        /*0038*/ 	.word	0x00000037


	//----- nvinfo : EIATTR_FRAME_SIZE
	.align		4
.L_20:
        /*003c*/ 	.byte	0x04, 0x11
        /*003e*/ 	.short	(.L_22 - .L_21)
	.align		4
.L_21:
        /*0040*/ 	.word	index@(_ZN7cutlass13device_kernelIN5flash32FlashAttnBwdPostprocessConvertdQIN4cute5tupleIJNS3_1CILi64EEENS5_ILi128EEEEEENS_10bfloat16_tEfNS_4arch4Sm80ELi256ENS3_8TiledMMAINS3_8MMA_AtomIJNS3_30SM80_16x8x16_F32BF16BF16F32_TNEEEENS3_6LayoutINS4_IJNS5_ILi2EEENS5_ILi4EEENS5_ILi1EEEEEENS4_IJSJ_SH_NS5_ILi0EEEEEEEENS4_IJNS5_ILi32EEES6_NS5_ILi16EEEEEEEELb0EEEEEvNT_6ParamsE)
        /*0044*/ 	.word	0x00000000


	//----- nvinfo : EIATTR_REGCOUNT
	.align		4
.L_22:
        /*0048*/ 	.byte	0x04, 0x2f
        /*004a*/ 	.short	(.L_24 - .L_23)
	.align		4
.L_23:
        /*004c*/ 	.word	index@(_ZN7cutlass13device_kernelIN5flash32FlashAttnBwdPostprocessConvertdQIN4cute5tupleIJNS3_1CILi128EEES6_EEENS_10bfloat16_tEfNS_4arch4Sm80ELi256ENS3_8TiledMMAINS3_8MMA_AtomIJNS3_30SM80_16x8x16_F32BF16BF16F32_TNEEEENS3_6LayoutINS4_IJNS5_ILi2EEENS5_ILi4EEENS5_ILi1EEEEEENS4_IJSI_SG_NS5_ILi0EEEEEEEENS4_IJNS5_ILi32EEENS5_ILi64EEENS5_ILi16EEEEEEEELb0EEEEEvNT_6ParamsE)
        /*0050*/ 	.word	0x00000058


	//----- nvinfo : EIATTR_FRAME_SIZE
	.align		4
.L_24:
        /*0054*/ 	.byte	0x04, 0x11
        /*0056*/ 	.short	(.L_26 - .L_25)
	.align		4
.L_25:
        /*0058*/ 	.word	index@(_ZN7cutlass13device_kernelIN5flash32FlashAttnBwdPostprocessConvertdQIN4cute5tupleIJNS3_1CILi128EEES6_EEENS_10bfloat16_tEfNS_4arch4Sm80ELi256ENS3_8TiledMMAINS3_8MMA_AtomIJNS3_30SM80_16x8x16_F32BF16BF16F32_TNEEEENS3_6LayoutINS4_IJNS5_ILi2EEENS5_ILi4EEENS5_ILi1EEEEEENS4_IJSI_SG_NS5_ILi0EEEEEEEENS4_IJNS5_ILi32EEENS5_ILi64EEENS5_ILi16EEEEEEEELb0EEEEEvNT_6ParamsE)
        /*005c*/ 	.word	0x00000000


	//----- nvinfo : EIATTR_REGCOUNT
	.align		4
.L_26:
        /*0060*/ 	.byte	0x04, 0x2f
        /*0062*/ 	.short	(.L_28 - .L_27)
	.align		4
.L_27:
        /*0064*/ 	.word	index@(_ZN7cutlass13device_kernelIN5flash19enable_sm80_to_sm89INS1_16FlashAttnBwdSm80INS1_25CollectiveMainloopBwdSm80ILi2ELi2EN4cute5tupleIJNS5_1CILi64EEENS7_ILi128EEES9_EEENS_10bfloat16_tEfNS_4arch4Sm80ELb1ELb0ELb1ELb1ELb0ELb0ELb0ELb0ELi2ELi2ELi2ELi2ELb0EEENS1_24CollectiveEpilogueBwdGQAISA_fSD_Li256ELb1ELb0EEENS1_25SingleTileBwdLPTSchedulerILb1ELi128ELb0EEEEEEEEEvNT_6ParamsE)
        /*0068*/ 	.word	0x00000004


	//----- nvinfo : EIATTR_FRAME_SIZE
	.align		4
.L_28:
        /*006c*/ 	.byte	0x04, 0x11
        /*006e*/ 	.short	(.L_30 - .L_29)
	.align		4
.L_29:
        /*0070*/ 	.word	index@(_ZN7cutlass13device_kernelIN5flash19enable_sm80_to_sm89INS1_16FlashAttnBwdSm80INS1_25CollectiveMainloopBwdSm80ILi2ELi2EN4cute5tupleIJNS5_1CILi64EEENS7_ILi128EEES9_EEENS_10bfloat16_tEfNS_4arch4Sm80ELb1ELb0ELb1ELb1ELb0ELb0ELb0ELb0ELi2ELi2ELi2ELi2ELb0EEENS1_24CollectiveEpilogueBwdGQAISA_fSD_Li256ELb1ELb0EEENS1_25SingleTileBwdLPTSchedulerILb1ELi128ELb0EEEEEEEEEvNT_6ParamsE)
        /*0074*/ 	.word	0x00000000


	//----- nvinfo : EIATTR_REGCOUNT
	.align		4
.L_30:
        /*0078*/ 	.byte	0x04, 0x2f
        /*007a*/ 	.short	(.L_32 - .L_31)
	.align		4
.L_31:
        /*007c*/ 	.word	index@(_ZN7cutlass13device_kernelIN5flash19enable_sm80_to_sm89INS1_16FlashAttnBwdSm80INS1_25CollectiveMainloopBwdSm80ILi2ELi2EN4cute5tupleIJNS5_1CILi64EEENS7_ILi128EEES9_EEENS_10bfloat16_tEfNS_4arch4Sm80ELb1ELb0ELb1ELb1ELb1ELb0ELb0ELb0ELi2ELi2ELi2ELi2ELb0EEENS1_21CollectiveEpilogueBwdISA_SB_SD_Li256ELb1ELb0ELi4EEENS1_25SingleTileBwdLPTSchedulerILb1ELi128ELb1EEEEEEEEEvNT_6ParamsE)
        /*0080*/ 	.word	0x00000004


	//----- nvinfo : EIATTR_FRAME_SIZE
	.align		4
.L_32:
        /*0084*/ 	.byte	0x04, 0x11
        /*0086*/ 	.short	(.L_34 - .L_33)
	.align		4
.L_33:
        /*0088*/ 	.word	index@(_ZN7cutlass13device_kernelIN5flash19enable_sm80_to_sm89INS1_16FlashAttnBwdSm80INS1_25CollectiveMainloopBwdSm80ILi2ELi2EN4cute5tupleIJNS5_1CILi64EEENS7_ILi128EEES9_EEENS_10bfloat16_tEfNS_4arch4Sm80ELb1ELb0ELb1ELb1ELb1ELb0ELb0ELb0ELi2ELi2ELi2ELi2ELb0EEENS1_21CollectiveEpilogueBwdISA_SB_SD_Li256ELb1ELb0ELi4EEENS1_25SingleTileBwdLPTSchedulerILb1ELi128ELb1EEEEEEEEEvNT_6ParamsE)
        /*008c*/ 	.word	0x00000000


	//----- nvinfo : EIATTR_REGCOUNT
	.align		4
.L_34:
        /*0090*/ 	.byte	0x04, 0x2f
        /*0092*/ 	.short	(.L_36 - .L_35)
	.align		4
.L_35:
        /*0094*/ 	.word	index@(_ZN7cutlass13device_kernelIN5flash19enable_sm80_to_sm89INS1_16FlashAttnBwdSm80INS1_25CollectiveMainloopBwdSm80ILi2ELi2EN4cute5tupleIJNS5_1CILi64EEENS7_ILi128EEES9_EEENS_10bfloat16_tEfNS_4arch4Sm80ELb1ELb0ELb1ELb1ELb0ELb0ELb0ELb0ELi2ELi2ELi2ELi2ELb0EEENS1_21CollectiveEpilogueBwdISA_SB_SD_Li256ELb1ELb0ELi4EEENS1_25SingleTileBwdLPTSchedulerILb1ELi128ELb0EEEEEEEEEvNT_6ParamsE)
        /*0098*/ 	.word	0x00000004


	//----- nvinfo : EIATTR_FRAME_SIZE
	.align		4
.L_36:
        /*009c*/ 	.byte	0x04, 0x11
        /*009e*/ 	.short	(.L_38 - .L_37)
	.align		4
.L_37:
        /*00a0*/ 	.word	index@(_ZN7cutlass13device_kernelIN5flash19enable_sm80_to_sm89INS1_16FlashAttnBwdSm80INS1_25CollectiveMainloopBwdSm80ILi2ELi2EN4cute5tupleIJNS5_1CILi64EEENS7_ILi128EEES9_EEENS_10bfloat16_tEfNS_4arch4Sm80ELb1ELb0ELb1ELb1ELb0ELb0ELb0ELb0ELi2ELi2ELi2ELi2ELb0EEENS1_21CollectiveEpilogueBwdISA_SB_SD_Li256ELb1ELb0ELi4EEENS1_25SingleTileBwdLPTSchedulerILb1ELi128ELb0EEEEEEEEEvNT_6ParamsE)
        /*00a4*/ 	.word	0x00000000


	//----- nvinfo : EIATTR_REGCOUNT
	.align		4
.L_38:
        /*00a8*/ 	.byte	0x04, 0x2f
        /*00aa*/ 	.short	(.L_40 - .L_39)
	.align		4
.L_39:
        /*00ac*/ 	.word	index@(_ZN7cutlass13device_kernelIN5flash22FlashAttnBwdPreprocessIN4cute5tupleIJNS3_1CILi64EEENS5_ILi128EEEEEENS_10bfloat16_tEfNS_4arch4Sm80ELb1ELb0EEEEEvNT_6ParamsE)
        /*00b0*/ 	.word	0x00000040


	//----- nvinfo : EIATTR_FRAME_SIZE
	.align		4
.L_40:
        /*00b4*/ 	.byte	0x04, 0x11
        /*00b6*/ 	.short	(.L_42 - .L_41)
	.align		4
.L_41:
        /*00b8*/ 	.word	index@(_ZN7cutlass13device_kernelIN5flash22FlashAttnBwdPreprocessIN4cute5tupleIJNS3_1CILi64EEENS5_ILi128EEEEEENS_10bfloat16_tEfNS_4arch4Sm80ELb1ELb0EEEEEvNT_6ParamsE)
        /*00bc*/ 	.word	0x00000000


	//----- nvinfo : EIATTR_REGCOUNT
	.align		4
.L_42:
        /*00c0*/ 	.byte	0x04, 0x2f
        /*00c2*/ 	.short	(.L_44 - .L_43)
	.align		4
.L_43:
        /*00c4*/ 	.word	index@(_ZN7cutlass13device_kernelIN5flash19enable_sm80_to_sm89INS1_16FlashAttnBwdSm80INS1_25CollectiveMainloopBwdSm80ILi2ELi2EN4cute5tupleIJNS5_1CILi64EEENS7_ILi128EEES9_EEENS_10bfloat16_tEfNS_4arch4Sm80ELb1ELb0ELb1ELb0ELb1ELb0ELb0ELb0ELi2ELi2ELi2ELi2ELb0EEENS1_24CollectiveEpilogueBwdGQAISA_fSD_Li256ELb0ELb1EEENS1_25SingleTileBwdLPTSchedulerILb0ELi128ELb1EEEEEEEEEvNT_6ParamsE)
        /*00c8*/ 	.word	0x00000004


	//----- nvinfo : EIATTR_FRAME_SIZE
	.align		4
.L_44:
        /*00cc*/ 	.byte	0x04, 0x11
        /*00ce*/ 	.short	(.L_46 - .L_45)
	.align		4
.L_45:
        /*00d0*/ 	.word	index@(_ZN7cutlass13device_kernelIN5flash19enable_sm80_to_sm89INS1_16FlashAttnBwdSm80INS1_25CollectiveMainloopBwdSm80ILi2ELi2EN4cute5tupleIJNS5_1CILi64EEENS7_ILi128EEES9_EEENS_10bfloat16_tEfNS_4arch4Sm80ELb1ELb0ELb1ELb0ELb1ELb0ELb0ELb0ELi2ELi2ELi2ELi2ELb0EEENS1_24CollectiveEpilogueBwdGQAISA_fSD_Li256ELb0ELb1EEENS1_25SingleTileBwdLPTSchedulerILb0ELi128ELb1EEEEEEEEEvNT_6ParamsE)
        /*00d4*/ 	.word	0x00000000


	//----- nvinfo : EIATTR_REGCOUNT
	.align		4
.L_46:
        /*00d8*/ 	.byte	0x04, 0x2f
        /*00da*/ 	.short	(.L_48 - .L_47)
	.align		4
.L_47:
        /*00dc*/ 	.word	index@(_ZN7cutlass13device_kernelIN5flash19enable_sm80_to_sm89INS1_16FlashAttnBwdSm80INS1_25CollectiveMainloopBwdSm80ILi2ELi2EN4cute5tupleIJNS5_1CILi64EEENS7_ILi128EEES9_EEENS_10bfloat16_tEfNS_4arch4Sm80ELb1ELb0ELb1ELb0ELb0ELb0ELb0ELb0ELi2ELi2ELi2ELi2ELb0EEENS1_24CollectiveEpilogueBwdGQAISA_fSD_Li256ELb0ELb0EEENS1_25SingleTileBwdLPTSchedulerILb0ELi128ELb0EEEEEEEEEvNT_6ParamsE)
        /*00e0*/ 	.word	0x00000004


	//----- nvinfo : EIATTR_FRAME_SIZE
	.align		4
.L_48:
        /*00e4*/ 	.byte	0x04, 0x11
        /*00e6*/ 	.short	(.L_50 - .L_49)
	.align		4
.L_49:
        /*00e8*/ 	.word	index@(_ZN7cutlass13device_kernelIN5flash19enable_sm80_to_sm89INS1_16FlashAttnBwdSm80INS1_25CollectiveMainloopBwdSm80ILi2ELi2EN4cute5tupleIJNS5_1CILi64EEENS7_ILi128EEES9_EEENS_10bfloat16_tEfNS_4arch4Sm80ELb1ELb0ELb1ELb0ELb0ELb0ELb0ELb0ELi2ELi2ELi2ELi2ELb0EEENS1_24CollectiveEpilogueBwdGQAISA_fSD_Li256ELb0ELb0EEENS1_25SingleTileBwdLPTSchedulerILb0ELi128ELb0EEEEEEEEEvNT_6ParamsE)
        /*00ec*/ 	.word	0x00000000


	//----- nvinfo : EIATTR_REGCOUNT
	.align		4
.L_50:
        /*00f0*/ 	.byte	0x04, 0x2f
        /*00f2*/ 	.short	(.L_52 - .L_51)
	.align		4
.L_51:
        /*00f4*/ 	.word	index@(_ZN7cutlass13device_kernelIN5flash19enable_sm80_to_sm89INS1_16FlashAttnBwdSm80INS1_25CollectiveMainloopBwdSm80ILi2ELi2EN4cute5tupleIJNS5_1CILi64EEENS7_ILi128EEES9_EEENS_10bfloat16_tEfNS_4arch4Sm80ELb1ELb0ELb1ELb0ELb1ELb0ELb0ELb0ELi2ELi2ELi2ELi2ELb0EEENS1_21CollectiveEpilogueBwdISA_SB_SD_Li256ELb0ELb0ELi4EEENS1_25SingleTileBwdLPTSchedulerILb0ELi128ELb1EEEEEEEEEvNT_6ParamsE)
        /*00f8*/ 	.word	0x00000004


	//----- nvinfo : EIATTR_FRAME_SIZE
	.align		4
.L_52:
        /*00fc*/ 	.byte	0x04, 0x11
        /*00fe*/ 	.short	(.L_54 - .L_53)
	.align		4
.L_53:
        /*0100*/ 	.word	index@(_ZN7cutlass13device_kernelIN5flash19enable_sm80_to_sm89INS1_16FlashAttnBwdSm80INS1_25CollectiveMainloopBwdSm80ILi2ELi2EN4cute5tupleIJNS5_1CILi64EEENS7_ILi128EEES9_EEENS_10bfloat16_tEfNS_4arch4Sm80ELb1ELb0ELb1ELb0ELb1ELb0ELb0ELb0ELi2ELi2ELi2ELi2ELb0EEENS1_21CollectiveEpilogueBwdISA_SB_SD_Li256ELb0ELb0ELi4EEENS1_25SingleTileBwdLPTSchedulerILb0ELi128ELb1EEEEEEEEEvNT_6ParamsE)
        /*0104*/ 	.word	0x00000000


	//----- nvinfo : EIATTR_REGCOUNT
	.align		4
.L_54:
        /*0108*/ 	.byte	0x04, 0x2f
        /*010a*/ 	.short	(.L_56 - .L_55)
	.align		4
.L_55:
        /*010c*/ 	.word	index@(_ZN7cutlass13device_kernelIN5flash19enable_sm80_to_sm89INS1_16FlashAttnBwdSm80INS1_25CollectiveMainloopBwdSm80ILi2ELi2EN4cute5tupleIJNS5_1CILi64EEENS7_ILi128EEES9_EEENS_10bfloat16_tEfNS_4arch4Sm80ELb1ELb0ELb1ELb0ELb0ELb0ELb0ELb0ELi2ELi2ELi2ELi2ELb0EEENS1_21CollectiveEpilogueBwdISA_SB_SD_Li256ELb0ELb0ELi4EEENS1_25SingleTileBwdLPTSchedulerILb0ELi128ELb0EEEEEEEEEvNT_6ParamsE)
        /*0110*/ 	.word	0x00000004


	//----- nvinfo : EIATTR_FRAME_SIZE
	.align		4
.L_56:
        /*0114*/ 	.byte	0x04, 0x11
        /*0116*/ 	.short	(.L_58 - .L_57)
	.align		4
.L_57:
        /*0118*/ 	.word	index@(_ZN7cutlass13device_kernelIN5flash19enable_sm80_to_sm89INS1_16FlashAttnBwdSm80INS1_25CollectiveMainloopBwdSm80ILi2ELi2EN4cute5tupleIJNS5_1CILi64EEENS7_ILi128EEES9_EEENS_10bfloat16_tEfNS_4arch4Sm80ELb1ELb0ELb1ELb0ELb0ELb0ELb0ELb0ELi2ELi2ELi2ELi2ELb0EEENS1_21CollectiveEpilogueBwdISA_SB_SD_Li256ELb0ELb0ELi4EEENS1_25SingleTileBwdLPTSchedulerILb0ELi128ELb0EEEEEEEEEvNT_6ParamsE)
        /*011c*/ 	.word	0x00000000


	//----- nvinfo : EIATTR_REGCOUNT
	.align		4
.L_58:
        /*0120*/ 	.byte	0x04, 0x2f
        /*0122*/ 	.short	(.L_60 - .L_59)
	.align		4
.L_59:
        /*0124*/ 	.word	index@(_ZN7cutlass13device_kernelIN5flash19enable_sm80_to_sm89INS1_16FlashAttnBwdSm80INS1_25CollectiveMainloopBwdSm80ILi2ELi2EN4cute5tupleIJNS5_1CILi64EEENS7_ILi128EEES9_EEENS_10bfloat16_tEfNS_4arch4Sm80ELb0ELb1ELb1ELb1ELb1ELb0ELb0ELb0ELi2ELi2ELi2ELi2ELb0EEENS1_24CollectiveEpilogueBwdGQAISA_fSD_Li256ELb1ELb1EEENS1_19SingleTileSchedulerILb1ELb0ELb0ELi128EEEEEEEEEvNT_6ParamsE)
        /*0128*/ 	.word	0x00000004


	//----- nvinfo : EIATTR_FRAME_SIZE
	.align		4
.L_60:
        /*012c*/ 	.byte	0x04, 0x11
        /*012e*/ 	.short	(.L_62 - .L_61)
	.align		4
.L_61:
        /*0130*/ 	.word	index@(_ZN7cutlass13device_kernelIN5flash19enable_sm80_to_sm89INS1_16FlashAttnBwdSm80INS1_25CollectiveMainloopBwdSm80ILi2ELi2EN4cute5tupleIJNS5_1CILi64EEENS7_ILi128EEES9_EEENS_10bfloat16_tEfNS_4arch4Sm80ELb0ELb1ELb1ELb1ELb1ELb0ELb0ELb0ELi2ELi2ELi2ELi2ELb0EEENS1_24CollectiveEpilogueBwdGQAISA_fSD_Li256ELb1ELb1EEENS1_19SingleTileSchedulerILb1ELb0ELb0ELi128EEEEEEEEEvNT_6ParamsE)
        /*0134*/ 	.word	0x00000000


	//----- nvinfo : EIATTR_REGCOUNT
	.align		4
.L_62:
        /*0138*/ 	.byte	0x04, 0x2f
        /*013a*/ 	.short	(.L_64 - .L_63)
	.align		4
.L_63:
        /*013c*/ 	.word	index@(_ZN7cutlass13device_kernelIN5flash19enable_sm80_to_sm89INS1_16FlashAttnBwdSm80INS1_25CollectiveMainloopBwdSm80ILi2ELi2EN4cute5tupleIJNS5_1CILi64EEENS7_ILi128EEES9_EEENS_10bfloat16_tEfNS_4arch4Sm80ELb0ELb1ELb1ELb1ELb0ELb0ELb0ELb0ELi2ELi2ELi2ELi2ELb0EEENS1_24CollectiveEpilogueBwdGQAISA_fSD_Li256ELb1ELb0EEENS1_19SingleTileSchedulerILb1ELb0ELb0ELi128EEEEEEEEEvNT_6ParamsE)
        /*0140*/ 	.word	0x00000004


	//----- nvinfo : EIATTR_FRAME_SIZE
	.align		4
.L_64:
        /*0144*/ 	.byte	0x04, 0x11
        /*0146*/ 	.short	(.L_66 - .L_65)
	.align		4
.L_65:
        /*0148*/ 	.word	index@(_ZN7cutlass13device_kernelIN5flash19enable_sm80_to_sm89INS1_16FlashAttnBwdSm80INS1_25CollectiveMainloopBwdSm80ILi2ELi2EN4cute5tupleIJNS5_1CILi64EEENS7_ILi128EEES9_EEENS_10bfloat16_tEfNS_4arch4Sm80ELb0ELb1ELb1ELb1ELb0ELb0ELb0ELb0ELi2ELi2ELi2ELi2ELb0EEENS1_24CollectiveEpilogueBwdGQAISA_fSD_Li256ELb1ELb0EEENS1_19SingleTileSchedulerILb1ELb0ELb0ELi128EEEEEEEEEvNT_6ParamsE)
        /*014c*/ 	.word	0x00000000


	//----- nvinfo : EIATTR_REGCOUNT
	.align		4
.L_66:
        /*0150*/ 	.byte	0x04, 0x2f
        /*0152*/ 	.short	(.L_68 - .L_67)
	.align		4
.L_67:
        /*0154*/ 	.word	index@(_ZN7cutlass13device_kernelIN5flash19enable_sm80_to_sm89INS1_16FlashAttnBwdSm80INS1_25CollectiveMainloopBwdSm80ILi2ELi2EN4cute5tupleIJNS5_1CILi64EEENS7_ILi128EEES9_EEENS_10bfloat16_tEfNS_4arch4Sm80ELb0ELb1ELb1ELb1ELb1ELb0ELb0ELb0ELi2ELi2ELi2ELi2ELb0EEENS1_21CollectiveEpilogueBwdISA_SB_SD_Li256ELb1ELb0ELi4EEENS1_19SingleTileSchedulerILb1ELb0ELb0ELi128EEEEEEEEEvNT_6ParamsE)
        /*0158*/ 	.word	0x00000004


	//----- nvinfo : EIATTR_FRAME_SIZE
	.align		4
.L_68:
        /*015c*/ 	.byte	0x04, 0x11
        /*015e*/ 	.short	(.L_70 - .L_69)
	.align		4
.L_69:
        /*0160*/ 	.word	index@(_ZN7cutlass13device_kernelIN5flash19enable_sm80_to_sm89INS1_16FlashAttnBwdSm80INS1_25CollectiveMainloopBwdSm80ILi2ELi2EN4cute5tupleIJNS5_1CILi64EEENS7_ILi128EEES9_EEENS_10bfloat16_tEfNS_4arch4Sm80ELb0ELb1ELb1ELb1ELb1ELb0ELb0ELb0ELi2ELi2ELi2ELi2ELb0EEENS1_21CollectiveEpilogueBwdISA_SB_SD_Li256ELb1ELb0ELi4EEENS1_19SingleTileSchedulerILb1ELb0ELb0ELi128EEEEEEEEEvNT_6ParamsE)
        /*0164*/ 	.word	0x00000000


	//----- nvinfo : EIATTR_REGCOUNT
	.align		4
.L_70:
        /*0168*/ 	.byte	0x04, 0x2f
        /*016a*/ 	.short	(.L_72 - .L_71)
	.align		4
.L_71:
        /*016c*/ 	.word	index@(_ZN7cutlass13device_kernelIN5flash19enable_sm80_to_sm89INS1_16FlashAttnBwdSm80INS1_25CollectiveMainloopBwdSm80ILi2ELi2EN4cute5tupleIJNS5_1CILi64EEENS7_ILi128EEES9_EEENS_10bfloat16_tEfNS_4arch4Sm80ELb0ELb1ELb1ELb1ELb0ELb0ELb0ELb0ELi2ELi2ELi2ELi2ELb0EEENS1_21CollectiveEpilogueBwdISA_SB_SD_Li256ELb1ELb0ELi4EEENS1_19SingleTileSchedulerILb1ELb0ELb0ELi128EEEEEEEEEvNT_6ParamsE)
        /*0170*/ 	.word	0x00000004


	//----- nvinfo : EIATTR_FRAME_SIZE
	.align		4
.L_72:
        /*0174*/ 	.byte	0x04, 0x11
        /*0176*/ 	.short	(.L_74 - .L_73)
	.align		4
.L_73:
        /*0178*/ 	.word	index@(_ZN7cutlass13device_kernelIN5flash19enable_sm80_to_sm89INS1_16FlashAttnBwdSm80INS1_25CollectiveMainloopBwdSm80ILi2ELi2EN4cute5tupleIJNS5_1CILi64EEENS7_ILi128EEES9_EEENS_10bfloat16_tEfNS_4arch4Sm80ELb0ELb1ELb1ELb1ELb0ELb0ELb0ELb0ELi2ELi2ELi2ELi2ELb0EEENS1_21CollectiveEpilogueBwdISA_SB_SD_Li256ELb1ELb0ELi4EEENS1_19SingleTileSchedulerILb1ELb0ELb0ELi128EEEEEEEEEvNT_6ParamsE)
        /*017c*/ 	.word	0x00000000


	//----- nvinfo : EIATTR_REGCOUNT
	.align		4
.L_74:
        /*0180*/ 	.byte	0x04, 0x2f
        /*0182*/ 	.short	(.L_76 - .L_75)
	.align		4
.L_75:
        /*0184*/ 	.word	index@(_ZN7cutlass13device_kernelIN5flash19enable_sm80_to_sm89INS1_16FlashAttnBwdSm80INS1_25CollectiveMainloopBwdSm80ILi2ELi2EN4cute5tupleIJNS5_1CILi64EEENS7_ILi128EEES9_EEENS_10bfloat16_tEfNS_4arch4Sm80ELb0ELb1ELb1ELb0ELb1ELb0ELb0ELb0ELi2ELi2ELi2ELi2ELb0EEENS1_24CollectiveEpilogueBwdGQAISA_fSD_Li256ELb0ELb1EEENS1_19SingleTileSchedulerILb0ELb0ELb0ELi128EEEEEEEEEvNT_6ParamsE)
        /*0188*/ 	.word	0x00000004


	//----- nvinfo : EIATTR_FRAME_SIZE
	.align		4
.L_76:
        /*018c*/ 	.byte	0x04, 0x11
        /*018e*/ 	.short	(.L_78 - .L_77)
	.align		4
.L_77:
        /*0190*/ 	.word	index@(_ZN7cutlass13device_kernelIN5flash19enable_sm80_to_sm89INS1_16FlashAttnBwdSm80INS1_25CollectiveMainloopBwdSm80ILi2ELi2EN4cute5tupleIJNS5_1CILi64EEENS7_ILi128EEES9_EEENS_10bfloat16_tEfNS_4arch4Sm80ELb0ELb1ELb1ELb0ELb1ELb0ELb0ELb0ELi2ELi2ELi2ELi2ELb0EEENS1_24CollectiveEpilogueBwdGQAISA_fSD_Li256ELb0ELb1EEENS1_19SingleTileSchedulerILb0ELb0ELb0ELi128EEEEEEEEEvNT_6ParamsE)
        /*0194*/ 	.word	0x00000000


	//----- nvinfo : EIATTR_REGCOUNT
	.align		4
.L_78:
        /*0198*/ 	.byte	0x04, 0x2f
        /*019a*/ 	.short	(.L_80 - .L_79)
	.align		4
.L_79:
        /*019c*/ 	.word	index@(_ZN7cutlass13device_kernelIN5flash19enable_sm80_to_sm89INS1_16FlashAttnBwdSm80INS1_25CollectiveMainloopBwdSm80ILi2ELi2EN4cute5tupleIJNS5_1CILi64EEENS7_ILi128EEES9_EEENS_10bfloat16_tEfNS_4arch4Sm80ELb0ELb1ELb1ELb0ELb0ELb0ELb0ELb0ELi2ELi2ELi2ELi2ELb0EEENS1_24CollectiveEpilogueBwdGQAISA_fSD_Li256ELb0ELb0EEENS1_19SingleTileSchedulerILb0ELb0ELb0ELi128EEEEEEEEEvNT_6ParamsE)
        /*01a0*/ 	.word	0x00000004


	//----- nvinfo : EIATTR_FRAME_SIZE
	.align		4
.L_80:
        /*01a4*/ 	.byte	0x04, 0x11
        /*01a6*/ 	.short	(.L_82 - .L_81)
	.align		4
.L_81:
        /*01a8*/ 	.word	index@(_ZN7cutlass13device_kernelIN5flash19enable_sm80_to_sm89INS1_16FlashAttnBwdSm80INS1_25CollectiveMainloopBwdSm80ILi2ELi2EN4cute5tupleIJNS5_1CILi64EEENS7_ILi128EEES9_EEENS_10bfloat16_tEfNS_4arch4Sm80ELb0ELb1ELb1ELb0ELb0ELb0ELb0ELb0ELi2ELi2ELi2ELi2ELb0EEENS1_24CollectiveEpilogueBwdGQAISA_fSD_Li256ELb0ELb0EEENS1_19SingleTileSchedulerILb0ELb0ELb0ELi128EEEEEEEEEvNT_6ParamsE)
        /*01ac*/ 	.word	0x00000000


	//----- nvinfo : EIATTR_REGCOUNT
	.align		4
.L_82:
        /*01b0*/ 	.byte	0x04, 0x2f
        /*01b2*/ 	.short	(.L_84 - .L_83)
	.align		4
.L_83:
        /*01b4*/ 	.word	index@(_ZN7cutlass13device_kernelIN5flash19enable_sm80_to_sm89INS1_16FlashAttnBwdSm80INS1_25CollectiveMainloopBwdSm80ILi2ELi2EN4cute5tupleIJNS5_1CILi64EEENS7_ILi128EEES9_EEENS_10bfloat16_tEfNS_4arch4Sm80ELb0ELb1ELb1ELb0ELb1ELb0ELb0ELb0ELi2ELi2ELi2ELi2ELb0EEENS1_21CollectiveEpilogueBwdISA_SB_SD_Li256ELb0ELb0ELi4EEENS1_19SingleTileSchedulerILb0ELb0ELb0ELi128EEEEEEEEEvNT_6ParamsE)
        /*01b8*/ 	.word	0x00000004


	//----- nvinfo : EIATTR_FRAME_SIZE
	.align		4
.L_84:
        /*01bc*/ 	.byte	0x04, 0x11
        /*01be*/ 	.short	(.L_86 - .L_85)
	.align		4
.L_85:
        /*01c0*/ 	.word	index@(_ZN7cutlass13device_kernelIN5flash19enable_sm80_to_sm89INS1_16FlashAttnBwdSm80INS1_25CollectiveMainloopBwdSm80ILi2ELi2EN4cute5tupleIJNS5_1CILi64EEENS7_ILi128EEES9_EEENS_10bfloat16_tEfNS_4arch4Sm80ELb0ELb1ELb1ELb0ELb1ELb0ELb0ELb0ELi2ELi2ELi2ELi2ELb0EEENS1_21CollectiveEpilogueBwdISA_SB_SD_Li256ELb0ELb0ELi4EEENS1_19SingleTileSchedulerILb0ELb0ELb0ELi128EEEEEEEEEvNT_6ParamsE)
        /*01c4*/ 	.word	0x00000000


	//----- nvinfo : EIATTR_REGCOUNT
	.align		4
.L_86:
        /*01c8*/ 	.byte	0x04, 0x2f
        /*01ca*/ 	.short	(.L_88 - .L_87)
	.align		4
.L_87:
        /*01cc*/ 	.word	index@(_ZN7cutlass13device_kernelIN5flash19enable_sm80_to_sm89INS1_16FlashAttnBwdSm80INS1_25CollectiveMainloopBwdSm80ILi2ELi2EN4cute5tupleIJNS5_1CILi64EEENS7_ILi128EEES9_EEENS_10bfloat16_tEfNS_4arch4Sm80ELb0ELb1ELb1ELb0ELb0ELb0ELb0ELb0ELi2ELi2ELi2ELi2ELb0EEENS1_21CollectiveEpilogueBwdISA_SB_SD_Li256ELb0ELb0ELi4EEENS1_19SingleTileSchedulerILb0ELb0ELb0ELi128EEEEEEEEEvNT_6ParamsE)
        /*01d0*/ 	.word	0x00000004


	//----- nvinfo : EIATTR_FRAME_SIZE
	.align		4
.L_88:
        /*01d4*/ 	.byte	0x04, 0x11
        /*01d6*/ 	.short	(.L_90 - .L_89)
	.align		4
.L_89:
        /*01d8*/ 	.word	index@(_ZN7cutlass13device_kernelIN5flash19enable_sm80_to_sm89INS1_16FlashAttnBwdSm80INS1_25CollectiveMainloopBwdSm80ILi2ELi2EN4cute5tupleIJNS5_1CILi64EEENS7_ILi128EEES9_EEENS_10bfloat16_tEfNS_4arch4Sm80ELb0ELb1ELb1ELb0ELb0ELb0ELb0ELb0ELi2ELi2ELi2ELi2ELb0EEENS1_21CollectiveEpilogueBwdISA_SB_SD_Li256ELb0ELb0ELi4EEENS1_19SingleTileSchedulerILb0ELb0ELb0ELi128EEEEEEEEEvNT_6ParamsE)
        /*01dc*/ 	.word	0x00000000


	//----- nvinfo : EIATTR_REGCOUNT
	.align		4
.L_90:
        /*01e0*/ 	.byte	0x04, 0x2f
        /*01e2*/ 	.short	(.L_92 - .L_91)
	.align		4
.L_91:
        /*01e4*/ 	.word	index@(_ZN7cutlass13device_kernelIN5flash19enable_sm80_to_sm89INS1_16FlashAttnBwdSm80INS1_25CollectiveMainloopBwdSm80ILi2ELi2EN4cute5tupleIJNS5_1CILi64EEENS7_ILi128EEES9_EEENS_10bfloat16_tEfNS_4arch4Sm80ELb0ELb0ELb1ELb1ELb1ELb0ELb0ELb0ELi2ELi2ELi2ELi2ELb0EEENS1_24CollectiveEpilogueBwdGQAISA_fSD_Li256ELb1ELb1EEENS1_19SingleTileSchedulerILb1ELb0ELb0ELi128EEEEEEEEEvNT_6ParamsE)
        /*01e8*/ 	.word	0x00000004


	//----- nvinfo : EIATTR_FRAME_SIZE
	.align		4
.L_92:
        /*01ec*/ 	.byte	0x04, 0x11
        /*01ee*/ 	.short	(.L_94 - .L_93)
	.align		4
.L_93:
        /*01f0*/ 	.word	index@(_ZN7cutlass13device_kernelIN5flash19enable_sm80_to_sm89INS1_16FlashAttnBwdSm80INS1_25CollectiveMainloopBwdSm80ILi2ELi2EN4cute5tupleIJNS5_1CILi64EEENS7_ILi128EEES9_EEENS_10bfloat16_tEfNS_4arch4Sm80ELb0ELb0ELb1ELb1ELb1ELb0ELb0ELb0ELi2ELi2ELi2ELi2ELb0EEENS1_24CollectiveEpilogueBwdGQAISA_fSD_Li256ELb1ELb1EEENS1_19SingleTileSchedulerILb1ELb0ELb0ELi128EEEEEEEEEvNT_6ParamsE)
        /*01f4*/ 	.word	0x00000000


	//----- nvinfo : EIATTR_REGCOUNT
	.align		4
.L_94:
        /*01f8*/ 	.byte	0x04, 0x2f
        /*01fa*/ 	.short	(.L_96 - .L_95)
	.align		4
.L_95:
        /*01fc*/ 	.word	index@(_ZN7cutlass13device_kernelIN5flash19enable_sm80_to_sm89INS1_16FlashAttnBwdSm80INS1_25CollectiveMainloopBwdSm80ILi2ELi2EN4cute5tupleIJNS5_1CILi64EEENS7_ILi128EEES9_EEENS_10bfloat16_tEfNS_4arch4Sm80ELb0ELb0ELb1ELb1ELb0ELb0ELb0ELb0ELi2ELi2ELi2ELi2ELb0EEENS1_24CollectiveEpilogueBwdGQAISA_fSD_Li256ELb1ELb0EEENS1_19SingleTileSchedulerILb1ELb0ELb0ELi128EEEEEEEEEvNT_6ParamsE)
        /*0200*/ 	.word	0x00000004


	//----- nvinfo : EIATTR_FRAME_SIZE
	.align		4
.L_96:
        /*0204*/ 	.byte	0x04, 0x11
        /*0206*/ 	.short	(.L_98 - .L_97)
	.align		4
.L_97:
        /*0208*/ 	.word	index@(_ZN7cutlass13device_kernelIN5flash19enable_sm80_to_sm89INS1_16FlashAttnBwdSm80INS1_25CollectiveMainloopBwdSm80ILi2ELi2EN4cute5tupleIJNS5_1CILi64EEENS7_ILi128EEES9_EEENS_10bfloat16_tEfNS_4arch4Sm80ELb0ELb0ELb1ELb1ELb0ELb0ELb0ELb0ELi2ELi2ELi2ELi2ELb0EEENS1_24CollectiveEpilogueBwdGQAISA_fSD_Li256ELb1ELb0EEENS1_19SingleTileSchedulerILb1ELb0ELb0ELi128EEEEEEEEEvNT_6ParamsE)
        /*020c*/ 	.word	0x00000000


	//----- nvinfo : EIATTR_REGCOUNT
	.align		4
.L_98:
        /*0210*/ 	.byte	0x04, 0x2f
        /*0212*/ 	.short	(.L_100 - .L_99)
	.align		4
.L_99:
        /*0214*/ 	.word	index@(_ZN7cutlass13device_kernelIN5flash19enable_sm80_to_sm89INS1_16FlashAttnBwdSm80INS1_25CollectiveMainloopBwdSm80ILi2ELi2EN4cute5tupleIJNS5_1CILi64EEENS7_ILi128EEES9_EEENS_10bfloat16_tEfNS_4arch4Sm80ELb0ELb0ELb1ELb1ELb1ELb0ELb0ELb0ELi2ELi2ELi2ELi2ELb0EEENS1_21CollectiveEpilogueBwdISA_SB_SD_Li256ELb1ELb0ELi4EEENS1_19SingleTileSchedulerILb1ELb0ELb0ELi128EEEEEEEEEvNT_6ParamsE)
        /*0218*/ 	.word	0x00000004


	//----- nvinfo : EIATTR_FRAME_SIZE
	.align		4
.L_100:
        /*021c*/ 	.byte	0x04, 0x11
        /*021e*/ 	.short	(.L_102 - .L_101)
	.align		4
.L_101:
        /*0220*/ 	.word	index@(_ZN7cutlass13device_kernelIN5flash19enable_sm80_to_sm89INS1_16FlashAttnBwdSm80INS1_25CollectiveMainloopBwdSm80ILi2ELi2EN4cute5tupleIJNS5_1CILi64EEENS7_ILi128EEES9_EEENS_10bfloat16_tEfNS_4arch4Sm80ELb0ELb0ELb1ELb1ELb1ELb0ELb0ELb0ELi2ELi2ELi2ELi2ELb0EEENS1_21CollectiveEpilogueBwdISA_SB_SD_Li256ELb1ELb0ELi4EEENS1_19SingleTileSchedulerILb1ELb0ELb0ELi128EEEEEEEEEvNT_6ParamsE)
        /*0224*/ 	.word	0x00000000


	//----- nvinfo : EIATTR_REGCOUNT
	.align		4
.L_102:
        /*0228*/ 	.byte	0x04, 0x2f
        /*022a*/ 	.short	(.L_104 - .L_103)
	.align		4
.L_103:
        /*022c*/ 	.word	index@(_ZN7cutlass13device_kernelIN5flash19enable_sm80_to_sm89INS1_16FlashAttnBwdSm80INS1_25CollectiveMainloopBwdSm80ILi2ELi2EN4cute5tupleIJNS5_1CILi64EEENS7_ILi128EEES9_EEENS_10bfloat16_tEfNS_4arch4Sm80ELb0ELb0ELb1ELb1ELb0ELb0ELb0ELb0ELi2ELi2ELi2ELi2ELb0EEENS1_21CollectiveEpilogueBwdISA_SB_SD_Li256ELb1ELb0ELi4EEENS1_19SingleTileSchedulerILb1ELb0ELb0ELi128EEEEEEEEEvNT_6ParamsE)
        /*0230*/ 	.word	0x00000004


	//----- nvinfo : EIATTR_FRAME_SIZE
	.align		4
.L_104:
        /*0234*/ 	.byte	0x04, 0x11
        /*0236*/ 	.short	(.L_106 - .L_105)
	.align		4
.L_105:
        /*0238*/ 	.word	index@(_ZN7cutlass13device_kernelIN5flash19enable_sm80_to_sm89INS1_16FlashAttnBwdSm80INS1_25CollectiveMainloopBwdSm80ILi2ELi2EN4cute5tupleIJNS5_1CILi64EEENS7_ILi128EEES9_EEENS_10bfloat16_tEfNS_4arch4Sm80ELb0ELb0ELb1ELb1ELb0ELb0ELb0ELb0ELi2ELi2ELi2ELi2ELb0EEENS1_21CollectiveEpilogueBwdISA_SB_SD_Li256ELb1ELb0ELi4EEENS1_19SingleTileSchedulerILb1ELb0ELb0ELi128EEEEEEEEEvNT_6ParamsE)
        /*023c*/ 	.word	0x00000000


	//----- nvinfo : EIATTR_REGCOUNT
	.align		4
.L_106:
        /*0240*/ 	.byte	0x04, 0x2f
        /*0242*/ 	.short	(.L_108 - .L_107)
	.align		4
.L_107:
        /*0244*/ 	.word	index@(_ZN7cutlass13device_kernelIN5flash19enable_sm80_to_sm89INS1_16FlashAttnBwdSm80INS1_25CollectiveMainloopBwdSm80ILi2ELi2EN4cute5tupleIJNS5_1CILi64EEENS7_ILi128EEES9_EEENS_10bfloat16_tEfNS_4arch4Sm80ELb0ELb0ELb1ELb0ELb1ELb0ELb0ELb0ELi2ELi2ELi2ELi2ELb0EEENS1_24CollectiveEpilogueBwdGQAISA_fSD_Li256ELb0ELb1EEENS1_19SingleTileSchedulerILb0ELb0ELb0ELi128EEEEEEEEEvNT_6ParamsE)
        /*0248*/ 	.word	0x00000004


	//----- nvinfo : EIATTR_FRAME_SIZE
	.align		4
.L_108:
        /*024c*/ 	.byte	0x04, 0x11
        /*024e*/ 	.short	(.L_110 - .L_109)
	.align		4
.L_109:
        /*0250*/ 	.word	index@(_ZN7cutlass13device_kernelIN5flash19enable_sm80_to_sm89INS1_16FlashAttnBwdSm80INS1_25CollectiveMainloopBwdSm80ILi2ELi2EN4cute5tupleIJNS5_1CILi64EEENS7_ILi128EEES9_EEENS_10bfloat16_tEfNS_4arch4Sm80ELb0ELb0ELb1ELb0ELb1ELb0ELb0ELb0ELi2ELi2ELi2ELi2ELb0EEENS1_24CollectiveEpilogueBwdGQAISA_fSD_Li256ELb0ELb1EEENS1_19SingleTileSchedulerILb0ELb0ELb0ELi128EEEEEEEEEvNT_6ParamsE)
        /*0254*/ 	.word	0x00000000


	//----- nvinfo : EIATTR_REGCOUNT
	.align		4
.L_110:
        /*0258*/ 	.byte	0x04, 0x2f
        /*025a*/ 	.short	(.L_112 - .L_111)
	.align		4
.L_111:
        /*025c*/ 	.word	index@(_ZN7cutlass13device_kernelIN5flash19enable_sm80_to_sm89INS1_16FlashAttnBwdSm80INS1_25CollectiveMainloopBwdSm80ILi2ELi2EN4cute5tupleIJNS5_1CILi64EEENS7_ILi128EEES9_EEENS_10bfloat16_tEfNS_4arch4Sm80ELb0ELb0ELb1ELb0ELb0ELb0ELb0ELb0ELi2ELi2ELi2ELi2ELb0EEENS1_24CollectiveEpilogueBwdGQAISA_fSD_Li256ELb0ELb0EEENS1_19SingleTileSchedulerILb0ELb0ELb0ELi128EEEEEEEEEvNT_6ParamsE)
        /*0260*/ 	.word	0x00000004


	//----- nvinfo : EIATTR_FRAME_SIZE
	.align		4
.L_112:
        /*0264*/ 	.byte	0x04, 0x11
        /*0266*/ 	.short	(.L_114 - .L_113)
	.align		4
.L_113:
        /*0268*/ 	.word	index@(_ZN7cutlass13device_kernelIN5flash19enable_sm80_to_sm89INS1_16FlashAttnBwdSm80INS1_25CollectiveMainloopBwdSm80ILi2ELi2EN4cute5tupleIJNS5_1CILi64EEENS7_ILi128EEES9_EEENS_10bfloat16_tEfNS_4arch4Sm80ELb0ELb0ELb1ELb0ELb0ELb0ELb0ELb0ELi2ELi2ELi2ELi2ELb0EEENS1_24CollectiveEpilogueBwdGQAISA_fSD_Li256ELb0ELb0EEENS1_19SingleTileSchedulerILb0ELb0ELb0ELi128EEEEEEEEEvNT_6ParamsE)
        /*026c*/ 	.word	0x00000000


	//----- nvinfo : EIATTR_REGCOUNT
	.align		4
.L_114:
        /*0270*/ 	.byte	0x04, 0x2f
        /*0272*/ 	.short	(.L_116 - .L_115)
	.align		4
.L_115:
        /*0274*/ 	.word	index@(_ZN7cutlass13device_kernelIN5flash19enable_sm80_to_sm89INS1_16FlashAttnBwdSm80INS1_25CollectiveMainloopBwdSm80ILi2ELi2EN4cute5tupleIJNS5_1CILi64EEENS7_ILi128EEES9_EEENS_10bfloat16_tEfNS_4arch4Sm80ELb0ELb0ELb1ELb0ELb1ELb0ELb0ELb0ELi2ELi2ELi2ELi2ELb0EEENS1_21CollectiveEpilogueBwdISA_SB_SD_Li256ELb0ELb0ELi4EEENS1_19SingleTileSchedulerILb0ELb0ELb0ELi128EEEEEEEEEvNT_6ParamsE)
        /*0278*/ 	.word	0x00000004


	//----- nvinfo : EIATTR_FRAME_SIZE
	.align		4
.L_116:
        /*027c*/ 	.byte	0x04, 0x11
        /*027e*/ 	.short	(.L_118 - .L_117)
	.align		4
.L_117:
        /*0280*/ 	.word	index@(_ZN7cutlass13device_kernelIN5flash19enable_sm80_to_sm89INS1_16FlashAttnBwdSm80INS1_25CollectiveMainloopBwdSm80ILi2ELi2EN4cute5tupleIJNS5_1CILi64EEENS7_ILi128EEES9_EEENS_10bfloat16_tEfNS_4arch4Sm80ELb0ELb0ELb1ELb0ELb1ELb0ELb0ELb0ELi2ELi2ELi2ELi2ELb0EEENS1_21CollectiveEpilogueBwdISA_SB_SD_Li256ELb0ELb0ELi4EEENS1_19SingleTileSchedulerILb0ELb0ELb0ELi128EEEEEEEEEvNT_6ParamsE)
        /*0284*/ 	.word	0x00000000


	//----- nvinfo : EIATTR_REGCOUNT
	.align		4
.L_118:
        /*0288*/ 	.byte	0x04, 0x2f
        /*028a*/ 	.short	(.L_120 - .L_119)
	.align		4
.L_119:
        /*028c*/ 	.word	index@(_ZN7cutlass13device_kernelIN5flash19enable_sm80_to_sm89INS1_16FlashAttnBwdSm80INS1_25CollectiveMainloopBwdSm80ILi2ELi2EN4cute5tupleIJNS5_1CILi64EEENS7_ILi128EEES9_EEENS_10bfloat16_tEfNS_4arch4Sm80ELb0ELb0ELb1ELb0ELb0ELb0ELb0ELb0ELi2ELi2ELi2ELi2ELb0EEENS1_21CollectiveEpilogueBwdISA_SB_SD_Li256ELb0ELb0ELi4EEENS1_19SingleTileSchedulerILb0ELb0ELb0ELi128EEEEEEEEEvNT_6ParamsE)
        /*0290*/ 	.word	0x00000004


	//----- nvinfo : EIATTR_FRAME_SIZE
	.align		4
.L_120:
        /*0294*/ 	.byte	0x04, 0x11
        /*0296*/ 	.short	(.L_122 - .L_121)
	.align		4
.L_121:
        /*0298*/ 	.word	index@(_ZN7cutlass13device_kernelIN5flash19enable_sm80_to_sm89INS1_16FlashAttnBwdSm80INS1_25CollectiveMainloopBwdSm80ILi2ELi2EN4cute5tupleIJNS5_1CILi64EEENS7_ILi128EEES9_EEENS_10bfloat16_tEfNS_4arch4Sm80ELb0ELb0ELb1ELb0ELb0ELb0ELb0ELb0ELi2ELi2ELi2ELi2ELb0EEENS1_21CollectiveEpilogueBwdISA_SB_SD_Li256ELb0ELb0ELi4EEENS1_19SingleTileSchedulerILb0ELb0ELb0ELi128EEEEEEEEEvNT_6ParamsE)
        /*029c*/ 	.word	0x00000000


	//----- nvinfo : EIATTR_REGCOUNT
	.align		4
.L_122:
        /*02a0*/ 	.byte	0x04, 0x2f
        /*02a2*/ 	.short	(.L_124 - .L_123)
	.align		4
.L_123:
        /*02a4*/ 	.word	index@(_ZN7cutlass13device_kernelIN5flash19enable_sm80_to_sm89INS1_16FlashAttnBwdSm80INS1_25CollectiveMainloopBwdSm80ILi2ELi1EN4cute5tupleIJNS5_1CILi64EEENS7_ILi96EEENS7_ILi128EEEEEENS_10bfloat16_tEfNS_4arch4Sm80ELb1ELb0ELb1ELb1ELb1ELb0ELb0ELb0ELi2ELi2ELi2ELi2ELb1EEENS1_24CollectiveEpilogueBwdGQAISB_fSE_Li256ELb1ELb1EEENS1_25SingleTileBwdLPTSchedulerILb1ELi96ELb1EEEEEEEEEvNT_6ParamsE)
        /*02a8*/ 	.word	0x00000004


	//----- nvinfo : EIATTR_FRAME_SIZE
	.align		4
.L_124:
        /*02ac*/ 	.byte	0x04, 0x11
        /*02ae*/ 	.short	(.L_126 - .L_125)
	.align		4
.L_125:
        /*02b0*/ 	.word	index@(_ZN7cutlass13device_kernelIN5flash19enable_sm80_to_sm89INS1_16FlashAttnBwdSm80INS1_25CollectiveMainloopBwdSm80ILi2ELi1EN4cute5tupleIJNS5_1CILi64EEENS7_ILi96EEENS7_ILi128EEEEEENS_10bfloat16_tEfNS_4arch4Sm80ELb1ELb0ELb1ELb1ELb1ELb0ELb0ELb0ELi2ELi2ELi2ELi2ELb1EEENS1_24CollectiveEpilogueBwdGQAISB_fSE_Li256ELb1ELb1EEENS1_25SingleTileBwdLPTSchedulerILb1ELi96ELb1EEEEEEEEEvNT_6ParamsE)
        /*02b4*/ 	.word	0x00000000


	//----- nvinfo : EIATTR_REGCOUNT
	.align		4
.L_126:
        /*02b8*/ 	.byte	0x04, 0x2f
        /*02ba*/ 	.short	(.L_128 - .L_127)
	.align		4
.L_127:
        /*02bc*/ 	.word	index@(_ZN7cutlass13device_kernelIN5flash32FlashAttnBwdPostprocessConvertdQIN4cute5tupleIJNS3_1CILi96EEENS5_ILi128EEEEEENS_10bfloat16_tEfNS_4arch4Sm80ELi256ENS3_8TiledMMAINS3_8MMA_AtomIJNS3_30SM80_16x8x16_F32BF16BF16F32_TNEEEENS3_6LayoutINS4_IJNS5_ILi2EEENS5_ILi4EEENS5_ILi1EEEEEENS4_IJSJ_SH_NS5_ILi0EEEEEEEENS4_IJNS5_ILi32EEENS5_ILi64EEENS5_ILi16EEEEEEEELb0EEEEEvNT_6ParamsE)
        /*02c0*/ 	.word	0x00000048


	//----- nvinfo : EIATTR_FRAME_SIZE
	.align		4
.L_128:
        /*02c4*/ 	.byte	0x04, 0x11
        /*02c6*/ 	.short	(.L_130 - .L_129)
	.align		4
.L_129:
        /*02c8*/ 	.word	index@(_ZN7cutlass13device_kernelIN5flash32FlashAttnBwdPostprocessConvertdQIN4cute5tupleIJNS3_1CILi96EEENS5_ILi128EEEEEENS_10bfloat16_tEfNS_4arch4Sm80ELi256ENS3_8TiledMMAINS3_8MMA_AtomIJNS3_30SM80_16x8x16_F32BF16BF16F32_TNEEEENS3_6LayoutINS4_IJNS5_ILi2EEENS5_ILi4EEENS5_ILi1EEEEEENS4_IJSJ_SH_NS5_ILi0EEEEEEEENS4_IJNS5_ILi32EEENS5_ILi64EEENS5_ILi16EEEEEEEELb0EEEEEvNT_6ParamsE)
        /*02cc*/ 	.word	0x00000000


	//----- nvinfo : EIATTR_REGCOUNT
	.align		4
.L_130:
        /*02d0*/ 	.byte	0x04, 0x2f
        /*02d2*/ 	.short	(.L_132 - .L_131)
	.align		4
.L_131:
        /*02d4*/ 	.word	index@(_ZN7cutlass13device_kernelIN5flash19enable_sm80_to_sm89INS1_16FlashAttnBwdSm80INS1_25CollectiveMainloopBwdSm80ILi2ELi1EN4cute5tupleIJNS5_1CILi64EEENS7_ILi96EEENS7_ILi128EEEEEENS_10bfloat16_tEfNS_4arch4Sm80ELb1ELb0ELb1ELb1ELb0ELb0ELb0ELb0ELi2ELi2ELi2ELi2ELb1EEENS1_24CollectiveEpilogueBwdGQAISB_fSE_Li256ELb1ELb0EEENS1_25SingleTileBwdLPTSchedulerILb1ELi96ELb0EEEEEEEEEvNT_6ParamsE)
        /*02d8*/ 	.word	0x00000004


	//----- nvinfo : EIATTR_FRAME_SIZE
	.align		4
.L_132:
        /*02dc*/ 	.byte	0x04, 0x11
        /*02de*/ 	.short	(.L_134 - .L_133)
	.align		4
.L_133:
        /*02e0*/ 	.word	index@(_ZN7cutlass13device_kernelIN5flash19enable_sm80_to_sm89INS1_16FlashAttnBwdSm80INS1_25CollectiveMainloopBwdSm80ILi2ELi1EN4cute5tupleIJNS5_1CILi64EEENS7_ILi96EEENS7_ILi128EEEEEENS_10bfloat16_tEfNS_4arch4Sm80ELb1ELb0ELb1ELb1ELb0ELb0ELb0ELb0ELi2ELi2ELi2ELi2ELb1EEENS1_24CollectiveEpilogueBwdGQAISB_fSE_Li256ELb1ELb0EEENS1_25SingleTileBwdLPTSchedulerILb1ELi96ELb0EEEEEEEEEvNT_6ParamsE)
        /*02e4*/ 	.word	0x00000000


	//----- nvinfo : EIATTR_REGCOUNT
	.align		4
.L_134:
        /*02e8*/ 	.byte	0x04, 0x2f
        /*02ea*/ 	.short	(.L_136 - .L_135)
	.align		4
.L_135:
        /*02ec*/ 	.word	index@(_ZN7cutlass13device_kernelIN5flash19enable_sm80_to_sm89INS1_16FlashAttnBwdSm80INS1_25CollectiveMainloopBwdSm80ILi2ELi1EN4cute5tupleIJNS5_1CILi64EEENS7_ILi96EEENS7_ILi128EEEEEENS_10bfloat16_tEfNS_4arch4Sm80ELb1ELb0ELb1ELb1ELb1ELb0ELb0ELb0ELi2ELi2ELi2ELi2ELb1EEENS1_21CollectiveEpilogueBwdISB_SC_SE_Li256ELb1ELb0ELi4EEENS1_25SingleTileBwdLPTSchedulerILb1ELi96ELb1EEEEEEEEEvNT_6ParamsE)
        /*02f0*/ 	.word	0x00000004


	//----- nvinfo : EIATTR_FRAME_SIZE
	.align		4
.L_136:
        /*02f4*/ 	.byte	0x04, 0x11
        /*02f6*/ 	.short	(.L_138 - .L_137)
	.align		4
.L_137:
        /*02f8*/ 	.word	index@(_ZN7cutlass13device_kernelIN5flash19enable_sm80_to_sm89INS1_16FlashAttnBwdSm80INS1_25CollectiveMainloopBwdSm80ILi2ELi1EN4cute5tupleIJNS5_1CILi64EEENS7_ILi96EEENS7_ILi128EEEEEENS_10bfloat16_tEfNS_4arch4Sm80ELb1ELb0ELb1ELb1ELb1ELb0ELb0ELb0ELi2ELi2ELi2ELi2ELb1EEENS1_21CollectiveEpilogueBwdISB_SC_SE_Li256ELb1ELb0ELi4EEENS1_25SingleTileBwdLPTSchedulerILb1ELi96ELb1EEEEEEEEEvNT_6ParamsE)
        /*02fc*/ 	.word	0x00000000


	//----- nvinfo : EIATTR_REGCOUNT
	.align		4
.L_138:
        /*0300*/ 	.byte	0x04, 0x2f
        /*0302*/ 	.short	(.L_140 - .L_139)
	.align		4
.L_139:
        /*0304*/ 	.word	index@(_ZN7cutlass13device_kernelIN5flash19enable_sm80_to_sm89INS1_16FlashAttnBwdSm80INS1_25CollectiveMainloopBwdSm80ILi2ELi1EN4cute5tupleIJNS5_1CILi64EEENS7_ILi96EEENS7_ILi128EEEEEENS_10bfloat16_tEfNS_4arch4Sm80ELb1ELb0ELb1ELb1ELb0ELb0ELb0ELb0ELi2ELi2ELi2ELi2ELb1EEENS1_21CollectiveEpilogueBwdISB_SC_SE_Li256ELb1ELb0ELi4EEENS1_25SingleTileBwdLPTSchedulerILb1ELi96ELb0EEEEEEEEEvNT_6ParamsE)
        /*0308*/ 	.word	0x00000004


	//----- nvinfo : EIATTR_FRAME_SIZE
	.align		4
.L_140:
        /*030c*/ 	.byte	0x04, 0x11
        /*030e*/ 	.short	(.L_142 - .L_141)
	.align		4
.L_141:
        /*0310*/ 	.word	index@(_ZN7cutlass13device_kernelIN5flash19enable_sm80_to_sm89INS1_16FlashAttnBwdSm80INS1_25CollectiveMainloopBwdSm80ILi2ELi1EN4cute5tupleIJNS5_1CILi64EEENS7_ILi96EEENS7_ILi128EEEEEENS_10bfloat16_tEfNS_4arch4Sm80ELb1ELb0ELb1ELb1ELb0ELb0ELb0ELb0ELi2ELi2ELi2ELi2ELb1EEENS1_21CollectiveEpilogueBwdISB_SC_SE_Li256ELb1ELb0ELi4EEENS1_25SingleTileBwdLPTSchedulerILb1ELi96ELb0EEEEEEEEEvNT_6ParamsE)
        /*0314*/ 	.word	0x00000000


	//----- nvinfo : EIATTR_REGCOUNT
	.align		4
.L_142:
        /*0318*/ 	.byte	0x04, 0x2f
        /*031a*/ 	.short	(.L_144 - .L_143)
	.align		4
.L_143:
        /*031c*/ 	.word	index@(_ZN7cutlass13device_kernelIN5flash19enable_sm80_to_sm89INS1_16FlashAttnBwdSm80INS1_25CollectiveMainloopBwdSm80ILi2ELi1EN4cute5tupleIJNS5_1CILi64EEENS7_ILi96EEENS7_ILi128EEEEEENS_10bfloat16_tEfNS_4arch4Sm80ELb1ELb0ELb1ELb0ELb1ELb0ELb0ELb0ELi2ELi2ELi2ELi2ELb1EEENS1_24CollectiveEpilogueBwdGQAISB_fSE_Li256ELb0ELb1EEENS1_25SingleTileBwdLPTSchedulerILb0ELi96ELb1EEEEEEEEEvNT_6ParamsE)
        /*0320*/ 	.word	0x00000004


	//----- nvinfo : EIATTR_FRAME_SIZE
	.align		4
.L_144:
        /*0324*/ 	.byte	0x04, 0x11
        /*0326*/ 	.short	(.L_146 - .L_145)
	.align		4
.L_145:
        /*0328*/ 	.word	index@(_ZN7cutlass13device_kernelIN5flash19enable_sm80_to_sm89INS1_16FlashAttnBwdSm80INS1_25CollectiveMainloopBwdSm80ILi2ELi1EN4cute5tupleIJNS5_1CILi64EEENS7_ILi96EEENS7_ILi128EEEEEENS_10bfloat16_tEfNS_4arch4Sm80ELb1ELb0ELb1ELb0ELb1ELb0ELb0ELb0ELi2ELi2ELi2ELi2ELb1EEENS1_24CollectiveEpilogueBwdGQAISB_fSE_Li256ELb0ELb1EEENS1_25SingleTileBwdLPTSchedulerILb0ELi96ELb1EEEEEEEEEvNT_6ParamsE)
        /*032c*/ 	.word	0x00000000


	//----- nvinfo : EIATTR_REGCOUNT
	.align		4
.L_146:
        /*0330*/ 	.byte	0x04, 0x2f
        /*0332*/ 	.short	(.L_148 - .L_147)
	.align		4
.L_147:
        /*0334*/ 	.word	index@(_ZN7cutlass13device_kernelIN5flash19enable_sm80_to_sm89INS1_16FlashAttnBwdSm80INS1_25CollectiveMainloopBwdSm80ILi2ELi1EN4cute5tupleIJNS5_1CILi64EEENS7_ILi96EEENS7_ILi128EEEEEENS_10bfloat16_tEfNS_4arch4Sm80ELb1ELb0ELb1ELb0ELb0ELb0ELb0ELb0ELi2ELi2ELi2ELi2ELb1EEENS1_24CollectiveEpilogueBwdGQAISB_fSE_Li256ELb0ELb0EEENS1_25SingleTileBwdLPTSchedulerILb0ELi96ELb0EEEEEEEEEvNT_6ParamsE)
        /*0338*/ 	.word	0x00000004


	//----- nvinfo : EIATTR_FRAME_SIZE
	.align		4
.L_148:
        /*033c*/ 	.byte	0x04, 0x11
        /*033e*/ 	.short	(.L_150 - .L_149)
	.align		4
.L_149:
        /*0340*/ 	.word	index@(_ZN7cutlass13device_kernelIN5flash19enable_sm80_to_sm89INS1_16FlashAttnBwdSm80INS1_25CollectiveMainloopBwdSm80ILi2ELi1EN4cute5tupleIJNS5_1CILi64EEENS7_ILi96EEENS7_ILi128EEEEEENS_10bfloat16_tEfNS_4arch4Sm80ELb1ELb0ELb1ELb0ELb0ELb0ELb0ELb0ELi2ELi2ELi2ELi2ELb1EEENS1_24CollectiveEpilogueBwdGQAISB_fSE_Li256ELb0ELb0EEENS1_25SingleTileBwdLPTSchedulerILb0ELi96ELb0EEEEEEEEEvNT_6ParamsE)
        /*0344*/ 	.word	0x00000000


	//----- nvinfo : EIATTR_REGCOUNT
	.align		4
.L_150:
        /*0348*/ 	.byte	0x04, 0x2f
        /*034a*/ 	.short	(.L_152 - .L_151)
	.align		4
.L_151:
        /*034c*/ 	.word	index@(_ZN7cutlass13device_kernelIN5flash19enable_sm80_to_sm89INS1_16FlashAttnBwdSm80INS1_25CollectiveMainloopBwdSm80ILi2ELi1EN4cute5tupleIJNS5_1CILi64EEENS7_ILi96EEENS7_ILi128EEEEEENS_10bfloat16_tEfNS_4arch4Sm80ELb1ELb0ELb1ELb0ELb1ELb0ELb0ELb0ELi2ELi2ELi2ELi2ELb1EEENS1_21CollectiveEpilogueBwdISB_SC_SE_Li256ELb0ELb0ELi4EEENS1_25SingleTileBwdLPTSchedulerILb0ELi96ELb1EEEEEEEEEvNT_6ParamsE)
        /*0350*/ 	.word	0x00000004


	//----- nvinfo : EIATTR_FRAME_SIZE
	.align		4
.L_152:
        /*0354*/ 	.byte	0x04, 0x11
        /*0356*/ 	.short	(.L_154 - .L_153)
	.align		4
.L_153:
        /*0358*/ 	.word	index@(_ZN7cutlass13device_kernelIN5flash19enable_sm80_to_sm89INS1_16FlashAttnBwdSm80INS1_25CollectiveMainloopBwdSm80ILi2ELi1EN4cute5tupleIJNS5_1CILi64EEENS7_ILi96EEENS7_ILi128EEEEEENS_10bfloat16_tEfNS_4arch4Sm80ELb1ELb0ELb1ELb0ELb1ELb0ELb0ELb0ELi2ELi2ELi2ELi2ELb1EEENS1_21CollectiveEpilogueBwdISB_SC_SE_Li256ELb0ELb0ELi4EEENS1_25SingleTileBwdLPTSchedulerILb0ELi96ELb1EEEEEEEEEvNT_6ParamsE)
        /*035c*/ 	.word	0x00000000


	//----- nvinfo : EIATTR_REGCOUNT
	.align		4
.L_154:
        /*0360*/ 	.byte	0x04, 0x2f
        /*0362*/ 	.short	(.L_156 - .L_155)
	.align		4
.L_155:
        /*0364*/ 	.word	index@(_ZN7cutlass13device_kernelIN5flash19enable_sm80_to_sm89INS1_16FlashAttnBwdSm80INS1_25CollectiveMainloopBwdSm80ILi2ELi1EN4cute5tupleIJNS5_1CILi64EEENS7_ILi96EEENS7_ILi128EEEEEENS_10bfloat16_tEfNS_4arch4Sm80ELb1ELb0ELb1ELb0ELb0ELb0ELb0ELb0ELi2ELi2ELi2ELi2ELb1EEENS1_21CollectiveEpilogueBwdISB_SC_SE_Li256ELb0ELb0ELi4EEENS1_25SingleTileBwdLPTSchedulerILb0ELi96ELb0EEEEEEEEEvNT_6ParamsE)
        /*0368*/ 	.word	0x00000004


	//----- nvinfo : EIATTR_FRAME_SIZE
	.align		4
.L_156:
        /*036c*/ 	.byte	0x04, 0x11
        /*036e*/ 	.short	(.L_158 - .L_157)
	.align		4
.L_157:
        /*0370*/ 	.word	index@(_ZN7cutlass13device_kernelIN5flash19enable_sm80_to_sm89INS1_16FlashAttnBwdSm80INS1_25CollectiveMainloopBwdSm80ILi2ELi1EN4cute5tupleIJNS5_1CILi64EEENS7_ILi96EEENS7_ILi128EEEEEENS_10bfloat16_tEfNS_4arch4Sm80ELb1ELb0ELb1ELb0ELb0ELb0ELb0ELb0ELi2ELi2ELi2ELi2ELb1EEENS1_21CollectiveEpilogueBwdISB_SC_SE_Li256ELb0ELb0ELi4EEENS1_25SingleTileBwdLPTSchedulerILb0ELi96ELb0EEEEEEEEEvNT_6ParamsE)
        /*0374*/ 	.word	0x00000000


	//----- nvinfo : EIATTR_REGCOUNT
	.align		4
.L_158:
        /*0378*/ 	.byte	0x04, 0x2f
        /*037a*/ 	.short	(.L_160 - .L_159)
	.align		4
.L_159:
        /*037c*/ 	.word	index@(_ZN7cutlass13device_kernelIN5flash19enable_sm80_to_sm89INS1_16FlashAttnBwdSm80INS1_25CollectiveMainloopBwdSm80ILi2ELi1EN4cute5tupleIJNS5_1CILi64EEENS7_ILi96EEENS7_ILi128EEEEEENS_10bfloat16_tEfNS_4arch4Sm80ELb0ELb1ELb1ELb1ELb1ELb0ELb0ELb0ELi2ELi2ELi2ELi2ELb1EEENS1_24CollectiveEpilogueBwdGQAISB_fSE_Li256ELb1ELb1EEENS1_19SingleTileSchedulerILb1ELb0ELb0ELi96EEEEEEEEEvNT_6ParamsE)
        /*0380*/ 	.word	0x00000004


	//----- nvinfo : EIATTR_FRAME_SIZE
	.align		4
.L_160:
        /*0384*/ 	.byte	0x04, 0x11
        /*0386*/ 	.short	(.L_162 - .L_161)
	.align		4
.L_161:
        /*0388*/ 	.word	index@(_ZN7cutlass13device_kernelIN5flash19enable_sm80_to_sm89INS1_16FlashAttnBwdSm80INS1_25CollectiveMainloopBwdSm80ILi2ELi1EN4cute5tupleIJNS5_1CILi64EEENS7_ILi96EEENS7_ILi128EEEEEENS_10bfloat16_tEfNS_4arch4Sm80ELb0ELb1ELb1ELb1ELb1ELb0ELb0ELb0ELi2ELi2ELi2ELi2ELb1EEENS1_24CollectiveEpilogueBwdGQAISB_fSE_Li256ELb1ELb1EEENS1_19SingleTileSchedulerILb1ELb0ELb0ELi96EEEEEEEEEvNT_6ParamsE)
        /*038c*/ 	.word	0x00000000


	//----- nvinfo : EIATTR_REGCOUNT
	.align		4
.L_162:
        /*0390*/ 	.byte	0x04, 0x2f
        /*0392*/ 	.short	(.L_164 - .L_163)
	.align		4
.L_163:
        /*0394*/ 	.word	index@(_ZN7cutlass13device_kernelIN5flash19enable_sm80_to_sm89INS1_16FlashAttnBwdSm80INS1_25CollectiveMainloopBwdSm80ILi2ELi1EN4cute5tupleIJNS5_1CILi64EEENS7_ILi96EEENS7_ILi128EEEEEENS_10bfloat16_tEfNS_4arch4Sm80ELb0ELb1ELb1ELb1ELb0ELb0ELb0ELb0ELi2ELi2ELi2ELi2ELb1EEENS1_24CollectiveEpilogueBwdGQAISB_fSE_Li256ELb1ELb0EEENS1_19SingleTileSchedulerILb1ELb0ELb0ELi96EEEEEEEEEvNT_6ParamsE)
        /*0398*/ 	.word	0x00000004


	//----- nvinfo : EIATTR_FRAME_SIZE
	.align		4
.L_164:
        /*039c*/ 	.byte	0x04, 0x11
        /*039e*/ 	.short	(.L_166 - .L_165)
	.align		4
.L_165:
        /*03a0*/ 	.word	index@(_ZN7cutlass13device_kernelIN5flash19enable_sm80_to_sm89INS1_16FlashAttnBwdSm80INS1_25CollectiveMainloopBwdSm80ILi2ELi1EN4cute5tupleIJNS5_1CILi64EEENS7_ILi96EEENS7_ILi128EEEEEENS_10bfloat16_tEfNS_4arch4Sm80ELb0ELb1ELb1ELb1ELb0ELb0ELb0ELb0ELi2ELi2ELi2ELi2ELb1EEENS1_24CollectiveEpilogueBwdGQAISB_fSE_Li256ELb1ELb0EEENS1_19SingleTileSchedulerILb1ELb0ELb0ELi96EEEEEEEEEvNT_6ParamsE)
        /*03a4*/ 	.word	0x00000000


	//----- nvinfo : EIATTR_REGCOUNT
	.align		4
.L_166:
        /*03a8*/ 	.byte	0x04, 0x2f
        /*03aa*/ 	.short	(.L_168 - .L_167)
	.align		4
.L_167:
        /*03ac*/ 	.word	index@(_ZN7cutlass13device_kernelIN5flash19enable_sm80_to_sm89INS1_16FlashAttnBwdSm80INS1_25CollectiveMainloopBwdSm80ILi2ELi1EN4cute5tupleIJNS5_1CILi64EEENS7_ILi96EEENS7_ILi128EEEEEENS_10bfloat16_tEfNS_4arch4Sm80ELb0ELb1ELb1ELb1ELb1ELb0ELb0ELb0ELi2ELi2ELi2ELi2ELb1EEENS1_21CollectiveEpilogueBwdISB_SC_SE_Li256ELb1ELb0ELi4EEENS1_19SingleTileSchedulerILb1ELb0ELb0ELi96EEEEEEEEEvNT_6ParamsE)
        /*03b0*/ 	.word	0x00000004


	//----- nvinfo : EIATTR_FRAME_SIZE
	.align		4
.L_168:
        /*03b4*/ 	.byte	0x04, 0x11
        /*03b6*/ 	.short	(.L_170 - .L_169)
	.align		4
.L_169:
        /*03b8*/ 	.word	index@(_ZN7cutlass13device_kernelIN5flash19enable_sm80_to_sm89INS1_16FlashAttnBwdSm80INS1_25CollectiveMainloopBwdSm80ILi2ELi1EN4cute5tupleIJNS5_1CILi64EEENS7_ILi96EEENS7_ILi128EEEEEENS_10bfloat16_tEfNS_4arch4Sm80ELb0ELb1ELb1ELb1ELb1ELb0ELb0ELb0ELi2ELi2ELi2ELi2ELb1EEENS1_21CollectiveEpilogueBwdISB_SC_SE_Li256ELb1ELb0ELi4EEENS1_19SingleTileSchedulerILb1ELb0ELb0ELi96EEEEEEEEEvNT_6ParamsE)
        /*03bc*/ 	.word	0x00000000


	//----- nvinfo : EIATTR_REGCOUNT
	.align		4
.L_170:
        /*03c0*/ 	.byte	0x04, 0x2f
        /*03c2*/ 	.short	(.L_172 - .L_171)
	.align		4
.L_171:
        /*03c4*/ 	.word	index@(_ZN7cutlass13device_kernelIN5flash19enable_sm80_to_sm89INS1_16FlashAttnBwdSm80INS1_25CollectiveMainloopBwdSm80ILi2ELi1EN4cute5tupleIJNS5_1CILi64EEENS7_ILi96EEENS7_ILi128EEEEEENS_10bfloat16_tEfNS_4arch4Sm80ELb0ELb1ELb1ELb1ELb0ELb0ELb0ELb0ELi2ELi2ELi2ELi2ELb1EEENS1_21CollectiveEpilogueBwdISB_SC_SE_Li256ELb1ELb0ELi4EEENS1_19SingleTileSchedulerILb1ELb0ELb0ELi96EEEEEEEEEvNT_6ParamsE)
        /*03c8*/ 	.word	0x00000004


	//----- nvinfo : EIATTR_FRAME_SIZE
	.align		4
.L_172:
        /*03cc*/ 	.byte	0x04, 0x11
        /*03ce*/ 	.short	(.L_174 - .L_173)
	.align		4
.L_173:
        /*03d0*/ 	.word	index@(_ZN7cutlass13device_kernelIN5flash19enable_sm80_to_sm89INS1_16FlashAttnBwdSm80INS1_25CollectiveMainloopBwdSm80ILi2ELi1EN4cute5tupleIJNS5_1CILi64EEENS7_ILi96EEENS7_ILi128EEEEEENS_10bfloat16_tEfNS_4arch4Sm80ELb0ELb1ELb1ELb1ELb0ELb0ELb0ELb0ELi2ELi2ELi2ELi2ELb1EEENS1_21CollectiveEpilogueBwdISB_SC_SE_Li256ELb1ELb0ELi4EEENS1_19SingleTileSchedulerILb1ELb0ELb0ELi96EEEEEEEEEvNT_6ParamsE)
        /*03d4*/ 	.word	0x00000000


	//----- nvinfo : EIATTR_REGCOUNT
	.align		4
.L_174:
        /*03d8*/ 	.byte	0x04, 0x2f
        /*03da*/ 	.short	(.L_176 - .L_175)
	.align		4
.L_175:
        /*03dc*/ 	.word	index@(_ZN7cutlass13device_kernelIN5flash19enable_sm80_to_sm89INS1_16FlashAttnBwdSm80INS1_25CollectiveMainloopBwdSm80ILi2ELi1EN4cute5tupleIJNS5_1CILi64EEENS7_ILi96EEENS7_ILi128EEEEEENS_10bfloat16_tEfNS_4arch4Sm80ELb0ELb1ELb1ELb0ELb1ELb0ELb0ELb0ELi2ELi2ELi2ELi2ELb1EEENS1_24CollectiveEpilogueBwdGQAISB_fSE_Li256ELb0ELb1EEENS1_19SingleTileSchedulerILb0ELb0ELb0ELi96EEEEEEEEEvNT_6ParamsE)
        /*03e0*/ 	.word	0x00000004


	//----- nvinfo : EIATTR_FRAME_SIZE
	.align		4
.L_176:
        /*03e4*/ 	.byte	0x04, 0x11
        /*03e6*/ 	.short	(.L_178 - .L_177)
	.align		4
.L_177:
        /*03e8*/ 	.word	index@(_ZN7cutlass13device_kernelIN5flash19enable_sm80_to_sm89INS1_16FlashAttnBwdSm80INS1_25CollectiveMainloopBwdSm80ILi2ELi1EN4cute5tupleIJNS5_1CILi64EEENS7_ILi96EEENS7_ILi128EEEEEENS_10bfloat16_tEfNS_4arch4Sm80ELb0ELb1ELb1ELb0ELb1ELb0ELb0ELb0ELi2ELi2ELi2ELi2ELb1EEENS1_24CollectiveEpilogueBwdGQAISB_fSE_Li256ELb0ELb1EEENS1_19SingleTileSchedulerILb0ELb0ELb0ELi96EEEEEEEEEvNT_6ParamsE)
        /*03ec*/ 	.word	0x00000000


	//----- nvinfo : EIATTR_REGCOUNT
	.align		4
.L_178:
        /*03f0*/ 	.byte	0x04, 0x2f
        /*03f2*/ 	.short	(.L_180 - .L_179)
	.align		4
.L_179:
        /*03f4*/ 	.word	index@(_ZN7cutlass13device_kernelIN5flash19enable_sm80_to_sm89INS1_16FlashAttnBwdSm80INS1_25CollectiveMainloopBwdSm80ILi2ELi1EN4cute5tupleIJNS5_1CILi64EEENS7_ILi96EEENS7_ILi128EEEEEENS_10bfloat16_tEfNS_4arch4Sm80ELb0ELb1ELb1ELb0ELb0ELb0ELb0ELb0ELi2ELi2ELi2ELi2ELb1EEENS1_24CollectiveEpilogueBwdGQAISB_fSE_Li256ELb0ELb0EEENS1_19SingleTileSchedulerILb0ELb0ELb0ELi96EEEEEEEEEvNT_6ParamsE)
        /*03f8*/ 	.word	0x00000004


	//----- nvinfo : EIATTR_FRAME_SIZE
	.align		4
.L_180:
        /*03fc*/ 	.byte	0x04, 0x11
        /*03fe*/ 	.short	(.L_182 - .L_181)
	.align		4
.L_181:
        /*0400*/ 	.word	index@(_ZN7cutlass13device_kernelIN5flash19enable_sm80_to_sm89INS1_16FlashAttnBwdSm80INS1_25CollectiveMainloopBwdSm80ILi2ELi1EN4cute5tupleIJNS5_1CILi64EEENS7_ILi96EEENS7_ILi128EEEEEENS_10bfloat16_tEfNS_4arch4Sm80ELb0ELb1ELb1ELb0ELb0ELb0ELb0ELb0ELi2ELi2ELi2ELi2ELb1EEENS1_24CollectiveEpilogueBwdGQAISB_fSE_Li256ELb0ELb0EEENS1_19SingleTileSchedulerILb0ELb0ELb0ELi96EEEEEEEEEvNT_6ParamsE)
        /*0404*/ 	.word	0x00000000


	//----- nvinfo : EIATTR_REGCOUNT
	.align		4
.L_182:
        /*0408*/ 	.byte	0x04, 0x2f
        /*040a*/ 	.short	(.L_184 - .L_183)
	.align		4
.L_183:
        /*040c*/ 	.word	index@(_ZN7cutlass13device_kernelIN5flash19enable_sm80_to_sm89INS1_16FlashAttnBwdSm80INS1_25CollectiveMainloopBwdSm80ILi2ELi1EN4cute5tupleIJNS5_1CILi64EEENS7_ILi96EEENS7_ILi128EEEEEENS_10bfloat16_tEfNS_4arch4Sm80ELb0ELb1ELb1ELb0ELb1ELb0ELb0ELb0ELi2ELi2ELi2ELi2ELb1EEENS1_21CollectiveEpilogueBwdISB_SC_SE_Li256ELb0ELb0ELi4EEENS1_19SingleTileSchedulerILb0ELb0ELb0ELi96EEEEEEEEEvNT_6ParamsE)
        /*0410*/ 	.word	0x00000004


	//----- nvinfo : EIATTR_FRAME_SIZE
	.align		4
.L_184:
        /*0414*/ 	.byte	0x04, 0x11
        /*0416*/ 	.short	(.L_186 - .L_185)
	.align		4
.L_185:
        /*0418*/ 	.word	index@(_ZN7cutlass13device_kernelIN5flash19enable_sm80_to_sm89INS1_16FlashAttnBwdSm80INS1_25CollectiveMainloopBwdSm80ILi2ELi1EN4cute5tupleIJNS5_1CILi64EEENS7_ILi96EEENS7_ILi128EEEEEENS_10bfloat16_tEfNS_4arch4Sm80ELb0ELb1ELb1ELb0ELb1ELb0ELb0ELb0ELi2ELi2ELi2ELi2ELb1EEENS1_21CollectiveEpilogueBwdISB_SC_SE_Li256ELb0ELb0ELi4EEENS1_19SingleTileSchedulerILb0ELb0ELb0ELi96EEEEEEEEEvNT_6ParamsE)
        /*041c*/ 	.word	0x00000000


	//----- nvinfo : EIATTR_REGCOUNT
	.align		4
.L_186:
        /*0420*/ 	.byte	0x04, 0x2f
        /*0422*/ 	.short	(.L_188 - .L_187)
	.align		4
.L_187:
        /*0424*/ 	.word	index@(_ZN7cutlass13device_kernelIN5flash19enable_sm80_to_sm89INS1_16FlashAttnBwdSm80INS1_25CollectiveMainloopBwdSm80ILi2ELi1EN4cute5tupleIJNS5_1CILi64EEENS7_ILi96EEENS7_ILi128EEEEEENS_10bfloat16_tEfNS_4arch4Sm80ELb0ELb1ELb1ELb0ELb0ELb0ELb0ELb0ELi2ELi2ELi2ELi2ELb1EEENS1_21CollectiveEpilogueBwdISB_SC_SE_Li256ELb0ELb0ELi4EEENS1_19SingleTileSchedulerILb0ELb0ELb0ELi96EEEEEEEEEvNT_6ParamsE)
        /*0428*/ 	.word	0x00000004


	//----- nvinfo : EIATTR_FRAME_SIZE
	.align		4
.L_188:
        /*042c*/ 	.byte	0x04, 0x11
        /*042e*/ 	.short	(.L_190 - .L_189)
	.align		4
.L_189:
        /*0430*/ 	.word	index@(_ZN7cutlass13device_kernelIN5flash19enable_sm80_to_sm89INS1_16FlashAttnBwdSm80INS1_25CollectiveMainloopBwdSm80ILi2ELi1EN4cute5tupleIJNS5_1CILi64EEENS7_ILi96EEENS7_ILi128EEEEEENS_10bfloat16_tEfNS_4arch4Sm80ELb0ELb1ELb1ELb0ELb0ELb0ELb0ELb0ELi2ELi2ELi2ELi2ELb1EEENS1_21CollectiveEpilogueBwdISB_SC_SE_Li256ELb0ELb0ELi4EEENS1_19SingleTileSchedulerILb0ELb0ELb0ELi96EEEEEEEEEvNT_6ParamsE)
        /*0434*/ 	.word	0x00000000


	//----- nvinfo : EIATTR_REGCOUNT
	.align		4
.L_190:
        /*0438*/ 	.byte	0x04, 0x2f
        /*043a*/ 	.short	(.L_192 - .L_191)
	.align		4
.L_191:
        /*043c*/ 	.word	index@(_ZN7cutlass13device_kernelIN5flash19enable_sm80_to_sm89INS1_16FlashAttnBwdSm80INS1_25CollectiveMainloopBwdSm80ILi2ELi1EN4cute5tupleIJNS5_1CILi64EEENS7_ILi96EEENS7_ILi128EEEEEENS_10bfloat16_tEfNS_4arch4Sm80ELb0ELb0ELb1ELb1ELb1ELb0ELb0ELb0ELi2ELi2ELi2ELi2ELb1EEENS1_24CollectiveEpilogueBwdGQAISB_fSE_Li256ELb1ELb1EEENS1_19SingleTileSchedulerILb1ELb0ELb0ELi96EEEEEEEEEvNT_6ParamsE)
        /*0440*/ 	.word	0x00000004


	//----- nvinfo : EIATTR_FRAME_SIZE
	.align		4
.L_192:
        /*0444*/ 	.byte	0x04, 0x11
        /*0446*/ 	.short	(.L_194 - .L_193)
	.align		4
.L_193:
        /*0448*/ 	.word	index@(_ZN7cutlass13device_kernelIN5flash19enable_sm80_to_sm89INS1_16FlashAttnBwdSm80INS1_25CollectiveMainloopBwdSm80ILi2ELi1EN4cute5tupleIJNS5_1CILi64EEENS7_ILi96EEENS7_ILi128EEEEEENS_10bfloat16_tEfNS_4arch4Sm80ELb0ELb0ELb1ELb1ELb1ELb0ELb0ELb0ELi2ELi2ELi2ELi2ELb1EEENS1_24CollectiveEpilogueBwdGQAISB_fSE_Li256ELb1ELb1EEENS1_19SingleTileSchedulerILb1ELb0ELb0ELi96EEEEEEEEEvNT_6ParamsE)
        /*044c*/ 	.word	0x00000000


	//----- nvinfo : EIATTR_REGCOUNT
	.align		4
.L_194:
        /*0450*/ 	.byte	0x04, 0x2f
        /*0452*/ 	.short	(.L_196 - .L_195)
	.align		4
.L_195:
        /*0454*/ 	.word	index@(_ZN7cutlass13device_kernelIN5flash19enable_sm80_to_sm89INS1_16FlashAttnBwdSm80INS1_25CollectiveMainloopBwdSm80ILi2ELi1EN4cute5tupleIJNS5_1CILi64EEENS7_ILi96EEENS7_ILi128EEEEEENS_10bfloat16_tEfNS_4arch4Sm80ELb0ELb0ELb1ELb1ELb0ELb0ELb0ELb0ELi2ELi2ELi2ELi2ELb1EEENS1_24CollectiveEpilogueBwdGQAISB_fSE_Li256ELb1ELb0EEENS1_19SingleTileSchedulerILb1ELb0ELb0ELi96EEEEEEEEEvNT_6ParamsE)
        /*0458*/ 	.word	0x00000004


	//----- nvinfo : EIATTR_FRAME_SIZE
	.align		4
.L_196:
        /*045c*/ 	.byte	0x04, 0x11
        /*045e*/ 	.short	(.L_198 - .L_197)
	.align		4
.L_197:
        /*0460*/ 	.word	index@(_ZN7cutlass13device_kernelIN5flash19enable_sm80_to_sm89INS1_16FlashAttnBwdSm80INS1_25CollectiveMainloopBwdSm80ILi2ELi1EN4cute5tupleIJNS5_1CILi64EEENS7_ILi96EEENS7_ILi128EEEEEENS_10bfloat16_tEfNS_4arch4Sm80ELb0ELb0ELb1ELb1ELb0ELb0ELb0ELb0ELi2ELi2ELi2ELi2ELb1EEENS1_24CollectiveEpilogueBwdGQAISB_fSE_Li256ELb1ELb0EEENS1_19SingleTileSchedulerILb1ELb0ELb0ELi96EEEEEEEEEvNT_6ParamsE)
        /*0464*/ 	.word	0x00000000


	//----- nvinfo : EIATTR_REGCOUNT
	.align		4
.L_198:
        /*0468*/ 	.byte	0x04, 0x2f
        /*046a*/ 	.short	(.L_200 - .L_199)
	.align		4
.L_199:
        /*046c*/ 	.word	index@(_ZN7cutlass13device_kernelIN5flash19enable_sm80_to_sm89INS1_16FlashAttnBwdSm80INS1_25CollectiveMainloopBwdSm80ILi2ELi1EN4cute5tupleIJNS5_1CILi64EEENS7_ILi96EEENS7_ILi128EEEEEENS_10bfloat16_tEfNS_4arch4Sm80ELb0ELb0ELb1ELb1ELb1ELb0ELb0ELb0ELi2ELi2ELi2ELi2ELb1EEENS1_21CollectiveEpilogueBwdISB_SC_SE_Li256ELb1ELb0ELi4EEENS1_19SingleTileSchedulerILb1ELb0ELb0ELi96EEEEEEEEEvNT_6ParamsE)
        /*0470*/ 	.word	0x00000004


	//----- nvinfo : EIATTR_FRAME_SIZE
	.align		4
.L_200:
        /*0474*/ 	.byte	0x04, 0x11
        /*0476*/ 	.short	(.L_202 - .L_201)
	.align		4
.L_201:
        /*0478*/ 	.word	index@(_ZN7cutlass13device_kernelIN5flash19enable_sm80_to_sm89INS1_16FlashAttnBwdSm80INS1_25CollectiveMainloopBwdSm80ILi2ELi1EN4cute5tupleIJNS5_1CILi64EEENS7_ILi96EEENS7_ILi128EEEEEENS_10bfloat16_tEfNS_4arch4Sm80ELb0ELb0ELb1ELb1ELb1ELb0ELb0ELb0ELi2ELi2ELi2ELi2ELb1EEENS1_21CollectiveEpilogueBwdISB_SC_SE_Li256ELb1ELb0ELi4EEENS1_19SingleTileSchedulerILb1ELb0ELb0ELi96EEEEEEEEEvNT_6ParamsE)
        /*047c*/ 	.word	0x00000000


	//----- nvinfo : EIATTR_REGCOUNT
	.align		4
.L_202:
        /*0480*/ 	.byte	0x04, 0x2f
        /*0482*/ 	.short	(.L_204 - .L_203)
	.align		4
.L_203:
        /*0484*/ 	.word	index@(_ZN7cutlass13device_kernelIN5flash19enable_sm80_to_sm89INS1_16FlashAttnBwdSm80INS1_25CollectiveMainloopBwdSm80ILi2ELi1EN4cute5tupleIJNS5_1CILi64EEENS7_ILi96EEENS7_ILi128EEEEEENS_10bfloat16_tEfNS_4arch4Sm80ELb0ELb0ELb1ELb1ELb0ELb0ELb0ELb0ELi2ELi2ELi2ELi2ELb1EEENS1_21CollectiveEpilogueBwdISB_SC_SE_Li256ELb1ELb0ELi4EEENS1_19SingleTileSchedulerILb1ELb0ELb0ELi96EEEEEEEEEvNT_6ParamsE)
        /*0488*/ 	.word	0x00000004


	//----- nvinfo : EIATTR_FRAME_SIZE
	.align		4
.L_204:
        /*048c*/ 	.byte	0x04, 0x11
        /*048e*/ 	.short	(.L_206 - .L_205)
	.align		4
.L_205:
        /*0490*/ 	.word	index@(_ZN7cutlass13device_kernelIN5flash19enable_sm80_to_sm89INS1_16FlashAttnBwdSm80INS1_25CollectiveMainloopBwdSm80ILi2ELi1EN4cute5tupleIJNS5_1CILi64EEENS7_ILi96EEENS7_ILi128EEEEEENS_10bfloat16_tEfNS_4arch4Sm80ELb0ELb0ELb1ELb1ELb0ELb0ELb0ELb0ELi2ELi2ELi2ELi2ELb1EEENS1_21CollectiveEpilogueBwdISB_SC_SE_Li256ELb1ELb0ELi4EEENS1_19SingleTileSchedulerILb1ELb0ELb0ELi96EEEEEEEEEvNT_6ParamsE)
        /*0494*/ 	.word	0x00000000


	//----- nvinfo : EIATTR_REGCOUNT
	.align		4
.L_206:
        /*0498*/ 	.byte	0x04, 0x2f
        /*049a*/ 	.short	(.L_208 - .L_207)
	.align		4
.L_207:
        /*049c*/ 	.word	index@(_ZN7cutlass13device_kernelIN5flash19enable_sm80_to_sm89INS1_16FlashAttnBwdSm80INS1_25CollectiveMainloopBwdSm80ILi2ELi1EN4cute5tupleIJNS5_1CILi64EEENS7_ILi96EEENS7_ILi128EEEEEENS_10bfloat16_tEfNS_4arch4Sm80ELb0ELb0ELb1ELb0ELb1ELb0ELb0ELb0ELi2ELi2ELi2ELi2ELb1EEENS1_24CollectiveEpilogueBwdGQAISB_fSE_Li256ELb0ELb1EEENS1_19SingleTileSchedulerILb0ELb0ELb0ELi96EEEEEEEEEvNT_6ParamsE)
        /*04a0*/ 	.word	0x00000004


	//----- nvinfo : EIATTR_FRAME_SIZE
	.align		4
.L_208:
        /*04a4*/ 	.byte	0x04, 0x11
        /*04a6*/ 	.short	(.L_210 - .L_209)
	.align		4
.L_209:
        /*04a8*/ 	.word	index@(_ZN7cutlass13device_kernelIN5flash19enable_sm80_to_sm89INS1_16FlashAttnBwdSm80INS1_25CollectiveMainloopBwdSm80ILi2ELi1EN4cute5tupleIJNS5_1CILi64EEENS7_ILi96EEENS7_ILi128EEEEEENS_10bfloat16_tEfNS_4arch4Sm80ELb0ELb0ELb1ELb0ELb1ELb0ELb0ELb0ELi2ELi2ELi2ELi2ELb1EEENS1_24CollectiveEpilogueBwdGQAISB_fSE_Li256ELb0ELb1EEENS1_19SingleTileSchedulerILb0ELb0ELb0ELi96EEEEEEEEEvNT_6ParamsE)
        /*04ac*/ 	.word	0x00000000


	//----- nvinfo : EIATTR_REGCOUNT
	.align		4
.L_210:
        /*04b0*/ 	.byte	0x04, 0x2f
        /*04b2*/ 	.short	(.L_212 - .L_211)
	.align		4
.L_211:
        /*04b4*/ 	.word	index@(_ZN7cutlass13device_kernelIN5flash19enable_sm80_to_sm89INS1_16FlashAttnBwdSm80INS1_25CollectiveMainloopBwdSm80ILi2ELi1EN4cute5tupleIJNS5_1CILi64EEENS7_ILi96EEENS7_ILi128EEEEEENS_10bfloat16_tEfNS_4arch4Sm80ELb0ELb0ELb1ELb0ELb0ELb0ELb0ELb0ELi2ELi2ELi2ELi2ELb1EEENS1_24CollectiveEpilogueBwdGQAISB_fSE_Li256ELb0ELb0EEENS1_19SingleTileSchedulerILb0ELb0ELb0ELi96EEEEEEEEEvNT_6ParamsE)
        /*04b8*/ 	.word	0x00000004


	//----- nvinfo : EIATTR_FRAME_SIZE
	.align		4
.L_212:
        /*04bc*/ 	.byte	0x04, 0x11
        /*04be*/ 	.short	(.L_214 - .L_213)
	.align		4
.L_213:
        /*04c0*/ 	.word	index@(_ZN7cutlass13device_kernelIN5flash19enable_sm80_to_sm89INS1_16FlashAttnBwdSm80INS1_25CollectiveMainloopBwdSm80ILi2ELi1EN4cute5tupleIJNS5_1CILi64EEENS7_ILi96EEENS7_ILi128EEEEEENS_10bfloat16_tEfNS_4arch4Sm80ELb0ELb0ELb1ELb0ELb0ELb0ELb0ELb0ELi2ELi2ELi2ELi2ELb1EEENS1_24CollectiveEpilogueBwdGQAISB_fSE_Li256ELb0ELb0EEENS1_19SingleTileSchedulerILb0ELb0ELb0ELi96EEEEEEEEEvNT_6ParamsE)
        /*04c4*/ 	.word	0x00000000


	//----- nvinfo : EIATTR_REGCOUNT
	.align		4
.L_214:
        /*04c8*/ 	.byte	0x04, 0x2f
        /*04ca*/ 	.short	(.L_216 - .L_215)
	.align		4
.L_215:
        /*04cc*/ 	.word	index@(_ZN7cutlass13device_kernelIN5flash19enable_sm80_to_sm89INS1_16FlashAttnBwdSm80INS1_25CollectiveMainloopBwdSm80ILi2ELi1EN4cute5tupleIJNS5_1CILi64EEENS7_ILi96EEENS7_ILi128EEEEEENS_10bfloat16_tEfNS_4arch4Sm80ELb0ELb0ELb1ELb0ELb1ELb0ELb0ELb0ELi2ELi2ELi2ELi2ELb1EEENS1_21CollectiveEpilogueBwdISB_SC_SE_Li256ELb0ELb0ELi4EEENS1_19SingleTileSchedulerILb0ELb0ELb0ELi96EEEEEEEEEvNT_6ParamsE)
        /*04d0*/ 	.word	0x00000004


	//----- nvinfo : EIATTR_FRAME_SIZE
	.align		4
.L_216:
        /*04d4*/ 	.byte	0x04, 0x11
        /*04d6*/ 	.short	(.L_218 - .L_217)
	.align		4
.L_217:
        /*04d8*/ 	.word	index@(_ZN7cutlass13device_kernelIN5flash19enable_sm80_to_sm89INS1_16FlashAttnBwdSm80INS1_25CollectiveMainloopBwdSm80ILi2ELi1EN4cute5tupleIJNS5_1CILi64EEENS7_ILi96EEENS7_ILi128EEEEEENS_10bfloat16_tEfNS_4arch4Sm80ELb0ELb0ELb1ELb0ELb1ELb0ELb0ELb0ELi2ELi2ELi2ELi2ELb1EEENS1_21CollectiveEpilogueBwdISB_SC_SE_Li256ELb0ELb0ELi4EEENS1_19SingleTileSchedulerILb0ELb0ELb0ELi96EEEEEEEEEvNT_6ParamsE)
        /*04dc*/ 	.word	0x00000000


	//----- nvinfo : EIATTR_REGCOUNT
	.align		4
.L_218:
        /*04e0*/ 	.byte	0x04, 0x2f
        /*04e2*/ 	.short	(.L_220 - .L_219)
	.align		4
.L_219:
        /*04e4*/ 	.word	index@(_ZN7cutlass13device_kernelIN5flash19enable_sm80_to_sm89INS1_16FlashAttnBwdSm80INS1_25CollectiveMainloopBwdSm80ILi2ELi1EN4cute5tupleIJNS5_1CILi64EEENS7_ILi96EEENS7_ILi128EEEEEENS_10bfloat16_tEfNS_4arch4Sm80ELb0ELb0ELb1ELb0ELb0ELb0ELb0ELb0ELi2ELi2ELi2ELi2ELb1EEENS1_21CollectiveEpilogueBwdISB_SC_SE_Li256ELb0ELb0ELi4EEENS1_19SingleTileSchedulerILb0ELb0ELb0ELi96EEEEEEEEEvNT_6ParamsE)
        /*04e8*/ 	.word	0x00000004


	//----- nvinfo : EIATTR_FRAME_SIZE
	.align		4
.L_220:
        /*04ec*/ 	.byte	0x04, 0x11
        /*04ee*/ 	.short	(.L_222 - .L_221)
	.align		4
.L_221:
        /*04f0*/ 	.word	index@(_ZN7cutlass13device_kernelIN5flash19enable_sm80_to_sm89INS1_16FlashAttnBwdSm80INS1_25CollectiveMainloopBwdSm80ILi2ELi1EN4cute5tupleIJNS5_1CILi64EEENS7_ILi96EEENS7_ILi128EEEEEENS_10bfloat16_tEfNS_4arch4Sm80ELb0ELb0ELb1ELb0ELb0ELb0ELb0ELb0ELi2ELi2ELi2ELi2ELb1EEENS1_21CollectiveEpilogueBwdISB_SC_SE_Li256ELb0ELb0ELi4EEENS1_19SingleTileSchedulerILb0ELb0ELb0ELi96EEEEEEEEEvNT_6ParamsE)
        /*04f4*/ 	.word	0x00000000


	//----- nvinfo : EIATTR_MIN_STACK_SIZE
	.align		4
.L_222:
        /*04f8*/ 	.byte	0x04, 0x12
        /*04fa*/ 	.short	(.L_224 - .L_223)
	.align		4
.L_223:
        /*04fc*/ 	.word	index@(_ZN7cutlass13device_kernelIN5flash19enable_sm80_to_sm89INS1_16FlashAttnBwdSm80INS1_25CollectiveMainloopBwdSm80ILi2ELi1EN4cute5tupleIJNS5_1CILi64EEENS7_ILi96EEENS7_ILi128EEEEEENS_10bfloat16_tEfNS_4arch4Sm80ELb0ELb0ELb1ELb0ELb0ELb0ELb0ELb0ELi2ELi2ELi2ELi2ELb1EEENS1_21CollectiveEpilogueBwdISB_SC_SE_Li256ELb0ELb0ELi4EEENS1_19SingleTileSchedulerILb0ELb0ELb0ELi96EEEEEEEEEvNT_6ParamsE)
        /*0500*/ 	.word	0x00000000


	//----- nvinfo : EIATTR_MIN_STACK_SIZE
	.align		4
.L_224:
        /*0504*/ 	.byte	0x04, 0x12
        /*0506*/ 	.short	(.L_226 - .L_225)
	.align		4
.L_225:
        /*0508*/ 	.word	index@(_ZN7cutlass13device_kernelIN5flash19enable_sm80_to_sm89INS1_16FlashAttnBwdSm80INS1_25CollectiveMainloopBwdSm80ILi2ELi1EN4cute5tupleIJNS5_1CILi64EEENS7_ILi96EEENS7_ILi128EEEEEENS_10bfloat16_tEfNS_4arch4Sm80ELb0ELb0ELb1ELb0ELb1ELb0ELb0ELb0ELi2ELi2ELi2ELi2ELb1EEENS1_21CollectiveEpilogueBwdISB_SC_SE_Li256ELb0ELb0ELi4EEENS1_19SingleTileSchedulerILb0ELb0ELb0ELi96EEEEEEEEEvNT_6ParamsE)
        /*050c*/ 	.word	0x00000000


	//----- nvinfo : EIATTR_MIN_STACK_SIZE
	.align		4
.L_226:
        /*0510*/ 	.byte	0x04, 0x12
        /*0512*/ 	.short	(.L_228 - .L_227)
	.align		4
.L_227:
        /*0514*/ 	.word	index@(_ZN7cutlass13device_kernelIN5flash19enable_sm80_to_sm89INS1_16FlashAttnBwdSm80INS1_25CollectiveMainloopBwdSm80ILi2ELi1EN4cute5tupleIJNS5_1CILi64EEENS7_ILi96EEENS7_ILi128EEEEEENS_10bfloat16_tEfNS_4arch4Sm80ELb0ELb0ELb1ELb0ELb0ELb0ELb0ELb0ELi2ELi2ELi2ELi2ELb1EEENS1_24CollectiveEpilogueBwdGQAISB_fSE_Li256ELb0ELb0EEENS1_19SingleTileSchedulerILb0ELb0ELb0ELi96EEEEEEEEEvNT_6ParamsE)
        /*0518*/ 	.word	0x00000000


	//----- nvinfo : EIATTR_MIN_STACK_SIZE
	.align		4
.L_228:
        /*051c*/ 	.byte	0x04, 0x12
        /*051e*/ 	.short	(.L_230 - .L_229)
	.align		4
.L_229:
        /*0520*/ 	.word	index@(_ZN7cutlass13device_kernelIN5flash19enable_sm80_to_sm89INS1_16FlashAttnBwdSm80INS1_25CollectiveMainloopBwdSm80ILi2ELi1EN4cute5tupleIJNS5_1CILi64EEENS7_ILi96EEENS7_ILi128EEEEEENS_10bfloat16_tEfNS_4arch4Sm80ELb0ELb0ELb1ELb0ELb1ELb0ELb0ELb0ELi2ELi2ELi2ELi2ELb1EEENS1_24CollectiveEpilogueBwdGQAISB_fSE_Li256ELb0ELb1EEENS1_19SingleTileSchedulerILb0ELb0ELb0ELi96EEEEEEEEEvNT_6ParamsE)
        /*0524*/ 	.word	0x00000000


	//----- nvinfo : EIATTR_MIN_STACK_SIZE
	.align		4
.L_230:
        /*0528*/ 	.byte	0x04, 0x12
        /*052a*/ 	.short	(.L_232 - .L_231)
	.align		4
.L_231:
        /*052c*/ 	.word	index@(_ZN7cutlass13device_kernelIN5flash19enable_sm80_to_sm89INS1_16FlashAttnBwdSm80INS1_25CollectiveMainloopBwdSm80ILi2ELi1EN4cute5tupleIJNS5_1CILi64EEENS7_ILi96EEENS7_ILi128EEEEEENS_10bfloat16_tEfNS_4arch4Sm80ELb0ELb0ELb1ELb1ELb0ELb0ELb0ELb0ELi2ELi2ELi2ELi2ELb1EEENS1_21CollectiveEpilogueBwdISB_SC_SE_Li256ELb1ELb0ELi4EEENS1_19SingleTileSchedulerILb1ELb0ELb0ELi96EEEEEEEEEvNT_6ParamsE)
        /*0530*/ 	.word	0x00000000


	//----- nvinfo : EIATTR_MIN_STACK_SIZE
	.align		4
.L_232:
        /*0534*/ 	.byte	0x04, 0x12
        /*0536*/ 	.short	(.L_234 - .L_233)
	.align		4
.L_233:
        /*0538*/ 	.word	index@(_ZN7cutlass13device_kernelIN5flash19enable_sm80_to_sm89INS1_16FlashAttnBwdSm80INS1_25CollectiveMainloopBwdSm80ILi2ELi1EN4cute5tupleIJNS5_1CILi64EEENS7_ILi96EEENS7_ILi128EEEEEENS_10bfloat16_tEfNS_4arch4Sm80ELb0ELb0ELb1ELb1ELb1ELb0ELb0ELb0ELi2ELi2ELi2ELi2ELb1EEENS1_21CollectiveEpilogueBwdISB_SC_SE_Li256ELb1ELb0ELi4EEENS1_19SingleTileSchedulerILb1ELb0ELb0ELi96EEEEEEEEEvNT_6ParamsE)
        /*053c*/ 	.word	0x00000000


	//----- nvinfo : EIATTR_MIN_STACK_SIZE
	.align		4
.L_234:
        /*0540*/ 	.byte	0x04, 0x12
        /*0542*/ 	.short	(.L_236 - .L_235)
	.align		4
.L_235:
        /*0544*/ 	.word	index@(_ZN7cutlass13device_kernelIN5flash19enable_sm80_to_sm89INS1_16FlashAttnBwdSm80INS1_25CollectiveMainloopBwdSm80ILi2ELi1EN4cute5tupleIJNS5_1CILi64EEENS7_ILi96EEENS7_ILi128EEEEEENS_10bfloat16_tEfNS_4arch4Sm80ELb0ELb0ELb1ELb1ELb0ELb0ELb0ELb0ELi2ELi2ELi2ELi2ELb1EEENS1_24CollectiveEpilogueBwdGQAISB_fSE_Li256ELb1ELb0EEENS1_19SingleTileSchedulerILb1ELb0ELb0ELi96EEEEEEEEEvNT_6ParamsE)
        /*0548*/ 	.word	0x00000000


	//----- nvinfo : EIATTR_MIN_STACK_SIZE
	.align		4
.L_236:
        /*054c*/ 	.byte	0x04, 0x12
        /*054e*/ 	.short	(.L_238 - .L_237)
	.align		4
.L_237:
        /*0550*/ 	.word	index@(_ZN7cutlass13device_kernelIN5flash19enable_sm80_to_sm89INS1_16FlashAttnBwdSm80INS1_25CollectiveMainloopBwdSm80ILi2ELi1EN4cute5tupleIJNS5_1CILi64EEENS7_ILi96EEENS7_ILi128EEEEEENS_10bfloat16_tEfNS_4arch4Sm80ELb0ELb0ELb1ELb1ELb1ELb0ELb0ELb0ELi2ELi2ELi2ELi2ELb1EEENS1_24CollectiveEpilogueBwdGQAISB_fSE_Li256ELb1ELb1EEENS1_19SingleTileSchedulerILb1ELb0ELb0ELi96EEEEEEEEEvNT_6ParamsE)
        /*0554*/ 	.word	0x00000000


	//----- nvinfo : EIATTR_MIN_STACK_SIZE
	.align		4
.L_238:
        /*0558*/ 	.byte	0x04, 0x12
        /*055a*/ 	.short	(.L_240 - .L_239)
	.align		4
.L_239:
        /*055c*/ 	.word	index@(_ZN7cutlass13device_kernelIN5flash19enable_sm80_to_sm89INS1_16FlashAttnBwdSm80INS1_25CollectiveMainloopBwdSm80ILi2ELi1EN4cute5tupleIJNS5_1CILi64EEENS7_ILi96EEENS7_ILi128EEEEEENS_10bfloat16_tEfNS_4arch4Sm80ELb0ELb1ELb1ELb0ELb0ELb0ELb0ELb0ELi2ELi2ELi2ELi2ELb1EEENS1_21CollectiveEpilogueBwdISB_SC_SE_Li256ELb0ELb0ELi4EEENS1_19SingleTileSchedulerILb0ELb0ELb0ELi96EEEEEEEEEvNT_6ParamsE)
        /*0560*/ 	.word	0x00000000


	//----- nvinfo : EIATTR_MIN_STACK_SIZE
	.align		4
.L_240:
        /*0564*/ 	.byte	0x04, 0x12
        /*0566*/ 	.short	(.L_242 - .L_241)
	.align		4
.L_241:
        /*0568*/ 	.word	index@(_ZN7cutlass13device_kernelIN5flash19enable_sm80_to_sm89INS1_16FlashAttnBwdSm80INS1_25CollectiveMainloopBwdSm80ILi2ELi1EN4cute5tupleIJNS5_1CILi64EEENS7_ILi96EEENS7_ILi128EEEEEENS_10bfloat16_tEfNS_4arch4Sm80ELb0ELb1ELb1ELb0ELb1ELb0ELb0ELb0ELi2ELi2ELi2ELi2ELb1EEENS1_21CollectiveEpilogueBwdISB_SC_SE_Li256ELb0ELb0ELi4EEENS1_19SingleTileSchedulerILb0ELb0ELb0ELi96EEEEEEEEEvNT_6ParamsE)
        /*056c*/ 	.word	0x00000000


	//----- nvinfo : EIATTR_MIN_STACK_SIZE
	.align		4
.L_242:
        /*0570*/ 	.byte	0x04, 0x12
        /*0572*/ 	.short	(.L_244 - .L_243)
	.align		4
.L_243:
        /*0574*/ 	.word	index@(_ZN7cutlass13device_kernelIN5flash19enable_sm80_to_sm89INS1_16FlashAttnBwdSm80INS1_25CollectiveMainloopBwdSm80ILi2ELi1EN4cute5tupleIJNS5_1CILi64EEENS7_ILi96EEENS7_ILi128EEEEEENS_10bfloat16_tEfNS_4arch4Sm80ELb0ELb1ELb1ELb0ELb0ELb0ELb0ELb0ELi2ELi2ELi2ELi2ELb1EEENS1_24CollectiveEpilogueBwdGQAISB_fSE_Li256ELb0ELb0EEENS1_19SingleTileSchedulerILb0ELb0ELb0ELi96EEEEEEEEEvNT_6ParamsE)
        /*0578*/ 	.word	0x00000000


	//----- nvinfo : EIATTR_MIN_STACK_SIZE
	.align		4
.L_244:
        /*057c*/ 	.byte	0x04, 0x12
        /*057e*/ 	.short	(.L_246 - .L_245)
	.align		4
.L_245:
        /*0580*/ 	.word	index@(_ZN7cutlass13device_kernelIN5flash19enable_sm80_to_sm89INS1_16FlashAttnBwdSm80INS1_25CollectiveMainloopBwdSm80ILi2ELi1EN4cute5tupleIJNS5_1CILi64EEENS7_ILi96EEENS7_ILi128EEEEEENS_10bfloat16_tEfNS_4arch4Sm80ELb0ELb1ELb1ELb0ELb1ELb0ELb0ELb0ELi2ELi2ELi2ELi2ELb1EEENS1_24CollectiveEpilogueBwdGQAISB_fSE_Li256ELb0ELb1EEENS1_19SingleTileSchedulerILb0ELb0ELb0ELi96EEEEEEEEEvNT_6ParamsE)
        /*0584*/ 	.word	0x00000000


	//----- nvinfo : EIATTR_MIN_STACK_SIZE
	.align		4
.L_246:
        /*0588*/ 	.byte	0x04, 0x12
        /*058a*/ 	.short	(.L_248 - .L_247)
	.align		4
.L_247:
        /*058c*/ 	.word	index@(_ZN7cutlass13device_kernelIN5flash19enable_sm80_to_sm89INS1_16FlashAttnBwdSm80INS1_25CollectiveMainloopBwdSm80ILi2ELi1EN4cute5tupleIJNS5_1CILi64EEENS7_ILi96EEENS7_ILi128EEEEEENS_10bfloat16_tEfNS_4arch4Sm80ELb0ELb1ELb1ELb1ELb0ELb0ELb0ELb0ELi2ELi2ELi2ELi2ELb1EEENS1_21CollectiveEpilogueBwdISB_SC_SE_Li256ELb1ELb0ELi4EEENS1_19SingleTileSchedulerILb1ELb0ELb0ELi96EEEEEEEEEvNT_6ParamsE)
        /*0590*/ 	.word	0x00000000


	//----- nvinfo : EIATTR_MIN_STACK_SIZE
	.align		4
.L_248:
        /*0594*/ 	.byte	0x04, 0x12
        /*0596*/ 	.short	(.L_250 - .L_249)
	.align		4
.L_249:
        /*0598*/ 	.word	index@(_ZN7cutlass13device_kernelIN5flash19enable_sm80_to_sm89INS1_16FlashAttnBwdSm80INS1_25CollectiveMainloopBwdSm80ILi2ELi1EN4cute5tupleIJNS5_1CILi64EEENS7_ILi96EEENS7_ILi128EEEEEENS_10bfloat16_tEfNS_4arch4Sm80ELb0ELb1ELb1ELb1ELb1ELb0ELb0ELb0ELi2ELi2ELi2ELi2ELb1EEENS1_21CollectiveEpilogueBwdISB_SC_SE_Li256ELb1ELb0ELi4EEENS1_19SingleTileSchedulerILb1ELb0ELb0ELi96EEEEEEEEEvNT_6ParamsE)
        /*059c*/ 	.word	0x00000000


	//----- nvinfo : EIATTR_MIN_STACK_SIZE
	.align		4
.L_250:
        /*05a0*/ 	.byte	0x04, 0x12
        /*05a2*/ 	.short	(.L_252 - .L_251)
	.align		4
.L_251:
        /*05a4*/ 	.word	index@(_ZN7cutlass13device_kernelIN5flash19enable_sm80_to_sm89INS1_16FlashAttnBwdSm80INS1_25CollectiveMainloopBwdSm80ILi2ELi1EN4cute5tupleIJNS5_1CILi64EEENS7_ILi96EEENS7_ILi128EEEEEENS_10bfloat16_tEfNS_4arch4Sm80ELb0ELb1ELb1ELb1ELb0ELb0ELb0ELb0ELi2ELi2ELi2ELi2ELb1EEENS1_24CollectiveEpilogueBwdGQAISB_fSE_Li256ELb1ELb0EEENS1_19SingleTileSchedulerILb1ELb0ELb0ELi96EEEEEEEEEvNT_6ParamsE)
        /*05a8*/ 	.word	0x00000000


	//----- nvinfo : EIATTR_MIN_STACK_SIZE
	.align		4
.L_252:
        /*05ac*/ 	.byte	0x04, 0x12
        /*05ae*/ 	.short	(.L_254 - .L_253)
	.align		4
.L_253:
        /*05b0*/ 	.word	index@(_ZN7cutlass13device_kernelIN5flash19enable_sm80_to_sm89INS1_16FlashAttnBwdSm80INS1_25CollectiveMainloopBwdSm80ILi2ELi1EN4cute5tupleIJNS5_1CILi64EEENS7_ILi96EEENS7_ILi128EEEEEENS_10bfloat16_tEfNS_4arch4Sm80ELb0ELb1ELb1ELb1ELb1ELb0ELb0ELb0ELi2ELi2ELi2ELi2ELb1EEENS1_24CollectiveEpilogueBwdGQAISB_fSE_Li256ELb1ELb1EEENS1_19SingleTileSchedulerILb1ELb0ELb0ELi96EEEEEEEEEvNT_6ParamsE)
        /*05b4*/ 	.word	0x00000000


	//----- nvinfo : EIATTR_MIN_STACK_SIZE
	.align		4
.L_254:
        /*05b8*/ 	.byte	0x04, 0x12
        /*05ba*/ 	.short	(.L_256 - .L_255)
	.align		4
.L_255:
        /*05bc*/ 	.word	index@(_ZN7cutlass13device_kernelIN5flash19enable_sm80_to_sm89INS1_16FlashAttnBwdSm80INS1_25CollectiveMainloopBwdSm80ILi2ELi1EN4cute5tupleIJNS5_1CILi64EEENS7_ILi96EEENS7_ILi128EEEEEENS_10bfloat16_tEfNS_4arch4Sm80ELb1ELb0ELb1ELb0ELb0ELb0ELb0ELb0ELi2ELi2ELi2ELi2ELb1EEENS1_21CollectiveEpilogueBwdISB_SC_SE_Li256ELb0ELb0ELi4EEENS1_25SingleTileBwdLPTSchedulerILb0ELi96ELb0EEEEEEEEEvNT_6ParamsE)
        /*05c0*/ 	.word	0x00000000


	//----- nvinfo : EIATTR_MIN_STACK_SIZE
	.align		4
.L_256:
        /*05c4*/ 	.byte	0x04, 0x12
        /*05c6*/ 	.short	(.L_258 - .L_257)
	.align		4
.L_257:
        /*05c8*/ 	.word	index@(_ZN7cutlass13device_kernelIN5flash19enable_sm80_to_sm89INS1_16FlashAttnBwdSm80INS1_25CollectiveMainloopBwdSm80ILi2ELi1EN4cute5tupleIJNS5_1CILi64EEENS7_ILi96EEENS7_ILi128EEEEEENS_10bfloat16_tEfNS_4arch4Sm80ELb1ELb0ELb1ELb0ELb1ELb0ELb0ELb0ELi2ELi2ELi2ELi2ELb1EEENS1_21CollectiveEpilogueBwdISB_SC_SE_Li256ELb0ELb0ELi4EEENS1_25SingleTileBwdLPTSchedulerILb0ELi96ELb1EEEEEEEEEvNT_6ParamsE)
        /*05cc*/ 	.word	0x00000000


	//----- nvinfo : EIATTR_MIN_STACK_SIZE
	.align		4
.L_258:
        /*05d0*/ 	.byte	0x04, 0x12
        /*05d2*/ 	.short	(.L_260 - .L_259)
	.align		4
.L_259:
        /*05d4*/ 	.word	index@(_ZN7cutlass13device_kernelIN5flash19enable_sm80_to_sm89INS1_16FlashAttnBwdSm80INS1_25CollectiveMainloopBwdSm80ILi2ELi1EN4cute5tupleIJNS5_1CILi64EEENS7_ILi96EEENS7_ILi128EEEEEENS_10bfloat16_tEfNS_4arch4Sm80ELb1ELb0ELb1ELb0ELb0ELb0ELb0ELb0ELi2ELi2ELi2ELi2ELb1EEENS1_24CollectiveEpilogueBwdGQAISB_fSE_Li256ELb0ELb0EEENS1_25SingleTileBwdLPTSchedulerILb0ELi96ELb0EEEEEEEEEvNT_6ParamsE)
        /*05d8*/ 	.word	0x00000000


	//----- nvinfo : EIATTR_MIN_STACK_SIZE
	.align		4
.L_260:
        /*05dc*/ 	.byte	0x04, 0x12
        /*05de*/ 	.short	(.L_262 - .L_261)
	.align		4
.L_261:
        /*05e0*/ 	.word	index@(_ZN7cutlass13device_kernelIN5flash19enable_sm80_to_sm89INS1_16FlashAttnBwdSm80INS1_25CollectiveMainloopBwdSm80ILi2ELi1EN4cute5tupleIJNS5_1CILi64EEENS7_ILi96EEENS7_ILi128EEEEEENS_10bfloat16_tEfNS_4arch4Sm80ELb1ELb0ELb1ELb0ELb1ELb0ELb0ELb0ELi2ELi2ELi2ELi2ELb1EEENS1_24CollectiveEpilogueBwdGQAISB_fSE_Li256ELb0ELb1EEENS1_25SingleTileBwdLPTSchedulerILb0ELi96ELb1EEEEEEEEEvNT_6ParamsE)
        /*05e4*/ 	.word	0x00000000


	//----- nvinfo : EIATTR_MIN_STACK_SIZE
	.align		4
.L_262:
        /*05e8*/ 	.byte	0x04, 0x12
        /*05ea*/ 	.short	(.L_264 - .L_263)
	.align		4
.L_263:
        /*05ec*/ 	.word	index@(_ZN7cutlass13device_kernelIN5flash19enable_sm80_to_sm89INS1_16FlashAttnBwdSm80INS1_25CollectiveMainloopBwdSm80ILi2ELi1EN4cute5tupleIJNS5_1CILi64EEENS7_ILi96EEENS7_ILi128EEEEEENS_10bfloat16_tEfNS_4arch4Sm80ELb1ELb0ELb1ELb1ELb0ELb0ELb0ELb0ELi2ELi2ELi2ELi2ELb1EEENS1_21CollectiveEpilogueBwdISB_SC_SE_Li256ELb1ELb0ELi4EEENS1_25SingleTileBwdLPTSchedulerILb1ELi96ELb0EEEEEEEEEvNT_6ParamsE)
        /*05f0*/ 	.word	0x00000000


	//----- nvinfo : EIATTR_MIN_STACK_SIZE
	.align		4
.L_264:
        /*05f4*/ 	.byte	0x04, 0x12
        /*05f6*/ 	.short	(.L_266 - .L_265)
	.align		4
.L_265:
        /*05f8*/ 	.word	index@(_ZN7cutlass13device_kernelIN5flash19enable_sm80_to_sm89INS1_16FlashAttnBwdSm80INS1_25CollectiveMainloopBwdSm80ILi2ELi1EN4cute5tupleIJNS5_1CILi64EEENS7_ILi96EEENS7_ILi128EEEEEENS_10bfloat16_tEfNS_4arch4Sm80ELb1ELb0ELb1ELb1ELb1ELb0ELb0ELb0ELi2ELi2ELi2ELi2ELb1EEENS1_21CollectiveEpilogueBwdISB_SC_SE_Li256ELb1ELb0ELi4EEENS1_25SingleTileBwdLPTSchedulerILb1ELi96ELb1EEEEEEEEEvNT_6ParamsE)
        /*05fc*/ 	.word	0x00000000


	//----- nvinfo : EIATTR_MIN_STACK_SIZE
	.align		4
.L_266:
        /*0600*/ 	.byte	0x04, 0x12
        /*0602*/ 	.short	(.L_268 - .L_267)
	.align		4
.L_267:
        /*0604*/ 	.word	index@(_ZN7cutlass13device_kernelIN5flash19enable_sm80_to_sm89INS1_16FlashAttnBwdSm80INS1_25CollectiveMainloopBwdSm80ILi2ELi1EN4cute5tupleIJNS5_1CILi64EEENS7_ILi96EEENS7_ILi128EEEEEENS_10bfloat16_tEfNS_4arch4Sm80ELb1ELb0ELb1ELb1ELb0ELb0ELb0ELb0ELi2ELi2ELi2ELi2ELb1EEENS1_24CollectiveEpilogueBwdGQAISB_fSE_Li256ELb1ELb0EEENS1_25SingleTileBwdLPTSchedulerILb1ELi96ELb0EEEEEEEEEvNT_6ParamsE)
        /*0608*/ 	.word	0x00000000


	//----- nvinfo : EIATTR_MIN_STACK_SIZE
	.align		4
.L_268:
        /*060c*/ 	.byte	0x04, 0x12
        /*060e*/ 	.short	(.L_270 - .L_269)
	.align		4
.L_269:
        /*0610*/ 	.word	index@(_ZN7cutlass13device_kernelIN5flash32FlashAttnBwdPostprocessConvertdQIN4cute5tupleIJNS3_1CILi96EEENS5_ILi128EEEEEENS_10bfloat16_tEfNS_4arch4Sm80ELi256ENS3_8TiledMMAINS3_8MMA_AtomIJNS3_30SM80_16x8x16_F32BF16BF16F32_TNEEEENS3_6LayoutINS4_IJNS5_ILi2EEENS5_ILi4EEENS5_ILi1EEEEEENS4_IJSJ_SH_NS5_ILi0EEEEEEEENS4_IJNS5_ILi32EEENS5_ILi64EEENS5_ILi16EEEEEEEELb0EEEEEvNT_6ParamsE)
        /*0614*/ 	.word	0x00000000


	//----- nvinfo : EIATTR_MIN_STACK_SIZE
	.align		4
.L_270:
        /*0618*/ 	.byte	0x04, 0x12
        /*061a*/ 	.short	(.L_272 - .L_271)
	.align		4
.L_271:
        /*061c*/ 	.word	index@(_ZN7cutlass13device_kernelIN5flash19enable_sm80_to_sm89INS1_16FlashAttnBwdSm80INS1_25CollectiveMainloopBwdSm80ILi2ELi1EN4cute5tupleIJNS5_1CILi64EEENS7_ILi96EEENS7_ILi128EEEEEENS_10bfloat16_tEfNS_4arch4Sm80ELb1ELb0ELb1ELb1ELb1ELb0ELb0ELb0ELi2ELi2ELi2ELi2ELb1EEENS1_24CollectiveEpilogueBwdGQAISB_fSE_Li256ELb1ELb1EEENS1_25SingleTileBwdLPTSchedulerILb1ELi96ELb1EEEEEEEEEvNT_6ParamsE)
        /*0620*/ 	.word	0x00000000


	//----- nvinfo : EIATTR_MIN_STACK_SIZE
	.align		4
.L_272:
        /*0624*/ 	.byte	0x04, 0x12
        /*0626*/ 	.short	(.L_274 - .L_273)
	.align		4
.L_273:
        /*0628*/ 	.word	index@(_ZN7cutlass13device_kernelIN5flash19enable_sm80_to_sm89INS1_16FlashAttnBwdSm80INS1_25CollectiveMainloopBwdSm80ILi2ELi2EN4cute5tupleIJNS5_1CILi64EEENS7_ILi128EEES9_EEENS_10bfloat16_tEfNS_4arch4Sm80ELb0ELb0ELb1ELb0ELb0ELb0ELb0ELb0ELi2ELi2ELi2ELi2ELb0EEENS1_21CollectiveEpilogueBwdISA_SB_SD_Li256ELb0ELb0ELi4EEENS1_19SingleTileSchedulerILb0ELb0ELb0ELi128EEEEEEEEEvNT_6ParamsE)
        /*062c*/ 	.word	0x00000000


	//----- nvinfo : EIATTR_MIN_STACK_SIZE
	.align		4
.L_274:
        /*0630*/ 	.byte	0x04, 0x12
        /*0632*/ 	.short	(.L_276 - .L_275)
	.align		4
.L_275:
        /*0634*/ 	.word	index@(_ZN7cutlass13device_kernelIN5flash19enable_sm80_to_sm89INS1_16FlashAttnBwdSm80INS1_25CollectiveMainloopBwdSm80ILi2ELi2EN4cute5tupleIJNS5_1CILi64EEENS7_ILi128EEES9_EEENS_10bfloat16_tEfNS_4arch4Sm80ELb0ELb0ELb1ELb0ELb1ELb0ELb0ELb0ELi2ELi2ELi2ELi2ELb0EEENS1_21CollectiveEpilogueBwdISA_SB_SD_Li256ELb0ELb0ELi4EEENS1_19SingleTileSchedulerILb0ELb0ELb0ELi128EEEEEEEEEvNT_6ParamsE)
        /*0638*/ 	.word	0x00000000


	//----- nvinfo : EIATTR_MIN_STACK_SIZE
	.align		4
.L_276:
        /*063c*/ 	.byte	0x04, 0x12
        /*063e*/ 	.short	(.L_278 - .L_277)
	.align		4
.L_277:
        /*0640*/ 	.word	index@(_ZN7cutlass13device_kernelIN5flash19enable_sm80_to_sm89INS1_16FlashAttnBwdSm80INS1_25CollectiveMainloopBwdSm80ILi2ELi2EN4cute5tupleIJNS5_1CILi64EEENS7_ILi128EEES9_EEENS_10bfloat16_tEfNS_4arch4Sm80ELb0ELb0ELb1ELb0ELb0ELb0ELb0ELb0ELi2ELi2ELi2ELi2ELb0EEENS1_24CollectiveEpilogueBwdGQAISA_fSD_Li256ELb0ELb0EEENS1_19SingleTileSchedulerILb0ELb0ELb0ELi128EEEEEEEEEvNT_6ParamsE)
        /*0644*/ 	.word	0x00000000


	//----- nvinfo : EIATTR_MIN_STACK_SIZE
	.align		4
.L_278:
        /*0648*/ 	.byte	0x04, 0x12
        /*064a*/ 	.short	(.L_280 - .L_279)
	.align		4
.L_279:
        /*064c*/ 	.word	index@(_ZN7cutlass13device_kernelIN5flash19enable_sm80_to_sm89INS1_16FlashAttnBwdSm80INS1_25CollectiveMainloopBwdSm80ILi2ELi2EN4cute5tupleIJNS5_1CILi64EEENS7_ILi128EEES9_EEENS_10bfloat16_tEfNS_4arch4Sm80ELb0ELb0ELb1ELb0ELb1ELb0ELb0ELb0ELi2ELi2ELi2ELi2ELb0EEENS1_24CollectiveEpilogueBwdGQAISA_fSD_Li256ELb0ELb1EEENS1_19SingleTileSchedulerILb0ELb0ELb0ELi128EEEEEEEEEvNT_6ParamsE)
        /*0650*/ 	.word	0x00000000


	//----- nvinfo : EIATTR_MIN_STACK_SIZE
	.align		4
.L_280:
        /*0654*/ 	.byte	0x04, 0x12
        /*0656*/ 	.short	(.L_282 - .L_281)
	.align		4
.L_281:
        /*0658*/ 	.word	index@(_ZN7cutlass13device_kernelIN5flash19enable_sm80_to_sm89INS1_16FlashAttnBwdSm80INS1_25CollectiveMainloopBwdSm80ILi2ELi2EN4cute5tupleIJNS5_1CILi64EEENS7_ILi128EEES9_EEENS_10bfloat16_tEfNS_4arch4Sm80ELb0ELb0ELb1ELb1ELb0ELb0ELb0ELb0ELi2ELi2ELi2ELi2ELb0EEENS1_21CollectiveEpilogueBwdISA_SB_SD_Li256ELb1ELb0ELi4EEENS1_19SingleTileSchedulerILb1ELb0ELb0ELi128EEEEEEEEEvNT_6ParamsE)
        /*065c*/ 	.word	0x00000000


	//----- nvinfo : EIATTR_MIN_STACK_SIZE
	.align		4
.L_282:
        /*0660*/ 	.byte	0x04, 0x12
        /*0662*/ 	.short	(.L_284 - .L_283)
	.align		4
.L_283:
        /*0664*/ 	.word	index@(_ZN7cutlass13device_kernelIN5flash19enable_sm80_to_sm89INS1_16FlashAttnBwdSm80INS1_25CollectiveMainloopBwdSm80ILi2ELi2EN4cute5tupleIJNS5_1CILi64EEENS7_ILi128EEES9_EEENS_10bfloat16_tEfNS_4arch4Sm80ELb0ELb0ELb1ELb1ELb1ELb0ELb0ELb0ELi2ELi2ELi2ELi2ELb0EEENS1_21CollectiveEpilogueBwdISA_SB_SD_Li256ELb1ELb0ELi4EEENS1_19SingleTileSchedulerILb1ELb0ELb0ELi128EEEEEEEEEvNT_6ParamsE)
        /*0668*/ 	.word	0x00000000


	//----- nvinfo : EIATTR_MIN_STACK_SIZE
	.align		4
.L_284:
        /*066c*/ 	.byte	0x04, 0x12
        /*066e*/ 	.short	(.L_286 - .L_285)
	.align		4
.L_285:
        /*0670*/ 	.word	index@(_ZN7cutlass13device_kernelIN5flash19enable_sm80_to_sm89INS1_16FlashAttnBwdSm80INS1_25CollectiveMainloopBwdSm80ILi2ELi2EN4cute5tupleIJNS5_1CILi64EEENS7_ILi128EEES9_EEENS_10bfloat16_tEfNS_4arch4Sm80ELb0ELb0ELb1ELb1ELb0ELb0ELb0ELb0ELi2ELi2ELi2ELi2ELb0EEENS1_24CollectiveEpilogueBwdGQAISA_fSD_Li256ELb1ELb0EEENS1_19SingleTileSchedulerILb1ELb0ELb0ELi128EEEEEEEEEvNT_6ParamsE)
        /*0674*/ 	.word	0x00000000


	//----- nvinfo : EIATTR_MIN_STACK_SIZE
	.align		4
.L_286:
        /*0678*/ 	.byte	0x04, 0x12
        /*067a*/ 	.short	(.L_288 - .L_287)
	.align		4
.L_287:
        /*067c*/ 	.word	index@(_ZN7cutlass13device_kernelIN5flash19enable_sm80_to_sm89INS1_16FlashAttnBwdSm80INS1_25CollectiveMainloopBwdSm80ILi2ELi2EN4cute5tupleIJNS5_1CILi64EEENS7_ILi128EEES9_EEENS_10bfloat16_tEfNS_4arch4Sm80ELb0ELb0ELb1ELb1ELb1ELb0ELb0ELb0ELi2ELi2ELi2ELi2ELb0EEENS1_24CollectiveEpilogueBwdGQAISA_fSD_Li256ELb1ELb1EEENS1_19SingleTileSchedulerILb1ELb0ELb0ELi128EEEEEEEEEvNT_6ParamsE)
        /*0680*/ 	.word	0x00000000


	//----- nvinfo : EIATTR_MIN_STACK_SIZE
	.align		4
.L_288:
        /*0684*/ 	.byte	0x04, 0x12
        /*0686*/ 	.short	(.L_290 - .L_289)
	.align		4
.L_289:
        /*0688*/ 	.word	index@(_ZN7cutlass13device_kernelIN5flash19enable_sm80_to_sm89INS1_16FlashAttnBwdSm80INS1_25CollectiveMainloopBwdSm80ILi2ELi2EN4cute5tupleIJNS5_1CILi64EEENS7_ILi128EEES9_EEENS_10bfloat16_tEfNS_4arch4Sm80ELb0ELb1ELb1ELb0ELb0ELb0ELb0ELb0ELi2ELi2ELi2ELi2ELb0EEENS1_21CollectiveEpilogueBwdISA_SB_SD_Li256ELb0ELb0ELi4EEENS1_19SingleTileSchedulerILb0ELb0ELb0ELi128EEEEEEEEEvNT_6ParamsE)
        /*068c*/ 	.word	0x00000000


	//----- nvinfo : EIATTR_MIN_STACK_SIZE
	.align		4
.L_290:
        /*0690*/ 	.byte	0x04, 0x12
        /*0692*/ 	.short	(.L_292 - .L_291)
	.align		4
.L_291:
        /*0694*/ 	.word	index@(_ZN7cutlass13device_kernelIN5flash19enable_sm80_to_sm89INS1_16FlashAttnBwdSm80INS1_25CollectiveMainloopBwdSm80ILi2ELi2EN4cute5tupleIJNS5_1CILi64EEENS7_ILi128EEES9_EEENS_10bfloat16_tEfNS_4arch4Sm80ELb0ELb1ELb1ELb0ELb1ELb0ELb0ELb0ELi2ELi2ELi2ELi2ELb0EEENS1_21CollectiveEpilogueBwdISA_SB_SD_Li256ELb0ELb0ELi4EEENS1_19SingleTileSchedulerILb0ELb0ELb0ELi128EEEEEEEEEvNT_6ParamsE)
        /*0698*/ 	.word	0x00000000


	//----- nvinfo : EIATTR_MIN_STACK_SIZE
	.align		4
.L_292:
        /*069c*/ 	.byte	0x04, 0x12
        /*069e*/ 	.short	(.L_294 - .L_293)
	.align		4
.L_293:
        /*06a0*/ 	.word	index@(_ZN7cutlass13device_kernelIN5flash19enable_sm80_to_sm89INS1_16FlashAttnBwdSm80INS1_25CollectiveMainloopBwdSm80ILi2ELi2EN4cute5tupleIJNS5_1CILi64EEENS7_ILi128EEES9_EEENS_10bfloat16_tEfNS_4arch4Sm80ELb0ELb1ELb1ELb0ELb0ELb0ELb0ELb0ELi2ELi2ELi2ELi2ELb0EEENS1_24CollectiveEpilogueBwdGQAISA_fSD_Li256ELb0ELb0EEENS1_19SingleTileSchedulerILb0ELb0ELb0ELi128EEEEEEEEEvNT_6ParamsE)
        /*06a4*/ 	.word	0x00000000


	//----- nvinfo : EIATTR_MIN_STACK_SIZE
	.align		4
.L_294:
        /*06a8*/ 	.byte	0x04, 0x12
        /*06aa*/ 	.short	(.L_296 - .L_295)
	.align		4
.L_295:
        /*06ac*/ 	.word	index@(_ZN7cutlass13device_kernelIN5flash19enable_sm80_to_sm89INS1_16FlashAttnBwdSm80INS1_25CollectiveMainloopBwdSm80ILi2ELi2EN4cute5tupleIJNS5_1CILi64EEENS7_ILi128EEES9_EEENS_10bfloat16_tEfNS_4arch4Sm80ELb0ELb1ELb1ELb0ELb1ELb0ELb0ELb0ELi2ELi2ELi2ELi2ELb0EEENS1_24CollectiveEpilogueBwdGQAISA_fSD_Li256ELb0ELb1EEENS1_19SingleTileSchedulerILb0ELb0ELb0ELi128EEEEEEEEEvNT_6ParamsE)
        /*06b0*/ 	.word	0x00000000


	//----- nvinfo : EIATTR_MIN_STACK_SIZE
	.align		4
.L_296:
        /*06b4*/ 	.byte	0x04, 0x12
        /*06b6*/ 	.short	(.L_298 - .L_297)
	.align		4
.L_297:
        /*06b8*/ 	.word	index@(_ZN7cutlass13device_kernelIN5flash19enable_sm80_to_sm89INS1_16FlashAttnBwdSm80INS1_25CollectiveMainloopBwdSm80ILi2ELi2EN4cute5tupleIJNS5_1CILi64EEENS7_ILi128EEES9_EEENS_10bfloat16_tEfNS_4arch4Sm80ELb0ELb1ELb1ELb1ELb0ELb0ELb0ELb0ELi2ELi2ELi2ELi2ELb0EEENS1_21CollectiveEpilogueBwdISA_SB_SD_Li256ELb1ELb0ELi4EEENS1_19SingleTileSchedulerILb1ELb0ELb0ELi128EEEEEEEEEvNT_6ParamsE)
        /*06bc*/ 	.word	0x00000000


	//----- nvinfo : EIATTR_MIN_STACK_SIZE
	.align		4
.L_298:
        /*06c0*/ 	.byte	0x04, 0x12
        /*06c2*/ 	.short	(.L_300 - .L_299)
	.align		4
.L_299:
        /*06c4*/ 	.word	index@(_ZN7cutlass13device_kernelIN5flash19enable_sm80_to_sm89INS1_16FlashAttnBwdSm80INS1_25CollectiveMainloopBwdSm80ILi2ELi2EN4cute5tupleIJNS5_1CILi64EEENS7_ILi128EEES9_EEENS_10bfloat16_tEfNS_4arch4Sm80ELb0ELb1ELb1ELb1ELb1ELb0ELb0ELb0ELi2ELi2ELi2ELi2ELb0EEENS1_21CollectiveEpilogueBwdISA_SB_SD_Li256ELb1ELb0ELi4EEENS1_19SingleTileSchedulerILb1ELb0ELb0ELi128EEEEEEEEEvNT_6ParamsE)
        /*06c8*/ 	.word	0x00000000


	//----- nvinfo : EIATTR_MIN_STACK_SIZE
	.align		4
.L_300:
        /*06cc*/ 	.byte	0x04, 0x12
        /*06ce*/ 	.short	(.L_302 - .L_301)
	.align		4
.L_301:
        /*06d0*/ 	.word	index@(_ZN7cutlass13device_kernelIN5flash19enable_sm80_to_sm89INS1_16FlashAttnBwdSm80INS1_25CollectiveMainloopBwdSm80ILi2ELi2EN4cute5tupleIJNS5_1CILi64EEENS7_ILi128EEES9_EEENS_10bfloat16_tEfNS_4arch4Sm80ELb0ELb1ELb1ELb1ELb0ELb0ELb0ELb0ELi2ELi2ELi2ELi2ELb0EEENS1_24CollectiveEpilogueBwdGQAISA_fSD_Li256ELb1ELb0EEENS1_19SingleTileSchedulerILb1ELb0ELb0ELi128EEEEEEEEEvNT_6ParamsE)
        /*06d4*/ 	.word	0x00000000


	//----- nvinfo : EIATTR_MIN_STACK_SIZE
	.align		4
.L_302:
        /*06d8*/ 	.byte	0x04, 0x12
        /*06da*/ 	.short	(.L_304 - .L_303)
	.align		4
.L_303:
        /*06dc*/ 	.word	index@(_ZN7cutlass13device_kernelIN5flash19enable_sm80_to_sm89INS1_16FlashAttnBwdSm80INS1_25CollectiveMainloopBwdSm80ILi2ELi2EN4cute5tupleIJNS5_1CILi64EEENS7_ILi128EEES9_EEENS_10bfloat16_tEfNS_4arch4Sm80ELb0ELb1ELb1ELb1ELb1ELb0ELb0ELb0ELi2ELi2ELi2ELi2ELb0EEENS1_24CollectiveEpilogueBwdGQAISA_fSD_Li256ELb1ELb1EEENS1_19SingleTileSchedulerILb1ELb0ELb0ELi128EEEEEEEEEvNT_6ParamsE)
        /*06e0*/ 	.word	0x00000000


	//----- nvinfo : EIATTR_MIN_STACK_SIZE
	.align		4
.L_304:
        /*06e4*/ 	.byte	0x04, 0x12
        /*06e6*/ 	.short	(.L_306 - .L_305)
	.align		4
.L_305:
        /*06e8*/ 	.word	index@(_ZN7cutlass13device_kernelIN5flash19enable_sm80_to_sm89INS1_16FlashAttnBwdSm80INS1_25CollectiveMainloopBwdSm80ILi2ELi2EN4cute5tupleIJNS5_1CILi64EEENS7_ILi128EEES9_EEENS_10bfloat16_tEfNS_4arch4Sm80ELb1ELb0ELb1ELb0ELb0ELb0ELb0ELb0ELi2ELi2ELi2ELi2ELb0EEENS1_21CollectiveEpilogueBwdISA_SB_SD_Li256ELb0ELb0ELi4EEENS1_25SingleTileBwdLPTSchedulerILb0ELi128ELb0EEEEEEEEEvNT_6ParamsE)
        /*06ec*/ 	.word	0x00000000


	//----- nvinfo : EIATTR_MIN_STACK_SIZE
	.align		4
.L_306:
        /*06f0*/ 	.byte	0x04, 0x12
        /*06f2*/ 	.short	(.L_308 - .L_307)
	.align		4
.L_307:
        /*06f4*/ 	.word	index@(_ZN7cutlass13device_kernelIN5flash19enable_sm80_to_sm89INS1_16FlashAttnBwdSm80INS1_25CollectiveMainloopBwdSm80ILi2ELi2EN4cute5tupleIJNS5_1CILi64EEENS7_ILi128EEES9_EEENS_10bfloat16_tEfNS_4arch4Sm80ELb1ELb0ELb1ELb0ELb1ELb0ELb0ELb0ELi2ELi2ELi2ELi2ELb0EEENS1_21CollectiveEpilogueBwdISA_SB_SD_Li256ELb0ELb0ELi4EEENS1_25SingleTileBwdLPTSchedulerILb0ELi128ELb1EEEEEEEEEvNT_6ParamsE)
        /*06f8*/ 	.word	0x00000000


	//----- nvinfo : EIATTR_MIN_STACK_SIZE
	.align		4
.L_308:
        /*06fc*/ 	.byte	0x04, 0x12
        /*06fe*/ 	.short	(.L_310 - .L_309)
	.align		4
.L_309:
        /*0700*/ 	.word	index@(_ZN7cutlass13device_kernelIN5flash19enable_sm80_to_sm89INS1_16FlashAttnBwdSm80INS1_25CollectiveMainloopBwdSm80ILi2ELi2EN4cute5tupleIJNS5_1CILi64EEENS7_ILi128EEES9_EEENS_10bfloat16_tEfNS_4arch4Sm80ELb1ELb0ELb1ELb0ELb0ELb0ELb0ELb0ELi2ELi2ELi2ELi2ELb0EEENS1_24CollectiveEpilogueBwdGQAISA_fSD_Li256ELb0ELb0EEENS1_25SingleTileBwdLPTSchedulerILb0ELi128ELb0EEEEEEEEEvNT_6ParamsE)
        /*0704*/ 	.word	0x00000000


	//----- nvinfo : EIATTR_MIN_STACK_SIZE
	.align		4
.L_310:
        /*0708*/ 	.byte	0x04, 0x12
        /*070a*/ 	.short	(.L_312 - .L_311)
	.align		4
.L_311:
        /*070c*/ 	.word	index@(_ZN7cutlass13device_kernelIN5flash19enable_sm80_to_sm89INS1_16FlashAttnBwdSm80INS1_25CollectiveMainloopBwdSm80ILi2ELi2EN4cute5tupleIJNS5_1CILi64EEENS7_ILi128EEES9_EEENS_10bfloat16_tEfNS_4arch4Sm80ELb1ELb0ELb1ELb0ELb1ELb0ELb0ELb0ELi2ELi2ELi2ELi2ELb0EEENS1_24CollectiveEpilogueBwdGQAISA_fSD_Li256ELb0ELb1EEENS1_25SingleTileBwdLPTSchedulerILb0ELi128ELb1EEEEEEEEEvNT_6ParamsE)
        /*0710*/ 	.word	0x00000000


	//----- nvinfo : EIATTR_MIN_STACK_SIZE
	.align		4
.L_312:
        /*0714*/ 	.byte	0x04, 0x12
        /*0716*/ 	.short	(.L_314 - .L_313)
	.align		4
.L_313:
        /*0718*/ 	.word	index@(_ZN7cutlass13device_kernelIN5flash22FlashAttnBwdPreprocessIN4cute5tupleIJNS3_1CILi64EEENS5_ILi128EEEEEENS_10bfloat16_tEfNS_4arch4Sm80ELb1ELb0EEEEEvNT_6ParamsE)
        /*071c*/ 	.word	0x00000000


	//----- nvinfo : EIATTR_MIN_STACK_SIZE
	.align		4
.L_314:
        /*0720*/ 	.byte	0x04, 0x12
        /*0722*/ 	.short	(.L_316 - .L_315)
	.align		4
.L_315:
        /*0724*/ 	.word	index@(_ZN7cutlass13device_kernelIN5flash19enable_sm80_to_sm89INS1_16FlashAttnBwdSm80INS1_25CollectiveMainloopBwdSm80ILi2ELi2EN4cute5tupleIJNS5_1CILi64EEENS7_ILi128EEES9_EEENS_10bfloat16_tEfNS_4arch4Sm80ELb1ELb0ELb1ELb1ELb0ELb0ELb0ELb0ELi2ELi2ELi2ELi2ELb0EEENS1_21CollectiveEpilogueBwdISA_SB_SD_Li256ELb1ELb0ELi4EEENS1_25SingleTileBwdLPTSchedulerILb1ELi128ELb0EEEEEEEEEvNT_6ParamsE)
        /*0728*/ 	.word	0x00000000


	//----- nvinfo : EIATTR_MIN_STACK_SIZE
	.align		4
.L_316:
        /*072c*/ 	.byte	0x04, 0x12
        /*072e*/ 	.short	(.L_318 - .L_317)
	.align		4
.L_317:
        /*0730*/ 	.word	index@(_ZN7cutlass13device_kernelIN5flash19enable_sm80_to_sm89INS1_16FlashAttnBwdSm80INS1_25CollectiveMainloopBwdSm80ILi2ELi2EN4cute5tupleIJNS5_1CILi64EEENS7_ILi128EEES9_EEENS_10bfloat16_tEfNS_4arch4Sm80ELb1ELb0ELb1ELb1ELb1ELb0ELb0ELb0ELi2ELi2ELi2ELi2ELb0EEENS1_21CollectiveEpilogueBwdISA_SB_SD_Li256ELb1ELb0ELi4EEENS1_25SingleTileBwdLPTSchedulerILb1ELi128ELb1EEEEEEEEEvNT_6ParamsE)
        /*0734*/ 	.word	0x00000000


	//----- nvinfo : EIATTR_MIN_STACK_SIZE
	.align		4
.L_318:
        /*0738*/ 	.byte	0x04, 0x12
        /*073a*/ 	.short	(.L_320 - .L_319)
	.align		4
.L_319:
        /*073c*/ 	.word	index@(_ZN7cutlass13device_kernelIN5flash19enable_sm80_to_sm89INS1_16FlashAttnBwdSm80INS1_25CollectiveMainloopBwdSm80ILi2ELi2EN4cute5tupleIJNS5_1CILi64EEENS7_ILi128EEES9_EEENS_10bfloat16_tEfNS_4arch4Sm80ELb1ELb0ELb1ELb1ELb0ELb0ELb0ELb0ELi2ELi2ELi2ELi2ELb0EEENS1_24CollectiveEpilogueBwdGQAISA_fSD_Li256ELb1ELb0EEENS1_25SingleTileBwdLPTSchedulerILb1ELi128ELb0EEEEEEEEEvNT_6ParamsE)
        /*0740*/ 	.word	0x00000000


	//----- nvinfo : EIATTR_MIN_STACK_SIZE
	.align		4
.L_320:
        /*0744*/ 	.byte	0x04, 0x12
        /*0746*/ 	.short	(.L_322 - .L_321)
	.align		4
.L_321:
        /*0748*/ 	.word	index@(_ZN7cutlass13device_kernelIN5flash32FlashAttnBwdPostprocessConvertdQIN4cute5tupleIJNS3_1CILi128EEES6_EEENS_10bfloat16_tEfNS_4arch4Sm80ELi256ENS3_8TiledMMAINS3_8MMA_AtomIJNS3_30SM80_16x8x16_F32BF16BF16F32_TNEEEENS3_6LayoutINS4_IJNS5_ILi2EEENS5_ILi4EEENS5_ILi1EEEEEENS4_IJSI_SG_NS5_ILi0EEEEEEEENS4_IJNS5_ILi32EEENS5_ILi64EEENS5_ILi16EEEEEEEELb0EEEEEvNT_6ParamsE)
        /*074c*/ 	.word	0x00000000


	//----- nvinfo : EIATTR_MIN_STACK_SIZE
	.align		4
.L_322:
        /*0750*/ 	.byte	0x04, 0x12
        /*0752*/ 	.short	(.L_324 - .L_323)
	.align		4
.L_323:
        /*0754*/ 	.word	index@(_ZN7cutlass13device_kernelIN5flash32FlashAttnBwdPostprocessConvertdQIN4cute5tupleIJNS3_1CILi64EEENS5_ILi128EEEEEENS_10bfloat16_tEfNS_4arch4Sm80ELi256ENS3_8TiledMMAINS3_8MMA_AtomIJNS3_30SM80_16x8x16_F32BF16BF16F32_TNEEEENS3_6LayoutINS4_IJNS5_ILi2EEENS5_ILi4EEENS5_ILi1EEEEEENS4_IJSJ_SH_NS5_ILi0EEEEEEEENS4_IJNS5_ILi32EEES6_NS5_ILi16EEEEEEEELb0EEEEEvNT_6ParamsE)
        /*0758*/ 	.word	0x00000000


	//----- nvinfo : EIATTR_MIN_STACK_SIZE
	.align		4
.L_324:
        /*075c*/ 	.byte	0x04, 0x12
        /*075e*/ 	.short	(.L_326 - .L_325)
	.align		4
.L_325:
        /*0760*/ 	.word	index@(_ZN7cutlass13device_kernelIN5flash19enable_sm80_to_sm89INS1_16FlashAttnBwdSm80INS1_25CollectiveMainloopBwdSm80ILi2ELi2EN4cute5tupleIJNS5_1CILi64EEENS7_ILi128EEES9_EEENS_10bfloat16_tEfNS_4arch4Sm80ELb1ELb0ELb1ELb1ELb1ELb0ELb0ELb0ELi2ELi2ELi2ELi2ELb0EEENS1_24CollectiveEpilogueBwdGQAISA_fSD_Li256ELb1ELb1EEENS1_25SingleTileBwdLPTSchedulerILb1ELi128ELb1EEEEEEEEEvNT_6ParamsE)
        /*0764*/ 	.word	0x00000000


	//----- nvinfo : EIATTR_MIN_STACK_SIZE
	.align		4
.L_326:
        /*0768*/ 	.byte	0x04, 0x12
        /*076a*/ 	.short	(.L_328 - .L_327)
	.align		4
.L_327:
        /*076c*/ 	.word	index@(_ZN7cutlass13device_kernelIN5flash22FlashAttnBwdPreprocessIN4cute5tupleIJNS3_1CILi64EEENS5_ILi128EEEEEENS_10bfloat16_tEfNS_4arch4Sm80ELb1ELb1EEEEEvNT_6ParamsE)
        /*0770*/ 	.word	0x00000000
.L_328:


//--------------------- .nv.compat                --------------------------
	.section	.nv.compat,"",@"SHT_CUDA_COMPAT_INFO"
	.align	4
        /*0000*/ 	.byte	0x02, 0x09, 0x01, 0x00, 0x02, 0x02, 0x01, 0x00, 0x02, 0x05, 0x05, 0x00, 0x03, 0x07, 0x01, 0x01
        /*0010*/ 	.byte	0x02, 0x03, 0x00, 0x00, 0x02, 0x06, 0x01, 0x00, 0x04, 0x0b, 0x08, 0x00, 0x00, 0x00, 0x00, 0x00
        /*0020*/ 	.byte	0x00, 0x00, 0x00, 0x00


//--------------------- .nv.info._ZN7cutlass13device_kernelIN5flash19enable_sm80_to_sm89INS1_16FlashAttnBwdSm80INS1_25CollectiveMainloopBwdSm80ILi2ELi1EN4cute5tupleIJNS5_1CILi64EEENS7_ILi96EEENS7_ILi128EEEEEENS_10bfloat16_tEfNS_4arch4Sm80ELb0ELb0ELb1ELb0ELb0ELb0ELb0ELb0ELi2ELi2ELi2ELi2ELb1EEENS1_21CollectiveEpilogueBwdISB_SC_SE_Li256ELb0ELb0ELi4EEENS1_19SingleTileSchedulerILb0ELb0ELb0ELi96EEEEEEEEEvNT_6ParamsE --------------------------
	.section	.nv.info._ZN7cutlass13device_kernelIN5flash19enable_sm80_to_sm89INS1_16FlashAttnBwdSm80INS1_25CollectiveMainloopBwdSm80ILi2ELi1EN4cute5tupleIJNS5_1CILi64EEENS7_ILi96EEENS7_ILi128EEEEEENS_10bfloat16_tEfNS_4arch4Sm80ELb0ELb0ELb1ELb0ELb0ELb0ELb0ELb0ELi2ELi2ELi2ELi2ELb1EEENS1_21CollectiveEpilogueBwdISB_SC_SE_Li256ELb0ELb0ELi4EEENS1_19SingleTileSchedulerILb0ELb0ELb0ELi96EEEEEEEEEvNT_6ParamsE,"",@"SHT_CUDA_INFO"
	.sectionflags	@""
	.align	4


	//----- nvinfo : EIATTR_CUDA_API_VERSION
	.align		4
        /*0000*/ 	.byte	0x04, 0x37
        /*0002*/ 	.short	(.L_330 - .L_329)
.L_329:
        /*0004*/ 	.word	0x00000082


	//----- nvinfo : EIATTR_KPARAM_INFO
	.align		4
.L_330:
        /*0008*/ 	.byte	0x04, 0x17
        /*000a*/ 	.short	(.L_332 - .L_331)
.L_331:
        /*000c*/ 	.word	0x00000000
        /*0010*/ 	.short	0x0000
        /*0012*/ 	.short	0x0000
        /*0014*/ 	.byte	0x00, 0xf0, 0xc1, 0x09


	//----- nvinfo : EIATTR_SPARSE_MMA_MASK
	.align		4
.L_332:
        /*0018*/ 	.byte	0x03, 0x50
        /*001a*/ 	.short	0x0000


	//----- nvinfo : EIATTR_MAXREG_COUNT
	.align		4
        /*001c*/ 	.byte	0x03, 0x1b
        /*001e*/ 	.short	0x00ff


	//----- nvinfo : EIATTR_MERCURY_ISA_VERSION
	.align		4
        /*0020*/ 	.byte	0x03, 0x5f
        /*0022*/ 	.short	0x0101


	//----- nvinfo : EIATTR_EXIT_INSTR_OFFSETS
	.align		4
        /*0024*/ 	.byte	0x04, 0x1c
        /*0026*/ 	.short	(.L_334 - .L_333)


	//   ....[0]....
.L_333:
        /*0028*/ 	.word	0x00000010


	//----- nvinfo : EIATTR_MAX_THREADS
	.align		4
.L_334:
        /*002c*/ 	.byte	0x04, 0x05
        /*002e*/ 	.short	(.L_336 - .L_335)
.L_335:
        /*0030*/ 	.word	0x00000100
        /*0034*/ 	.word	0x00000001
        /*0038*/ 	.word	0x00000001


	//----- nvinfo : EIATTR_CBANK_PARAM_SIZE
	.align		4
.L_336:
        /*003c*/ 	.byte	0x03, 0x19
        /*003e*/ 	.short	0x0270


	//----- nvinfo : EIATTR_PARAM_CBANK
	.align		4
        /*0040*/ 	.byte	0x04, 0x0a
        /*0042*/ 	.short	(.L_338 - .L_337)
	.align		4
.L_337:
        /*0044*/ 	.word	index@(.nv.constant0._ZN7cutlass13device_kernelIN5flash19enable_sm80_to_sm89INS1_16FlashAttnBwdSm80INS1_25CollectiveMainloopBwdSm80ILi2ELi1EN4cute5tupleIJNS5_1CILi64EEENS7_ILi96EEENS7_ILi128EEEEEENS_10bfloat16_tEfNS_4arch4Sm80ELb0ELb0ELb1ELb0ELb0ELb0ELb0ELb0ELi2ELi2ELi2ELi2ELb1EEENS1_21CollectiveEpilogueBwdISB_SC_SE_Li256ELb0ELb0ELi4EEENS1_19SingleTileSchedulerILb0ELb0ELb0ELi96EEEEEEEEEvNT_6ParamsE)
        /*0048*/ 	.short	0x0210
        /*004a*/ 	.short	0x0270


	//----- nvinfo : EIATTR_SW_WAR
	.align		4
.L_338:
        /*004c*/ 	.byte	0x04, 0x36
        /*004e*/ 	.short	(.L_340 - .L_339)
.L_339:
        /*0050*/ 	.word	0x00000008
.L_340:


//--------------------- .nv.info._ZN7cutlass13device_kernelIN5flash19enable_sm80_to_sm89INS1_16FlashAttnBwdSm80INS1_25CollectiveMainloopBwdSm80ILi2ELi1EN4cute5tupleIJNS5_1CILi64EEENS7_ILi96EEENS7_ILi128EEEEEENS_10bfloat16_tEfNS_4arch4Sm80ELb0ELb0ELb1ELb0ELb1ELb0ELb0ELb0ELi2ELi2ELi2ELi2ELb1EEENS1_21CollectiveEpilogueBwdISB_SC_SE_Li256ELb0ELb0ELi4EEENS1_19SingleTileSchedulerILb0ELb0ELb0ELi96EEEEEEEEEvNT_6ParamsE --------------------------
	.section	.nv.info._ZN7cutlass13device_kernelIN5flash19enable_sm80_to_sm89INS1_16FlashAttnBwdSm80INS1_25CollectiveMainloopBwdSm80ILi2ELi1EN4cute5tupleIJNS5_1CILi64EEENS7_ILi96EEENS7_ILi128EEEEEENS_10bfloat16_tEfNS_4arch4Sm80ELb0ELb0ELb1ELb0ELb1ELb0ELb0ELb0ELi2ELi2ELi2ELi2ELb1EEENS1_21CollectiveEpilogueBwdISB_SC_SE_Li256ELb0ELb0ELi4EEENS1_19SingleTileSchedulerILb0ELb0ELb0ELi96EEEEEEEEEvNT_6ParamsE,"",@"SHT_CUDA_INFO"
	.sectionflags	@""
	.align	4


	//----- nvinfo : EIATTR_CUDA_API_VERSION
	.align		4
        /*0000*/ 	.byte	0x04, 0x37
        /*0002*/ 	.short	(.L_342 - .L_341)
.L_341:
        /*0004*/ 	.word	0x00000082


	//----- nvinfo : EIATTR_KPARAM_INFO
	.align		4
.L_342:
        /*0008*/ 	.byte	0x04, 0x17
        /*000a*/ 	.short	(.L_344 - .L_343)
.L_343:
        /*000c*/ 	.word	0x00000000
        /*0010*/ 	.short	0x0000
        /*0012*/ 	.short	0x0000
        /*0014*/ 	.byte	0x00, 0xf0, 0xc1, 0x09


	//----- nvinfo : EIATTR_SPARSE_MMA_MASK
	.align		4
.L_344:
        /*0018*/ 	.byte	0x03, 0x50
        /*001a*/ 	.short	0x0000


	//----- nvinfo : EIATTR_MAXREG_COUNT
	.align		4
        /*001c*/ 	.byte	0x03, 0x1b
        /*001e*/ 	.short	0x00ff


	//----- nvinfo : EIATTR_MERCURY_ISA_VERSION
	.align		4
        /*0020*/ 	.byte	0x03, 0x5f
        /*0022*/ 	.short	0x0101


	//----- nvinfo : EIATTR_EXIT_INSTR_OFFSETS
	.align		4
        /*0024*/ 	.byte	0x04, 0x1c
        /*0026*/ 	.short	(.L_346 - .L_345)


	//   ....[0]....
.L_345:
        /*0028*/ 	.word	0x00000010


	//----- nvinfo : EIATTR_MAX_THREADS
	.align		4
.L_346:
        /*002c*/ 	.byte	0x04, 0x05
        /*002e*/ 	.short	(.L_348 - .L_347)
.L_347:
        /*0030*/ 	.word	0x00000100
        /*0034*/ 	.word	0x00000001
        /*0038*/ 	.word	0x00000001


	//----- nvinfo : EIATTR_CBANK_PARAM_SIZE
	.align		4
.L_348:
        /*003c*/ 	.byte	0x03, 0x19
        /*003e*/ 	.short	0x0270


	//----- nvinfo : EIATTR_PARAM_CBANK
	.align		4
        /*0040*/ 	.byte	0x04, 0x0a
        /*0042*/ 	.short	(.L_350 - .L_349)
	.align		4
.L_349:
        /*0044*/ 	.word	index@(.nv.constant0._ZN7cutlass13device_kernelIN5flash19enable_sm80_to_sm89INS1_16FlashAttnBwdSm80INS1_25CollectiveMainloopBwdSm80ILi2ELi1EN4cute5tupleIJNS5_1CILi64EEENS7_ILi96EEENS7_ILi128EEEEEENS_10bfloat16_tEfNS_4arch4Sm80ELb0ELb0ELb1ELb0ELb1ELb0ELb0ELb0ELi2ELi2ELi2ELi2ELb1EEENS1_21CollectiveEpilogueBwdISB_SC_SE_Li256ELb0ELb0ELi4EEENS1_19SingleTileSchedulerILb0ELb0ELb0ELi96EEEEEEEEEvNT_6ParamsE)
        /*0048*/ 	.short	0x0210
        /*004a*/ 	.short	0x0270


	//----- nvinfo : EIATTR_SW_WAR
	.align		4
.L_350:
        /*004c*/ 	.byte	0x04, 0x36
        /*004e*/ 	.short	(.L_352 - .L_351)
.L_351:
        /*0050*/ 	.word	0x00000008
.L_352:


//--------------------- .nv.info._ZN7cutlass13device_kernelIN5flash19enable_sm80_to_sm89INS1_16FlashAttnBwdSm80INS1_25CollectiveMainloopBwdSm80ILi2ELi1EN4cute5tupleIJNS5_1CILi64EEENS7_ILi96EEENS7_ILi128EEEEEENS_10bfloat16_tEfNS_4arch4Sm80ELb0ELb0ELb1ELb0ELb0ELb0ELb0ELb0ELi2ELi2ELi2ELi2ELb1EEENS1_24CollectiveEpilogueBwdGQAISB_fSE_Li256ELb0ELb0EEENS1_19SingleTileSchedulerILb0ELb0ELb0ELi96EEEEEEEEEvNT_6ParamsE --------------------------
	.section	.nv.info._ZN7cutlass13device_kernelIN5flash19enable_sm80_to_sm89INS1_16FlashAttnBwdSm80INS1_25CollectiveMainloopBwdSm80ILi2ELi1EN4cute5tupleIJNS5_1CILi64EEENS7_ILi96EEENS7_ILi128EEEEEENS_10bfloat16_tEfNS_4arch4Sm80ELb0ELb0ELb1ELb0ELb0ELb0ELb0ELb0ELi2ELi2ELi2ELi2ELb1EEENS1_24CollectiveEpilogueBwdGQAISB_fSE_Li256ELb0ELb0EEENS1_19SingleTileSchedulerILb0ELb0ELb0ELi96EEEEEEEEEvNT_6ParamsE,"",@"SHT_CUDA_INFO"
	.sectionflags	@""
	.align	4


	//----- nvinfo : EIATTR_CUDA_API_VERSION
	.align		4
        /*0000*/ 	.byte	0x04, 0x37
        /*0002*/ 	.short	(.L_354 - .L_353)
.L_353:
        /*0004*/ 	.word	0x00000082


	//----- nvinfo : EIATTR_KPARAM_INFO
	.align		4
.L_354:
        /*0008*/ 	.byte	0x04, 0x17
        /*000a*/ 	.short	(.L_356 - .L_355)
.L_355:
        /*000c*/ 	.word	0x00000000
        /*0010*/ 	.short	0x0000
        /*0012*/ 	.short	0x0000
        /*0014*/ 	.byte	0x00, 0xf0, 0xe1, 0x09


	//----- nvinfo : EIATTR_SPARSE_MMA_MASK
	.align		4
.L_356:
        /*0018*/ 	.byte	0x03, 0x50
        /*001a*/ 	.short	0x0000


	//----- nvinfo : EIATTR_MAXREG_COUNT
	.align		4
        /*001c*/ 	.byte	0x03, 0x1b
        /*001e*/ 	.short	0x00ff


	//----- nvinfo : EIATTR_MERCURY_ISA_VERSION
	.align		4
        /*0020*/ 	.byte	0x03, 0x5f
        /*0022*/ 	.short	0x0101


	//----- nvinfo : EIATTR_EXIT_INSTR_OFFSETS
	.align		4
        /*0024*/ 	.byte	0x04, 0x1c
        /*0026*/ 	.short	(.L_358 - .L_357)


	//   ....[0]....
.L_357:
        /*0028*/ 	.word	0x00000010


	//----- nvinfo : EIATTR_MAX_THREADS
	.align		4
.L_358:
        /*002c*/ 	.byte	0x04, 0x05
        /*002e*/ 	.short	(.L_360 - .L_359)
.L_359:
        /*0030*/ 	.word	0x00000100
        /*0034*/ 	.word	0x00000001
        /*0038*/ 	.word	0x00000001


	//----- nvinfo : EIATTR_CBANK_PARAM_SIZE
	.align		4
.L_360:
        /*003c*/ 	.byte	0x03, 0x19
        /*003e*/ 	.short	0x0278


	//----- nvinfo : EIATTR_PARAM_CBANK
	.align		4
        /*0040*/ 	.byte	0x04, 0x0a
        /*0042*/ 	.short	(.L_362 - .L_361)
	.align		4
.L_361:
        /*0044*/ 	.word	index@(.nv.constant0._ZN7cutlass13device_kernelIN5flash19enable_sm80_to_sm89INS1_16FlashAttnBwdSm80INS1_25CollectiveMainloopBwdSm80ILi2ELi1EN4cute5tupleIJNS5_1CILi64EEENS7_ILi96EEENS7_ILi128EEEEEENS_10bfloat16_tEfNS_4arch4Sm80ELb0ELb0ELb1ELb0ELb0ELb0ELb0ELb0ELi2ELi2ELi2ELi2ELb1EEENS1_24CollectiveEpilogueBwdGQAISB_fSE_Li256ELb0ELb0EEENS1_19SingleTileSchedulerILb0ELb0ELb0ELi96EEEEEEEEEvNT_6ParamsE)
        /*0048*/ 	.short	0x0210
        /*004a*/ 	.short	0x0278


	//----- nvinfo : EIATTR_SW_WAR
	.align		4
.L_362:
        /*004c*/ 	.byte	0x04, 0x36
        /*004e*/ 	.short	(.L_364 - .L_363)
.L_363:
        /*0050*/ 	.word	0x00000008
.L_364:


//--------------------- .nv.info._ZN7cutlass13device_kernelIN5flash19enable_sm80_to_sm89INS1_16FlashAttnBwdSm80INS1_25CollectiveMainloopBwdSm80ILi2ELi1EN4cute5tupleIJNS5_1CILi64EEENS7_ILi96EEENS7_ILi128EEEEEENS_10bfloat16_tEfNS_4arch4Sm80ELb0ELb0ELb1ELb0ELb1ELb0ELb0ELb0ELi2ELi2ELi2ELi2ELb1EEENS1_24CollectiveEpilogueBwdGQAISB_fSE_Li256ELb0ELb1EEENS1_19SingleTileSchedulerILb0ELb0ELb0ELi96EEEEEEEEEvNT_6ParamsE --------------------------
	.section	.nv.info._ZN7cutlass13device_kernelIN5flash19enable_sm80_to_sm89INS1_16FlashAttnBwdSm80INS1_25CollectiveMainloopBwdSm80ILi2ELi1EN4cute5tupleIJNS5_1CILi64EEENS7_ILi96EEENS7_ILi128EEEEEENS_10bfloat16_tEfNS_4arch4Sm80ELb0ELb0ELb1ELb0ELb1ELb0ELb0ELb0ELi2ELi2ELi2ELi2ELb1EEENS1_24CollectiveEpilogueBwdGQAISB_fSE_Li256ELb0ELb1EEENS1_19SingleTileSchedulerILb0ELb0ELb0ELi96EEEEEEEEEvNT_6ParamsE,"",@"SHT_CUDA_INFO"
	.sectionflags	@""
	.align	4


	//----- nvinfo : EIATTR_CUDA_API_VERSION
	.align		4
        /*0000*/ 	.byte	0x04, 0x37
        /*0002*/ 	.short	(.L_366 - .L_365)
.L_365:
        /*0004*/ 	.word	0x00000082


	//----- nvinfo : EIATTR_KPARAM_INFO
	.align		4
.L_366:
        /*0008*/ 	.byte	0x04, 0x17
        /*000a*/ 	.short	(.L_368 - .L_367)
.L_367:
        /*000c*/ 	.word	0x00000000
        /*0010*/ 	.short	0x0000
        /*0012*/ 	.short	0x0000
        /*0014*/ 	.byte	0x00, 0xf0, 0xe1, 0x09


	//----- nvinfo : EIATTR_SPARSE_MMA_MASK
	.align		4
.L_368:
        /*0018*/ 	.byte	0x03, 0x50
        /*001a*/ 	.short	0x0000


	//----- nvinfo : EIATTR_MAXREG_COUNT
	.align		4
        /*001c*/ 	.byte	0x03, 0x1b
        /*001e*/ 	.short	0x00ff


	//----- nvinfo : EIATTR_MERCURY_ISA_VERSION
	.align		4
        /*0020*/ 	.byte	0x03, 0x5f
        /*0022*/ 	.short	0x0101


	//----- nvinfo : EIATTR_EXIT_INSTR_OFFSETS
	.align		4
        /*0024*/ 	.byte	0x04, 0x1c
        /*0026*/ 	.short	(.L_370 - .L_369)


	//   ....[0]....
.L_369:
        /*0028*/ 	.word	0x00000010


	//----- nvinfo : EIATTR_MAX_THREADS
	.align		4
.L_370:
        /*002c*/ 	.byte	0x04, 0x05
        /*002e*/ 	.short	(.L_372 - .L_371)
.L_371:
        /*0030*/ 	.word	0x00000100
        /*0034*/ 	.word	0x00000001
        /*0038*/ 	.word	0x00000001


	//----- nvinfo : EIATTR_CBANK_PARAM_SIZE
	.align		4
.L_372:
        /*003c*/ 	.byte	0x03, 0x19
        /*003e*/ 	.short	0x0278


	//----- nvinfo : EIATTR_PARAM_CBANK
	.align		4
        /*0040*/ 	.byte	0x04, 0x0a
        /*0042*/ 	.short	(.L_374 - .L_373)
	.align		4
.L_373:
        /*0044*/ 	.word	index@(.nv.constant0._ZN7cutlass13device_kernelIN5flash19enable_sm80_to_sm89INS1_16FlashAttnBwdSm80INS1_25CollectiveMainloopBwdSm80ILi2ELi1EN4cute5tupleIJNS5_1CILi64EEENS7_ILi96EEENS7_ILi128EEEEEENS_10bfloat16_tEfNS_4arch4Sm80ELb0ELb0ELb1ELb0ELb1ELb0ELb0ELb0ELi2ELi2ELi2ELi2ELb1EEENS1_24CollectiveEpilogueBwdGQAISB_fSE_Li256ELb0ELb1EEENS1_19SingleTileSchedulerILb0ELb0ELb0ELi96EEEEEEEEEvNT_6ParamsE)
        /*0048*/ 	.short	0x0210
        /*004a*/ 	.short	0x0278


	//----- nvinfo : EIATTR_SW_WAR
	.align		4
.L_374:
        /*004c*/ 	.byte	0x04, 0x36
        /*004e*/ 	.short	(.L_376 - .L_375)
.L_375:
        /*0050*/ 	.word	0x00000008
.L_376:


//--------------------- .nv.info._ZN7cutlass13device_kernelIN5flash19enable_sm80_to_sm89INS1_16FlashAttnBwdSm80INS1_25CollectiveMainloopBwdSm80ILi2ELi1EN4cute5tupleIJNS5_1CILi64EEENS7_ILi96EEENS7_ILi128EEEEEENS_10bfloat16_tEfNS_4arch4Sm80ELb0ELb0ELb1ELb1ELb0ELb0ELb0ELb0ELi2ELi2ELi2ELi2ELb1EEENS1_21CollectiveEpilogueBwdISB_SC_SE_Li256ELb1ELb0ELi4EEENS1_19SingleTileSchedulerILb1ELb0ELb0ELi96EEEEEEEEEvNT_6ParamsE --------------------------
	.section	.nv.info._ZN7cutlass13device_kernelIN5flash19enable_sm80_to_sm89INS1_16FlashAttnBwdSm80INS1_25CollectiveMainloopBwdSm80ILi2ELi1EN4cute5tupleIJNS5_1CILi64EEENS7_ILi96EEENS7_ILi128EEEEEENS_10bfloat16_tEfNS_4arch4Sm80ELb0ELb0ELb1ELb1ELb0ELb0ELb0ELb0ELi2ELi2ELi2ELi2ELb1EEENS1_21CollectiveEpilogueBwdISB_SC_SE_Li256ELb1ELb0ELi4EEENS1_19SingleTileSchedulerILb1ELb0ELb0ELi96EEEEEEEEEvNT_6ParamsE,"",@"SHT_CUDA_INFO"
	.sectionflags	@""
	.align	4


	//----- nvinfo : EIATTR_CUDA_API_VERSION
	.align		4
        /*0000*/ 	.byte	0x04, 0x37
        /*0002*/ 	.short	(.L_378 - .L_377)
.L_377:
        /*0004*/ 	.word	0x00000082


	//----- nvinfo : EIATTR_KPARAM_INFO
	.align		4
.L_378:
        /*0008*/ 	.byte	0x04, 0x17
        /*000a*/ 	.short	(.L_380 - .L_379)
.L_379:
        /*000c*/ 	.word	0x00000000
        /*0010*/ 	.short	0x0000
        /*0012*/ 	.short	0x0000
        /*0014*/ 	.byte	0x00, 0xf0, 0xc1, 0x09


	//----- nvinfo : EIATTR_SPARSE_MMA_MASK
	.align		4
.L_380:
        /*0018*/ 	.byte	0x03, 0x50
        /*001a*/ 	.short	0x0000


	//----- nvinfo : EIATTR_MAXREG_COUNT
	.align		4
        /*001c*/ 	.byte	0x03, 0x1b
        /*001e*/ 	.short	0x00ff


	//----- nvinfo : EIATTR_MERCURY_ISA_VERSION
	.align		4
        /*0020*/ 	.byte	0x03, 0x5f
        /*0022*/ 	.short	0x0101


	//----- nvinfo : EIATTR_EXIT_INSTR_OFFSETS
	.align		4
        /*0024*/ 	.byte	0x04, 0x1c
        /*0026*/ 	.short	(.L_382 - .L_381)


	//   ....[0]....
.L_381:
        /*0028*/ 	.word	0x00000010


	//----- nvinfo : EIATTR_MAX_THREADS
	.align		4
.L_382:
        /*002c*/ 	.byte	0x04, 0x05
        /*002e*/ 	.short	(.L_384 - .L_383)
.L_383:
        /*0030*/ 	.word	0x00000100
        /*0034*/ 	.word	0x00000001
        /*0038*/ 	.word	0x00000001


	//----- nvinfo : EIATTR_CBANK_PARAM_SIZE
	.align		4
.L_384:
        /*003c*/ 	.byte	0x03, 0x19
        /*003e*/ 	.short	0x0270


	//----- nvinfo : EIATTR_PARAM_CBANK
	.align		4
        /*0040*/ 	.byte	0x04, 0x0a
        /*0042*/ 	.short	(.L_386 - .L_385)
	.align		4
.L_385:
        /*0044*/ 	.word	index@(.nv.constant0._ZN7cutlass13device_kernelIN5flash19enable_sm80_to_sm89INS1_16FlashAttnBwdSm80INS1_25CollectiveMainloopBwdSm80ILi2ELi1EN4cute5tupleIJNS5_1CILi64EEENS7_ILi96EEENS7_ILi128EEEEEENS_10bfloat16_tEfNS_4arch4Sm80ELb0ELb0ELb1ELb1ELb0ELb0ELb0ELb0ELi2ELi2ELi2ELi2ELb1EEENS1_21CollectiveEpilogueBwdISB_SC_SE_Li256ELb1ELb0ELi4EEENS1_19SingleTileSchedulerILb1ELb0ELb0ELi96EEEEEEEEEvNT_6ParamsE)
        /*0048*/ 	.short	0x0210
        /*004a*/ 	.short	0x0270


	//----- nvinfo : EIATTR_SW_WAR
	.align		4
.L_386:
        /*004c*/ 	.byte	0x04, 0x36
        /*004e*/ 	.short	(.L_388 - .L_387)
.L_387:
        /*0050*/ 	.word	0x00000008
.L_388:


//--------------------- .nv.info._ZN7cutlass13device_kernelIN5flash19enable_sm80_to_sm89INS1_16FlashAttnBwdSm80INS1_25CollectiveMainloopBwdSm80ILi2ELi1EN4cute5tupleIJNS5_1CILi64EEENS7_ILi96EEENS7_ILi128EEEEEENS_10bfloat16_tEfNS_4arch4Sm80ELb0ELb0ELb1ELb1ELb1ELb0ELb0ELb0ELi2ELi2ELi2ELi2ELb1EEENS1_21CollectiveEpilogueBwdISB_SC_SE_Li256ELb1ELb0ELi4EEENS1_19SingleTileSchedulerILb1ELb0ELb0ELi96EEEEEEEEEvNT_6ParamsE --------------------------
	.section	.nv.info._ZN7cutlass13device_kernelIN5flash19enable_sm80_to_sm89INS1_16FlashAttnBwdSm80INS1_25CollectiveMainloopBwdSm80ILi2ELi1EN4cute5tupleIJNS5_1CILi64EEENS7_ILi96EEENS7_ILi128EEEEEENS_10bfloat16_tEfNS_4arch4Sm80ELb0ELb0ELb1ELb1ELb1ELb0ELb0ELb0ELi2ELi2ELi2ELi2ELb1EEENS1_21CollectiveEpilogueBwdISB_SC_SE_Li256ELb1ELb0ELi4EEENS1_19SingleTileSchedulerILb1ELb0ELb0ELi96EEEEEEEEEvNT_6ParamsE,"",@"SHT_CUDA_INFO"
	.sectionflags	@""
	.align	4


	//----- nvinfo : EIATTR_CUDA_API_VERSION
	.align		4
        /*0000*/ 	.byte	0x04, 0x37
        /*0002*/ 	.short	(.L_390 - .L_389)
.L_389:
        /*0004*/ 	.word	0x00000082


	//----- nvinfo : EIATTR_KPARAM_INFO
	.align		4
.L_390:
        /*0008*/ 	.byte	0x04, 0x17
        /*000a*/ 	.short	(.L_392 - .L_391)
.L_391:
        /*000c*/ 	.word	0x00000000
        /*0010*/ 	.short	0x0000
        /*0012*/ 	.short	0x0000
        /*0014*/ 	.byte	0x00, 0xf0, 0xc1, 0x09


	//----- nvinfo : EIATTR_SPARSE_MMA_MASK
	.align		4
.L_392:
        /*0018*/ 	.byte	0x03, 0x50
        /*001a*/ 	.short	0x0000


	//----- nvinfo : EIATTR_MAXREG_COUNT
	.align		4
        /*001c*/ 	.byte	0x03, 0x1b
        /*001e*/ 	.short	0x00ff


	//----- nvinfo : EIATTR_MERCURY_ISA_VERSION
	.align		4
        /*0020*/ 	.byte	0x03, 0x5f
        /*0022*/ 	.short	0x0101


	//----- nvinfo : EIATTR_EXIT_INSTR_OFFSETS
	.align		4
        /*0024*/ 	.byte	0x04, 0x1c
        /*0026*/ 	.short	(.L_394 - .L_393)


	//   ....[0]....
.L_393:
        /*0028*/ 	.word	0x00000010


	//----- nvinfo : EIATTR_MAX_THREADS
	.align		4
.L_394:
        /*002c*/ 	.byte	0x04, 0x05
        /*002e*/ 	.short	(.L_396 - .L_395)
.L_395:
        /*0030*/ 	.word	0x00000100
        /*0034*/ 	.word	0x00000001
        /*0038*/ 	.word	0x00000001


	//----- nvinfo : EIATTR_CBANK_PARAM_SIZE
	.align		4
.L_396:
        /*003c*/ 	.byte	0x03, 0x19
        /*003e*/ 	.short	0x0270


	//----- nvinfo : EIATTR_PARAM_CBANK
	.align		4
        /*0040*/ 	.byte	0x04, 0x0a
        /*0042*/ 	.short	(.L_398 - .L_397)
	.align		4
.L_397:
        /*0044*/ 	.word	index@(.nv.constant0._ZN7cutlass13device_kernelIN5flash19enable_sm80_to_sm89INS1_16FlashAttnBwdSm80INS1_25CollectiveMainloopBwdSm80ILi2ELi1EN4cute5tupleIJNS5_1CILi64EEENS7_ILi96EEENS7_ILi128EEEEEENS_10bfloat16_tEfNS_4arch4Sm80ELb0ELb0ELb1ELb1ELb1ELb0ELb0ELb0ELi2ELi2ELi2ELi2ELb1EEENS1_21CollectiveEpilogueBwdISB_SC_SE_Li256ELb1ELb0ELi4EEENS1_19SingleTileSchedulerILb1ELb0ELb0ELi96EEEEEEEEEvNT_6ParamsE)
        /*0048*/ 	.short	0x0210
        /*004a*/ 	.short	0x0270


	//----- nvinfo : EIATTR_SW_WAR
	.align		4
.L_398:
        /*004c*/ 	.byte	0x04, 0x36
        /*004e*/ 	.short	(.L_400 - .L_399)
.L_399:
        /*0050*/ 	.word	0x00000008
.L_400:


//--------------------- .nv.info._ZN7cutlass13device_kernelIN5flash19enable_sm80_to_sm89INS1_16FlashAttnBwdSm80INS1_25CollectiveMainloopBwdSm80ILi2ELi1EN4cute5tupleIJNS5_1CILi64EEENS7_ILi96EEENS7_ILi128EEEEEENS_10bfloat16_tEfNS_4arch4Sm80ELb0ELb0ELb1ELb1ELb0ELb0ELb0ELb0ELi2ELi2ELi2ELi2ELb1EEENS1_24CollectiveEpilogueBwdGQAISB_fSE_Li256ELb1ELb0EEENS1_19SingleTileSchedulerILb1ELb0ELb0ELi96EEEEEEEEEvNT_6ParamsE --------------------------
	.section	.nv.info._ZN7cutlass13device_kernelIN5flash19enable_sm80_to_sm89INS1_16FlashAttnBwdSm80INS1_25CollectiveMainloopBwdSm80ILi2ELi1EN4cute5tupleIJNS5_1CILi64EEENS7_ILi96EEENS7_ILi128EEEEEENS_10bfloat16_tEfNS_4arch4Sm80ELb0ELb0ELb1ELb1ELb0ELb0ELb0ELb0ELi2ELi2ELi2ELi2ELb1EEENS1_24CollectiveEpilogueBwdGQAISB_fSE_Li256ELb1ELb0EEENS1_19SingleTileSchedulerILb1ELb0ELb0ELi96EEEEEEEEEvNT_6ParamsE,"",@"SHT_CUDA_INFO"
	.sectionflags	@""
	.align	4


	//----- nvinfo : EIATTR_CUDA_API_VERSION
	.align		4
        /*0000*/ 	.byte	0x04, 0x37
        /*0002*/ 	.short	(.L_402 - .L_401)
.L_401:
        /*0004*/ 	.word	0x00000082


	//----- nvinfo : EIATTR_KPARAM_INFO
	.align		4
.L_402:
        /*0008*/ 	.byte	0x04, 0x17
        /*000a*/ 	.short	(.L_404 - .L_403)
.L_403:
        /*000c*/ 	.word	0x00000000
        /*0010*/ 	.short	0x0000
        /*0012*/ 	.short	0x0000
        /*0014*/ 	.byte	0x00, 0xf0, 0xe1, 0x09


	//----- nvinfo : EIATTR_SPARSE_MMA_MASK
	.align		4
.L_404:
        /*0018*/ 	.byte	0x03, 0x50
        /*001a*/ 	.short	0x0000


	//----- nvinfo : EIATTR_MAXREG_COUNT
	.align		4
        /*001c*/ 	.byte	0x03, 0x1b
        /*001e*/ 	.short	0x00ff


	//----- nvinfo : EIATTR_MERCURY_ISA_VERSION
	.align		4
        /*0020*/ 	.byte	0x03, 0x5f
        /*0022*/ 	.short	0x0101


	//----- nvinfo : EIATTR_EXIT_INSTR_OFFSETS
	.align		4
        /*0024*/ 	.byte	0x04, 0x1c
        /*0026*/ 	.short	(.L_406 - .L_405)


	//   ....[0]....
.L_405:
        /*0028*/ 	.word	0x00000010


	//----- nvinfo : EIATTR_MAX_THREADS
	.align		4
.L_406:
        /*002c*/ 	.byte	0x04, 0x05
        /*002e*/ 	.short	(.L_408 - .L_407)
.L_407:
        /*0030*/ 	.word	0x00000100
        /*0034*/ 	.word	0x00000001
        /*0038*/ 	.word	0x00000001


	//----- nvinfo : EIATTR_CBANK_PARAM_SIZE
	.align		4
.L_408:
        /*003c*/ 	.byte	0x03, 0x19
        /*003e*/ 	.short	0x0278


	//----- nvinfo : EIATTR_PARAM_CBANK
	.align		4
        /*0040*/ 	.byte	0x04, 0x0a
        /*0042*/ 	.short	(.L_410 - .L_409)
	.align		4
.L_409:
        /*0044*/ 	.word	index@(.nv.constant0._ZN7cutlass13device_kernelIN5flash19enable_sm80_to_sm89INS1_16FlashAttnBwdSm80INS1_25CollectiveMainloopBwdSm80ILi2ELi1EN4cute5tupleIJNS5_1CILi64EEENS7_ILi96EEENS7_ILi128EEEEEENS_10bfloat16_tEfNS_4arch4Sm80ELb0ELb0ELb1ELb1ELb0ELb0ELb0ELb0ELi2ELi2ELi2ELi2ELb1EEENS1_24CollectiveEpilogueBwdGQAISB_fSE_Li256ELb1ELb0EEENS1_19SingleTileSchedulerILb1ELb0ELb0ELi96EEEEEEEEEvNT_6ParamsE)
        /*0048*/ 	.short	0x0210
        /*004a*/ 	.short	0x0278


	//----- nvinfo : EIATTR_SW_WAR
	.align		4
.L_410:
        /*004c*/ 	.byte	0x04, 0x36
        /*004e*/ 	.short	(.L_412 - .L_411)
.L_411:
        /*0050*/ 	.word	0x00000008
.L_412:


//--------------------- .nv.info._ZN7cutlass13device_kernelIN5flash19enable_sm80_to_sm89INS1_16FlashAttnBwdSm80INS1_25CollectiveMainloopBwdSm80ILi2ELi1EN4cute5tupleIJNS5_1CILi64EEENS7_ILi96EEENS7_ILi128EEEEEENS_10bfloat16_tEfNS_4arch4Sm80ELb0ELb0ELb1ELb1ELb1ELb0ELb0ELb0ELi2ELi2ELi2ELi2ELb1EEENS1_24CollectiveEpilogueBwdGQAISB_fSE_Li256ELb1ELb1EEENS1_19SingleTileSchedulerILb1ELb0ELb0ELi96EEEEEEEEEvNT_6ParamsE --------------------------
	.section	.nv.info._ZN7cutlass13device_kernelIN5flash19enable_sm80_to_sm89INS1_16FlashAttnBwdSm80INS1_25CollectiveMainloopBwdSm80ILi2ELi1EN4cute5tupleIJNS5_1CILi64EEENS7_ILi96EEENS7_ILi128EEEEEENS_10bfloat16_tEfNS_4arch4Sm80ELb0ELb0ELb1ELb1ELb1ELb0ELb0ELb0ELi2ELi2ELi2ELi2ELb1EEENS1_24CollectiveEpilogueBwdGQAISB_fSE_Li256ELb1ELb1EEENS1_19SingleTileSchedulerILb1ELb0ELb0ELi96EEEEEEEEEvNT_6ParamsE,"",@"SHT_CUDA_INFO"
	.sectionflags	@""
	.align	4


	//----- nvinfo : EIATTR_CUDA_API_VERSION
	.align		4
        /*0000*/ 	.byte	0x04, 0x37
        /*0002*/ 	.short	(.L_414 - .L_413)
.L_413:
        /*0004*/ 	.word	0x00000082


	//----- nvinfo : EIATTR_KPARAM_INFO
	.align		4
.L_414:
        /*0008*/ 	.byte	0x04, 0x17
        /*000a*/ 	.short	(.L_416 - .L_415)
.L_415:
        /*000c*/ 	.word	0x00000000
        /*0010*/ 	.short	0x0000
        /*0012*/ 	.short	0x0000
        /*0014*/ 	.byte	0x00, 0xf0, 0xe1, 0x09


	//----- nvinfo : EIATTR_SPARSE_MMA_MASK
	.align		4
.L_416:
        /*0018*/ 	.byte	0x03, 0x50
        /*001a*/ 	.short	0x0000


	//----- nvinfo : EIATTR_MAXREG_COUNT
	.align		4
        /*001c*/ 	.byte	0x03, 0x1b
        /*001e*/ 	.short	0x00ff


	//----- nvinfo : EIATTR_MERCURY_ISA_VERSION
	.align		4
        /*0020*/ 	.byte	0x03, 0x5f
        /*0022*/ 	.short	0x0101


	//----- nvinfo : EIATTR_EXIT_INSTR_OFFSETS
	.align		4
        /*0024*/ 	.byte	0x04, 0x1c
        /*0026*/ 	.short	(.L_418 - .L_417)


	//   ....[0]....
.L_417:
        /*0028*/ 	.word	0x00000010


	//----- nvinfo : EIATTR_MAX_THREADS
	.align		4
.L_418:
        /*002c*/ 	.byte	0x04, 0x05
        /*002e*/ 	.short	(.L_420 - .L_419)
.L_419:
        /*0030*/ 	.word	0x00000100
        /*0034*/ 	.word	0x00000001
        /*0038*/ 	.word	0x00000001


	//----- nvinfo : EIATTR_CBANK_PARAM_SIZE
	.align		4
.L_420:
        /*003c*/ 	.byte	0x03, 0x19
        /*003e*/ 	.short	0x0278


	//----- nvinfo : EIATTR_PARAM_CBANK
	.align		4
        /*0040*/ 	.byte	0x04, 0x0a
        /*0042*/ 	.short	(.L_422 - .L_421)
	.align		4
.L_421:
        /*0044*/ 	.word	index@(.nv.constant0._ZN7cutlass13device_kernelIN5flash19enable_sm80_to_sm89INS1_16FlashAttnBwdSm80INS1_25CollectiveMainloopBwdSm80ILi2ELi1EN4cute5tupleIJNS5_1CILi64EEENS7_ILi96EEENS7_ILi128EEEEEENS_10bfloat16_tEfNS_4arch4Sm80ELb0ELb0ELb1ELb1ELb1ELb0ELb0ELb0ELi2ELi2ELi2ELi2ELb1EEENS1_24CollectiveEpilogueBwdGQAISB_fSE_Li256ELb1ELb1EEENS1_19SingleTileSchedulerILb1ELb0ELb0ELi96EEEEEEEEEvNT_6ParamsE)
        /*0048*/ 	.short	0x0210
        /*004a*/ 	.short	0x0278


	//----- nvinfo : EIATTR_SW_WAR
	.align		4
.L_422:
        /*004c*/ 	.byte	0x04, 0x36
        /*004e*/ 	.short	(.L_424 - .L_423)
.L_423:
        /*0050*/ 	.word	0x00000008
.L_424:


//--------------------- .nv.info._ZN7cutlass13device_kernelIN5flash19enable_sm80_to_sm89INS1_16FlashAttnBwdSm80INS1_25CollectiveMainloopBwdSm80ILi2ELi1EN4cute5tupleIJNS5_1CILi64EEENS7_ILi96EEENS7_ILi128EEEEEENS_10bfloat16_tEfNS_4arch4Sm80ELb0ELb1ELb1ELb0ELb0ELb0ELb0ELb0ELi2ELi2ELi2ELi2ELb1EEENS1_21CollectiveEpilogueBwdISB_SC_SE_Li256ELb0ELb0ELi4EEENS1_19SingleTileSchedulerILb0ELb0ELb0ELi96EEEEEEEEEvNT_6ParamsE --------------------------
	.section	.nv.info._ZN7cutlass13device_kernelIN5flash19enable_sm80_to_sm89INS1_16FlashAttnBwdSm80INS1_25CollectiveMainloopBwdSm80ILi2ELi1EN4cute5tupleIJNS5_1CILi64EEENS7_ILi96EEENS7_ILi128EEEEEENS_10bfloat16_tEfNS_4arch4Sm80ELb0ELb1ELb1ELb0ELb0ELb0ELb0ELb0ELi2ELi2ELi2ELi2ELb1EEENS1_21CollectiveEpilogueBwdISB_SC_SE_Li256ELb0ELb0ELi4EEENS1_19SingleTileSchedulerILb0ELb0ELb0ELi96EEEEEEEEEvNT_6ParamsE,"",@"SHT_CUDA_INFO"
	.sectionflags	@""
	.align	4


	//----- nvinfo : EIATTR_CUDA_API_VERSION
	.align		4
        /*0000*/ 	.byte	0x04, 0x37
        /*0002*/ 	.short	(.L_426 - .L_425)
.L_425:
        /*0004*/ 	.word	0x00000082


	//----- nvinfo : EIATTR_KPARAM_INFO
	.align		4
.L_426:
        /*0008*/ 	.byte	0x04, 0x17
        /*000a*/ 	.short	(.L_428 - .L_427)
.L_427:
        /*000c*/ 	.word	0x00000000
        /*0010*/ 	.short	0x0000
        /*0012*/ 	.short	0x0000
        /*0014*/ 	.byte	0x00, 0xf0, 0xc1, 0x09


	//----- nvinfo : EIATTR_SPARSE_MMA_MASK
	.align		4
.L_428:
        /*0018*/ 	.byte	0x03, 0x50
        /*001a*/ 	.short	0x0000


	//----- nvinfo : EIATTR_MAXREG_COUNT
	.align		4
        /*001c*/ 	.byte	0x03, 0x1b
        /*001e*/ 	.short	0x00ff


	//----- nvinfo : EIATTR_MERCURY_ISA_VERSION
	.align		4
        /*0020*/ 	.byte	0x03, 0x5f
        /*0022*/ 	.short	0x0101


	//----- nvinfo : EIATTR_EXIT_INSTR_OFFSETS
	.align		4
        /*0024*/ 	.byte	0x04, 0x1c
        /*0026*/ 	.short	(.L_430 - .L_429)


	//   ....[0]....
.L_429:
        /*0028*/ 	.word	0x00000010


	//----- nvinfo : EIATTR_MAX_THREADS
	.align		4
.L_430:
        /*002c*/ 	.byte	0x04, 0x05
        /*002e*/ 	.short	(.L_432 - .L_431)
.L_431:
        /*0030*/ 	.word	0x00000100
        /*0034*/ 	.word	0x00000001
        /*0038*/ 	.word	0x00000001


	//----- nvinfo : EIATTR_CBANK_PARAM_SIZE
	.align		4
.L_432:
        /*003c*/ 	.byte	0x03, 0x19
        /*003e*/ 	.short	0x0270


	//----- nvinfo : EIATTR_PARAM_CBANK
	.align		4
        /*0040*/ 	.byte	0x04, 0x0a
        /*0042*/ 	.short	(.L_434 - .L_433)
	.align		4
.L_433:
        /*0044*/ 	.word	index@(.nv.constant0._ZN7cutlass13device_kernelIN5flash19enable_sm80_to_sm89INS1_16FlashAttnBwdSm80INS1_25CollectiveMainloopBwdSm80ILi2ELi1EN4cute5tupleIJNS5_1CILi64EEENS7_ILi96EEENS7_ILi128EEEEEENS_10bfloat16_tEfNS_4arch4Sm80ELb0ELb1ELb1ELb0ELb0ELb0ELb0ELb0ELi2ELi2ELi2ELi2ELb1EEENS1_21CollectiveEpilogueBwdISB_SC_SE_Li256ELb0ELb0ELi4EEENS1_19SingleTileSchedulerILb0ELb0ELb0ELi96EEEEEEEEEvNT_6ParamsE)
        /*0048*/ 	.short	0x0210
        /*004a*/ 	.short	0x0270


	//----- nvinfo : EIATTR_SW_WAR
	.align		4
.L_434:
        /*004c*/ 	.byte	0x04, 0x36
        /*004e*/ 	.short	(.L_436 - .L_435)
.L_435:
        /*0050*/ 	.word	0x00000008
.L_436:


//--------------------- .nv.info._ZN7cutlass13device_kernelIN5flash19enable_sm80_to_sm89INS1_16FlashAttnBwdSm80INS1_25CollectiveMainloopBwdSm80ILi2ELi1EN4cute5tupleIJNS5_1CILi64EEENS7_ILi96EEENS7_ILi128EEEEEENS_10bfloat16_tEfNS_4arch4Sm80ELb0ELb1ELb1ELb0ELb1ELb0ELb0ELb0ELi2ELi2ELi2ELi2ELb1EEENS1_21CollectiveEpilogueBwdISB_SC_SE_Li256ELb0ELb0ELi4EEENS1_19SingleTileSchedulerILb0ELb0ELb0ELi96EEEEEEEEEvNT_6ParamsE --------------------------
	.section	.nv.info._ZN7cutlass13device_kernelIN5flash19enable_sm80_to_sm89INS1_16FlashAttnBwdSm80INS1_25CollectiveMainloopBwdSm80ILi2ELi1EN4cute5tupleIJNS5_1CILi64EEENS7_ILi96EEENS7_ILi128EEEEEENS_10bfloat16_tEfNS_4arch4Sm80ELb0ELb1ELb1ELb0ELb1ELb0ELb0ELb0ELi2ELi2ELi2ELi2ELb1EEENS1_21CollectiveEpilogueBwdISB_SC_SE_Li256ELb0ELb0ELi4EEENS1_19SingleTileSchedulerILb0ELb0ELb0ELi96EEEEEEEEEvNT_6ParamsE,"",@"SHT_CUDA_INFO"
	.sectionflags	@""
	.align	4


	//----- nvinfo : EIATTR_CUDA_API_VERSION
	.align		4
        /*0000*/ 	.byte	0x04, 0x37
        /*0002*/ 	.short	(.L_438 - .L_437)
.L_437:
        /*0004*/ 	.word	0x00000082


	//----- nvinfo : EIATTR_KPARAM_INFO
	.align		4
.L_438:
        /*0008*/ 	.byte	0x04, 0x17
        /*000a*/ 	.short	(.L_440 - .L_439)
.L_439:
        /*000c*/ 	.word	0x00000000
        /*0010*/ 	.short	0x0000
        /*0012*/ 	.short	0x0000
        /*0014*/ 	.byte	0x00, 0xf0, 0xc1, 0x09


	//----- nvinfo : EIATTR_SPARSE_MMA_MASK
	.align		4
.L_440:
        /*0018*/ 	.byte	0x03, 0x50
        /*001a*/ 	.short	0x0000


	//----- nvinfo : EIATTR_MAXREG_COUNT
	.align		4
        /*001c*/ 	.byte	0x03, 0x1b
        /*001e*/ 	.short	0x00ff


	//----- nvinfo : EIATTR_MERCURY_ISA_VERSION
	.align		4
        /*0020*/ 	.byte	0x03, 0x5f
        /*0022*/ 	.short	0x0101


	//----- nvinfo : EIATTR_EXIT_INSTR_OFFSETS
	.align		4
        /*0024*/ 	.byte	0x04, 0x1c
        /*0026*/ 	.short	(.L_442 - .L_441)


	//   ....[0]....
.L_441:
        /*0028*/ 	.word	0x00000010


	//----- nvinfo : EIATTR_MAX_THREADS
	.align		4
.L_442:
        /*002c*/ 	.byte	0x04, 0x05
        /*002e*/ 	.short	(.L_444 - .L_443)
.L_443:
        /*0030*/ 	.word	0x00000100
        /*0034*/ 	.word	0x00000001
        /*0038*/ 	.word	0x00000001


	//----- nvinfo : EIATTR_CBANK_PARAM_SIZE
	.align		4
.L_444:
        /*003c*/ 	.byte	0x03, 0x19
        /*003e*/ 	.short	0x0270


	//----- nvinfo : EIATTR_PARAM_CBANK
	.align		4
        /*0040*/ 	.byte	0x04, 0x0a
        /*0042*/ 	.short	(.L_446 - .L_445)
	.align		4
.L_445:
        /*0044*/ 	.word	index@(.nv.constant0._ZN7cutlass13device_kernelIN5flash19enable_sm80_to_sm89INS1_16FlashAttnBwdSm80INS1_25CollectiveMainloopBwdSm80ILi2ELi1EN4cute5tupleIJNS5_1CILi64EEENS7_ILi96EEENS7_ILi128EEEEEENS_10bfloat16_tEfNS_4arch4Sm80ELb0ELb1ELb1ELb0ELb1ELb0ELb0ELb0ELi2ELi2ELi2ELi2ELb1EEENS1_21CollectiveEpilogueBwdISB_SC_SE_Li256ELb0ELb0ELi4EEENS1_19SingleTileSchedulerILb0ELb0ELb0ELi96EEEEEEEEEvNT_6ParamsE)
        /*0048*/ 	.short	0x0210
        /*004a*/ 	.short	0x0270


	//----- nvinfo : EIATTR_SW_WAR
	.align		4
.L_446:
        /*004c*/ 	.byte	0x04, 0x36
        /*004e*/ 	.short	(.L_448 - .L_447)
.L_447:
        /*0050*/ 	.word	0x00000008
.L_448:


//--------------------- .nv.info._ZN7cutlass13device_kernelIN5flash19enable_sm80_to_sm89INS1_16FlashAttnBwdSm80INS1_25CollectiveMainloopBwdSm80ILi2ELi1EN4cute5tupleIJNS5_1CILi64EEENS7_ILi96EEENS7_ILi128EEEEEENS_10bfloat16_tEfNS_4arch4Sm80ELb0ELb1ELb1ELb0ELb0ELb0ELb0ELb0ELi2ELi2ELi2ELi2ELb1EEENS1_24CollectiveEpilogueBwdGQAISB_fSE_Li256ELb0ELb0EEENS1_19SingleTileSchedulerILb0ELb0ELb0ELi96EEEEEEEEEvNT_6ParamsE --------------------------
	.section	.nv.info._ZN7cutlass13device_kernelIN5flash19enable_sm80_to_sm89INS1_16FlashAttnBwdSm80INS1_25CollectiveMainloopBwdSm80ILi2ELi1EN4cute5tupleIJNS5_1CILi64EEENS7_ILi96EEENS7_ILi128EEEEEENS_10bfloat16_tEfNS_4arch4Sm80ELb0ELb1ELb1ELb0ELb0ELb0ELb0ELb0ELi2ELi2ELi2ELi2ELb1EEENS1_24CollectiveEpilogueBwdGQAISB_fSE_Li256ELb0ELb0EEENS1_19SingleTileSchedulerILb0ELb0ELb0ELi96EEEEEEEEEvNT_6ParamsE,"",@"SHT_CUDA_INFO"
	.sectionflags	@""
	.align	4


	//----- nvinfo : EIATTR_CUDA_API_VERSION
	.align		4
        /*0000*/ 	.byte	0x04, 0x37
        /*0002*/ 	.short	(.L_450 - .L_449)
.L_449:
        /*0004*/ 	.word	0x00000082


	//----- nvinfo : EIATTR_KPARAM_INFO
	.align		4
.L_450:
        /*0008*/ 	.byte	0x04, 0x17
        /*000a*/ 	.short	(.L_452 - .L_451)
.L_451:
        /*000c*/ 	.word	0x00000000
        /*0010*/ 	.short	0x0000
        /*0012*/ 	.short	0x0000
        /*0014*/ 	.byte	0x00, 0xf0, 0xe1, 0x09


	//----- nvinfo : EIATTR_SPARSE_MMA_MASK
	.align		4
.L_452:
        /*0018*/ 	.byte	0x03, 0x50
        /*001a*/ 	.short	0x0000


	//----- nvinfo : EIATTR_MAXREG_COUNT
	.align		4
        /*001c*/ 	.byte	0x03, 0x1b
        /*001e*/ 	.short	0x00ff


	//----- nvinfo : EIATTR_MERCURY_ISA_VERSION
	.align		4
        /*0020*/ 	.byte	0x03, 0x5f
        /*0022*/ 	.short	0x0101


	//----- nvinfo : EIATTR_EXIT_INSTR_OFFSETS
	.align		4
        /*0024*/ 	.byte	0x04, 0x1c
        /*0026*/ 	.short	(.L_454 - .L_453)


	//   ....[0]....
.L_453:
        /*0028*/ 	.word	0x00000010


	//----- nvinfo : EIATTR_MAX_THREADS
	.align		4
.L_454:
        /*002c*/ 	.byte	0x04, 0x05
        /*002e*/ 	.short	(.L_456 - .L_455)
.L_455:
        /*0030*/ 	.word	0x00000100
        /*0034*/ 	.word	0x00000001
        /*0038*/ 	.word	0x00000001


	//----- nvinfo : EIATTR_CBANK_PARAM_SIZE
	.align		4
.L_456:
        /*003c*/ 	.byte	0x03, 0x19
        /*003e*/ 	.short	0x0278


	//----- nvinfo : EIATTR_PARAM_CBANK
	.align		4
        /*0040*/ 	.byte	0x04, 0x0a
        /*0042*/ 	.short	(.L_458 - .L_457)
	.align		4
.L_457:
        /*0044*/ 	.word	index@(.nv.constant0._ZN7cutlass13device_kernelIN5flash19enable_sm80_to_sm89INS1_16FlashAttnBwdSm80INS1_25CollectiveMainloopBwdSm80ILi2ELi1EN4cute5tupleIJNS5_1CILi64EEENS7_ILi96EEENS7_ILi128EEEEEENS_10bfloat16_tEfNS_4arch4Sm80ELb0ELb1ELb1ELb0ELb0ELb0ELb0ELb0ELi2ELi2ELi2ELi2ELb1EEENS1_24CollectiveEpilogueBwdGQAISB_fSE_Li256ELb0ELb0EEENS1_19SingleTileSchedulerILb0ELb0ELb0ELi96EEEEEEEEEvNT_6ParamsE)
        /*0048*/ 	.short	0x0210
        /*004a*/ 	.short	0x0278


	//----- nvinfo : EIATTR_SW_WAR
	.align		4
.L_458:
        /*004c*/ 	.byte	0x04, 0x36
        /*004e*/ 	.short	(.L_460 - .L_459)
.L_459:
        /*0050*/ 	.word	0x00000008
.L_460:


//--------------------- .nv.info._ZN7cutlass13device_kernelIN5flash19enable_sm80_to_sm89INS1_16FlashAttnBwdSm80INS1_25CollectiveMainloopBwdSm80ILi2ELi1EN4cute5tupleIJNS5_1CILi64EEENS7_ILi96EEENS7_ILi128EEEEEENS_10bfloat16_tEfNS_4arch4Sm80ELb0ELb1ELb1ELb0ELb1ELb0ELb0ELb0ELi2ELi2ELi2ELi2ELb1EEENS1_24CollectiveEpilogueBwdGQAISB_fSE_Li256ELb0ELb1EEENS1_19SingleTileSchedulerILb0ELb0ELb0ELi96EEEEEEEEEvNT_6ParamsE --------------------------
	.section	.nv.info._ZN7cutlass13device_kernelIN5flash19enable_sm80_to_sm89INS1_16FlashAttnBwdSm80INS1_25CollectiveMainloopBwdSm80ILi2ELi1EN4cute5tupleIJNS5_1CILi64EEENS7_ILi96EEENS7_ILi128EEEEEENS_10bfloat16_tEfNS_4arch4Sm80ELb0ELb1ELb1ELb0ELb1ELb0ELb0ELb0ELi2ELi2ELi2ELi2ELb1EEENS1_24CollectiveEpilogueBwdGQAISB_fSE_Li256ELb0ELb1EEENS1_19SingleTileSchedulerILb0ELb0ELb0ELi96EEEEEEEEEvNT_6ParamsE,"",@"SHT_CUDA_INFO"
	.sectionflags	@""
	.align	4


	//----- nvinfo : EIATTR_CUDA_API_VERSION
	.align		4
        /*0000*/ 	.byte	0x04, 0x37
        /*0002*/ 	.short	(.L_462 - .L_461)
.L_461:
        /*0004*/ 	.word	0x00000082


	//----- nvinfo : EIATTR_KPARAM_INFO
	.align		4
.L_462:
        /*0008*/ 	.byte	0x04, 0x17
        /*000a*/ 	.short	(.L_464 - .L_463)
.L_463:
        /*000c*/ 	.word	0x00000000
        /*0010*/ 	.short	0x0000
        /*0012*/ 	.short	0x0000
        /*0014*/ 	.byte	0x00, 0xf0, 0xe1, 0x09


	//----- nvinfo : EIATTR_SPARSE_MMA_MASK
	.align		4
.L_464:
        /*0018*/ 	.byte	0x03, 0x50
        /*001a*/ 	.short	0x0000


	//----- nvinfo : EIATTR_MAXREG_COUNT
	.align		4
        /*001c*/ 	.byte	0x03, 0x1b
        /*001e*/ 	.short	0x00ff


	//----- nvinfo : EIATTR_MERCURY_ISA_VERSION
	.align		4
        /*0020*/ 	.byte	0x03, 0x5f
        /*0022*/ 	.short	0x0101


	//----- nvinfo : EIATTR_EXIT_INSTR_OFFSETS
	.align		4
        /*0024*/ 	.byte	0x04, 0x1c
        /*0026*/ 	.short	(.L_466 - .L_465)


	//   ....[0]....
.L_465:
        /*0028*/ 	.word	0x00000010


	//----- nvinfo : EIATTR_MAX_THREADS
	.align		4
.L_466:
        /*002c*/ 	.byte	0x04, 0x05
        /*002e*/ 	.short	(.L_468 - .L_467)
.L_467:
        /*0030*/ 	.word	0x00000100
        /*0034*/ 	.word	0x00000001
        /*0038*/ 	.word	0x00000001


	//----- nvinfo : EIATTR_CBANK_PARAM_SIZE
	.align		4
.L_468:
        /*003c*/ 	.byte	0x03, 0x19
        /*003e*/ 	.short	0x0278


	//----- nvinfo : EIATTR_PARAM_CBANK
	.align		4
        /*0040*/ 	.byte	0x04, 0x0a
        /*0042*/ 	.short	(.L_470 - .L_469)
	.align		4
.L_469:
        /*0044*/ 	.word	index@(.nv.constant0._ZN7cutlass13device_kernelIN5flash19enable_sm80_to_sm89INS1_16FlashAttnBwdSm80INS1_25CollectiveMainloopBwdSm80ILi2ELi1EN4cute5tupleIJNS5_1CILi64EEENS7_ILi96EEENS7_ILi128EEEEEENS_10bfloat16_tEfNS_4arch4Sm80ELb0ELb1ELb1ELb0ELb1ELb0ELb0ELb0ELi2ELi2ELi2ELi2ELb1EEENS1_24CollectiveEpilogueBwdGQAISB_fSE_Li256ELb0ELb1EEENS1_19SingleTileSchedulerILb0ELb0ELb0ELi96EEEEEEEEEvNT_6ParamsE)
        /*0048*/ 	.short	0x0210
        /*004a*/ 	.short	0x0278


	//----- nvinfo : EIATTR_SW_WAR
	.align		4
.L_470:
        /*004c*/ 	.byte	0x04, 0x36
        /*004e*/ 	.short	(.L_472 - .L_471)
.L_471:
        /*0050*/ 	.word	0x00000008
.L_472:


//--------------------- .nv.info._ZN7cutlass13device_kernelIN5flash19enable_sm80_to_sm89INS1_16FlashAttnBwdSm80INS1_25CollectiveMainloopBwdSm80ILi2ELi1EN4cute5tupleIJNS5_1CILi64EEENS7_ILi96EEENS7_ILi128EEEEEENS_10bfloat16_tEfNS_4arch4Sm80ELb0ELb1ELb1ELb1ELb0ELb0ELb0ELb0ELi2ELi2ELi2ELi2ELb1EEENS1_21CollectiveEpilogueBwdISB_SC_SE_Li256ELb1ELb0ELi4EEENS1_19SingleTileSchedulerILb1ELb0ELb0ELi96EEEEEEEEEvNT_6ParamsE --------------------------
	.section	.nv.info._ZN7cutlass13device_kernelIN5flash19enable_sm80_to_sm89INS1_16FlashAttnBwdSm80INS1_25CollectiveMainloopBwdSm80ILi2ELi1EN4cute5tupleIJNS5_1CILi64EEENS7_ILi96EEENS7_ILi128EEEEEENS_10bfloat16_tEfNS_4arch4Sm80ELb0ELb1ELb1ELb1ELb0ELb0ELb0ELb0ELi2ELi2ELi2ELi2ELb1EEENS1_21CollectiveEpilogueBwdISB_SC_SE_Li256ELb1ELb0ELi4EEENS1_19SingleTileSchedulerILb1ELb0ELb0ELi96EEEEEEEEEvNT_6ParamsE,"",@"SHT_CUDA_INFO"
	.sectionflags	@""
	.align	4


	//----- nvinfo : EIATTR_CUDA_API_VERSION
	.align		4
        /*0000*/ 	.byte	0x04, 0x37
        /*0002*/ 	.short	(.L_474 - .L_473)
.L_473:
        /*0004*/ 	.word	0x00000082


	//----- nvinfo : EIATTR_KPARAM_INFO
	.align		4
.L_474:
        /*0008*/ 	.byte	0x04, 0x17
        /*000a*/ 	.short	(.L_476 - .L_475)
.L_475:
        /*000c*/ 	.word	0x00000000
        /*0010*/ 	.short	0x0000
        /*0012*/ 	.short	0x0000
        /*0014*/ 	.byte	0x00, 0xf0, 0xc1, 0x09


	//----- nvinfo : EIATTR_SPARSE_MMA_MASK
	.align		4
.L_476:
        /*0018*/ 	.byte	0x03, 0x50
        /*001a*/ 	.short	0x0000


	//----- nvinfo : EIATTR_MAXREG_COUNT
	.align		4
        /*001c*/ 	.byte	0x03, 0x1b
        /*001e*/ 	.short	0x00ff


	//----- nvinfo : EIATTR_MERCURY_ISA_VERSION
	.align		4
        /*0020*/ 	.byte	0x03, 0x5f
        /*0022*/ 	.short	0x0101


	//----- nvinfo : EIATTR_EXIT_INSTR_OFFSETS
	.align		4
        /*0024*/ 	.byte	0x04, 0x1c
        /*0026*/ 	.short	(.L_478 - .L_477)


	//   ....[0]....
.L_477:
        /*0028*/ 	.word	0x00000010


	//----- nvinfo : EIATTR_MAX_THREADS
	.align		4
.L_478:
        /*002c*/ 	.byte	0x04, 0x05
        /*002e*/ 	.short	(.L_480 - .L_479)
.L_479:
        /*0030*/ 	.word	0x00000100
        /*0034*/ 	.word	0x00000001
        /*0038*/ 	.word	0x00000001


	//----- nvinfo : EIATTR_CBANK_PARAM_SIZE
	.align		4
.L_480:
        /*003c*/ 	.byte	0x03, 0x19
        /*003e*/ 	.short	0x0270


	//----- nvinfo : EIATTR_PARAM_CBANK
	.align		4
        /*0040*/ 	.byte	0x04, 0x0a
        /*0042*/ 	.short	(.L_482 - .L_481)
	.align		4
.L_481:
        /*0044*/ 	.word	index@(.nv.constant0._ZN7cutlass13device_kernelIN5flash19enable_sm80_to_sm89INS1_16FlashAttnBwdSm80INS1_25CollectiveMainloopBwdSm80ILi2ELi1EN4cute5tupleIJNS5_1CILi64EEENS7_ILi96EEENS7_ILi128EEEEEENS_10bfloat16_tEfNS_4arch4Sm80ELb0ELb1ELb1ELb1ELb0ELb0ELb0ELb0ELi2ELi2ELi2ELi2ELb1EEENS1_21CollectiveEpilogueBwdISB_SC_SE_Li256ELb1ELb0ELi4EEENS1_19SingleTileSchedulerILb1ELb0ELb0ELi96EEEEEEEEEvNT_6ParamsE)
        /*0048*/ 	.short	0x0210
        /*004a*/ 	.short	0x0270


	//----- nvinfo : EIATTR_SW_WAR
	.align		4
.L_482:
        /*004c*/ 	.byte	0x04, 0x36
        /*004e*/ 	.short	(.L_484 - .L_483)
.L_483:
        /*0050*/ 	.word	0x00000008
.L_484:


//--------------------- .nv.info._ZN7cutlass13device_kernelIN5flash19enable_sm80_to_sm89INS1_16FlashAttnBwdSm80INS1_25CollectiveMainloopBwdSm80ILi2ELi1EN4cute5tupleIJNS5_1CILi64EEENS7_ILi96EEENS7_ILi128EEEEEENS_10bfloat16_tEfNS_4arch4Sm80ELb0ELb1ELb1ELb1ELb1ELb0ELb0ELb0ELi2ELi2ELi2ELi2ELb1EEENS1_21CollectiveEpilogueBwdISB_SC_SE_Li256ELb1ELb0ELi4EEENS1_19SingleTileSchedulerILb1ELb0ELb0ELi96EEEEEEEEEvNT_6ParamsE --------------------------
	.section	.nv.info._ZN7cutlass13device_kernelIN5flash19enable_sm80_to_sm89INS1_16FlashAttnBwdSm80INS1_25CollectiveMainloopBwdSm80ILi2ELi1EN4cute5tupleIJNS5_1CILi64EEENS7_ILi96EEENS7_ILi128EEEEEENS_10bfloat16_tEfNS_4arch4Sm80ELb0ELb1ELb1ELb1ELb1ELb0ELb0ELb0ELi2ELi2ELi2ELi2ELb1EEENS1_21CollectiveEpilogueBwdISB_SC_SE_Li256ELb1ELb0ELi4EEENS1_19SingleTileSchedulerILb1ELb0ELb0ELi96EEEEEEEEEvNT_6ParamsE,"",@"SHT_CUDA_INFO"
	.sectionflags	@""
	.align	4


	//----- nvinfo : EIATTR_CUDA_API_VERSION
	.align		4
        /*0000*/ 	.byte	0x04, 0x37
        /*0002*/ 	.short	(.L_486 - .L_485)
.L_485:
        /*0004*/ 	.word	0x00000082


	//----- nvinfo : EIATTR_KPARAM_INFO
	.align		4
.L_486:
        /*0008*/ 	.byte	0x04, 0x17
        /*000a*/ 	.short	(.L_488 - .L_487)
.L_487:
        /*000c*/ 	.word	0x00000000
        /*0010*/ 	.short	0x0000
        /*0012*/ 	.short	0x0000
        /*0014*/ 	.byte	0x00, 0xf0, 0xc1, 0x09


	//----- nvinfo : EIATTR_SPARSE_MMA_MASK
	.align		4
.L_488:
        /*0018*/ 	.byte	0x03, 0x50
        /*001a*/ 	.short	0x0000


	//----- nvinfo : EIATTR_MAXREG_COUNT
	.align		4
        /*001c*/ 	.byte	0x03, 0x1b
        /*001e*/ 	.short	0x00ff


	//----- nvinfo : EIATTR_MERCURY_ISA_VERSION
	.align		4
        /*0020*/ 	.byte	0x03, 0x5f
        /*0022*/ 	.short	0x0101


	//----- nvinfo : EIATTR_EXIT_INSTR_OFFSETS
	.align		4
        /*0024*/ 	.byte	0x04, 0x1c
        /*0026*/ 	.short	(.L_490 - .L_489)


	//   ....[0]....
.L_489:
        /*0028*/ 	.word	0x00000010


	//----- nvinfo : EIATTR_MAX_THREADS
	.align		4
.L_490:
        /*002c*/ 	.byte	0x04, 0x05
        /*002e*/ 	.short	(.L_492 - .L_491)
.L_491:
        /*0030*/ 	.word	0x00000100
        /*0034*/ 	.word	0x00000001
        /*0038*/ 	.word	0x00000001


	//----- nvinfo : EIATTR_CBANK_PARAM_SIZE
	.align		4
.L_492:
        /*003c*/ 	.byte	0x03, 0x19
        /*003e*/ 	.short	0x0270


	//----- nvinfo : EIATTR_PARAM_CBANK
	.align		4
        /*0040*/ 	.byte	0x04, 0x0a
        /*0042*/ 	.short	(.L_494 - .L_493)
	.align		4
.L_493:
        /*0044*/ 	.word	index@(.nv.constant0._ZN7cutlass13device_kernelIN5flash19enable_sm80_to_sm89INS1_16FlashAttnBwdSm80INS1_25CollectiveMainloopBwdSm80ILi2ELi1EN4cute5tupleIJNS5_1CILi64EEENS7_ILi96EEENS7_ILi128EEEEEENS_10bfloat16_tEfNS_4arch4Sm80ELb0ELb1ELb1ELb1ELb1ELb0ELb0ELb0ELi2ELi2ELi2ELi2ELb1EEENS1_21CollectiveEpilogueBwdISB_SC_SE_Li256ELb1ELb0ELi4EEENS1_19SingleTileSchedulerILb1ELb0ELb0ELi96EEEEEEEEEvNT_6ParamsE)
        /*0048*/ 	.short	0x0210
        /*004a*/ 	.short	0x0270


	//----- nvinfo : EIATTR_SW_WAR
	.align		4
.L_494:
        /*004c*/ 	.byte	0x04, 0x36
        /*004e*/ 	.short	(.L_496 - .L_495)
.L_495:
        /*0050*/ 	.word	0x00000008
.L_496:


//--------------------- .nv.info._ZN7cutlass13device_kernelIN5flash19enable_sm80_to_sm89INS1_16FlashAttnBwdSm80INS1_25CollectiveMainloopBwdSm80ILi2ELi1EN4cute5tupleIJNS5_1CILi64EEENS7_ILi96EEENS7_ILi128EEEEEENS_10bfloat16_tEfNS_4arch4Sm80ELb0ELb1ELb1ELb1ELb0ELb0ELb0ELb0ELi2ELi2ELi2ELi2ELb1EEENS1_24CollectiveEpilogueBwdGQAISB_fSE_Li256ELb1ELb0EEENS1_19SingleTileSchedulerILb1ELb0ELb0ELi96EEEEEEEEEvNT_6ParamsE --------------------------
	.section	.nv.info._ZN7cutlass13device_kernelIN5flash19enable_sm80_to_sm89INS1_16FlashAttnBwdSm80INS1_25CollectiveMainloopBwdSm80ILi2ELi1EN4cute5tupleIJNS5_1CILi64EEENS7_ILi96EEENS7_ILi128EEEEEENS_10bfloat16_tEfNS_4arch4Sm80ELb0ELb1ELb1ELb1ELb0ELb0ELb0ELb0ELi2ELi2ELi2ELi2ELb1EEENS1_24CollectiveEpilogueBwdGQAISB_fSE_Li256ELb1ELb0EEENS1_19SingleTileSchedulerILb1ELb0ELb0ELi96EEEEEEEEEvNT_6ParamsE,"",@"SHT_CUDA_INFO"
	.sectionflags	@""
	.align	4


	//----- nvinfo : EIATTR_CUDA_API_VERSION
	.align		4
        /*0000*/ 	.byte	0x04, 0x37
        /*0002*/ 	.short	(.L_498 - .L_497)
.L_497:
        /*0004*/ 	.word	0x00000082


	//----- nvinfo : EIATTR_KPARAM_INFO
	.align		4
.L_498:
        /*0008*/ 	.byte	0x04, 0x17
        /*000a*/ 	.short	(.L_500 - .L_499)
.L_499:
        /*000c*/ 	.word	0x00000000
        /*0010*/ 	.short	0x0000
        /*0012*/ 	.short	0x0000
        /*0014*/ 	.byte	0x00, 0xf0, 0xe1, 0x09


	//----- nvinfo : EIATTR_SPARSE_MMA_MASK
	.align		4
.L_500:
        /*0018*/ 	.byte	0x03, 0x50
        /*001a*/ 	.short	0x0000


	//----- nvinfo : EIATTR_MAXREG_COUNT
	.align		4
        /*001c*/ 	.byte	0x03, 0x1b
        /*001e*/ 	.short	0x00ff


	//----- nvinfo : EIATTR_MERCURY_ISA_VERSION
	.align		4
        /*0020*/ 	.byte	0x03, 0x5f
        /*0022*/ 	.short	0x0101


	//----- nvinfo : EIATTR_EXIT_INSTR_OFFSETS
	.align		4
        /*0024*/ 	.byte	0x04, 0x1c
        /*0026*/ 	.short	(.L_502 - .L_501)


	//   ....[0]....
.L_501:
        /*0028*/ 	.word	0x00000010


	//----- nvinfo : EIATTR_MAX_THREADS
	.align		4
.L_502:
        /*002c*/ 	.byte	0x04, 0x05
        /*002e*/ 	.short	(.L_504 - .L_503)
.L_503:
        /*0030*/ 	.word	0x00000100
        /*0034*/ 	.word	0x00000001
        /*0038*/ 	.word	0x00000001


	//----- nvinfo : EIATTR_CBANK_PARAM_SIZE
	.align		4
.L_504:
        /*003c*/ 	.byte	0x03, 0x19
        /*003e*/ 	.short	0x0278


	//----- nvinfo : EIATTR_PARAM_CBANK
	.align		4
        /*0040*/ 	.byte	0x04, 0x0a
        /*0042*/ 	.short	(.L_506 - .L_505)
	.align		4
.L_505:
        /*0044*/ 	.word	index@(.nv.constant0._ZN7cutlass13device_kernelIN5flash19enable_sm80_to_sm89INS1_16FlashAttnBwdSm80INS1_25CollectiveMainloopBwdSm80ILi2ELi1EN4cute5tupleIJNS5_1CILi64EEENS7_ILi96EEENS7_ILi128EEEEEENS_10bfloat16_tEfNS_4arch4Sm80ELb0ELb1ELb1ELb1ELb0ELb0ELb0ELb0ELi2ELi2ELi2ELi2ELb1EEENS1_24CollectiveEpilogueBwdGQAISB_fSE_Li256ELb1ELb0EEENS1_19SingleTileSchedulerILb1ELb0ELb0ELi96EEEEEEEEEvNT_6ParamsE)
        /*0048*/ 	.short	0x0210
        /*004a*/ 	.short	0x0278


	//----- nvinfo : EIATTR_SW_WAR
	.align		4
.L_506:
        /*004c*/ 	.byte	0x04, 0x36
        /*004e*/ 	.short	(.L_508 - .L_507)
.L_507:
        /*0050*/ 	.word	0x00000008
.L_508:


//--------------------- .nv.info._ZN7cutlass13device_kernelIN5flash19enable_sm80_to_sm89INS1_16FlashAttnBwdSm80INS1_25CollectiveMainloopBwdSm80ILi2ELi1EN4cute5tupleIJNS5_1CILi64EEENS7_ILi96EEENS7_ILi128EEEEEENS_10bfloat16_tEfNS_4arch4Sm80ELb0ELb1ELb1ELb1ELb1ELb0ELb0ELb0ELi2ELi2ELi2ELi2ELb1EEENS1_24CollectiveEpilogueBwdGQAISB_fSE_Li256ELb1ELb1EEENS1_19SingleTileSchedulerILb1ELb0ELb0ELi96EEEEEEEEEvNT_6ParamsE --------------------------
	.section	.nv.info._ZN7cutlass13device_kernelIN5flash19enable_sm80_to_sm89INS1_16FlashAttnBwdSm80INS1_25CollectiveMainloopBwdSm80ILi2ELi1EN4cute5tupleIJNS5_1CILi64EEENS7_ILi96EEENS7_ILi128EEEEEENS_10bfloat16_tEfNS_4arch4Sm80ELb0ELb1ELb1ELb1ELb1ELb0ELb0ELb0ELi2ELi2ELi2ELi2ELb1EEENS1_24CollectiveEpilogueBwdGQAISB_fSE_Li256ELb1ELb1EEENS1_19SingleTileSchedulerILb1ELb0ELb0ELi96EEEEEEEEEvNT_6ParamsE,"",@"SHT_CUDA_INFO"
	.sectionflags	@""
	.align	4


	//----- nvinfo : EIATTR_CUDA_API_VERSION
	.align		4
        /*0000*/ 	.byte	0x04, 0x37
        /*0002*/ 	.short	(.L_510 - .L_509)
.L_509:
        /*0004*/ 	.word	0x00000082


	//----- nvinfo : EIATTR_KPARAM_INFO
	.align		4
.L_510:
        /*0008*/ 	.byte	0x04, 0x17
        /*000a*/ 	.short	(.L_512 - .L_511)
.L_511:
        /*000c*/ 	.word	0x00000000
        /*0010*/ 	.short	0x0000
        /*0012*/ 	.short	0x0000
        /*0014*/ 	.byte	0x00, 0xf0, 0xe1, 0x09


	//----- nvinfo : EIATTR_SPARSE_MMA_MASK
	.align		4
.L_512:
        /*0018*/ 	.byte	0x03, 0x50
        /*001a*/ 	.short	0x0000


	//----- nvinfo : EIATTR_MAXREG_COUNT
	.align		4
        /*001c*/ 	.byte	0x03, 0x1b
        /*001e*/ 	.short	0x00ff


	//----- nvinfo : EIATTR_MERCURY_ISA_VERSION
	.align		4
        /*0020*/ 	.byte	0x03, 0x5f
        /*0022*/ 	.short	0x0101


	//----- nvinfo : EIATTR_EXIT_INSTR_OFFSETS
	.align		4
        /*0024*/ 	.byte	0x04, 0x1c
        /*0026*/ 	.short	(.L_514 - .L_513)


	//   ....[0]....
.L_513:
        /*0028*/ 	.word	0x00000010


	//----- nvinfo : EIATTR_MAX_THREADS
	.align		4
.L_514:
        /*002c*/ 	.byte	0x04, 0x05
        /*002e*/ 	.short	(.L_516 - .L_515)
.L_515:
        /*0030*/ 	.word	0x00000100
        /*0034*/ 	.word	0x00000001
        /*0038*/ 	.word	0x00000001


	//----- nvinfo : EIATTR_CBANK_PARAM_SIZE
	.align		4
.L_516:
        /*003c*/ 	.byte	0x03, 0x19
        /*003e*/ 	.short	0x0278


	//----- nvinfo : EIATTR_PARAM_CBANK
	.align		4
        /*0040*/ 	.byte	0x04, 0x0a
        /*0042*/ 	.short	(.L_518 - .L_517)
	.align		4
.L_517:
        /*0044*/ 	.word	index@(.nv.constant0._ZN7cutlass13device_kernelIN5flash19enable_sm80_to_sm89INS1_16FlashAttnBwdSm80INS1_25CollectiveMainloopBwdSm80ILi2ELi1EN4cute5tupleIJNS5_1CILi64EEENS7_ILi96EEENS7_ILi128EEEEEENS_10bfloat16_tEfNS_4arch4Sm80ELb0ELb1ELb1ELb1ELb1ELb0ELb0ELb0ELi2ELi2ELi2ELi2ELb1EEENS1_24CollectiveEpilogueBwdGQAISB_fSE_Li256ELb1ELb1EEENS1_19SingleTileSchedulerILb1ELb0ELb0ELi96EEEEEEEEEvNT_6ParamsE)
        /*0048*/ 	.short	0x0210
        /*004a*/ 	.short	0x0278


	//----- nvinfo : EIATTR_SW_WAR
	.align		4
.L_518:
        /*004c*/ 	.byte	0x04, 0x36
        /*004e*/ 	.short	(.L_520 - .L_519)
.L_519:
        /*0050*/ 	.word	0x00000008
.L_520:


//--------------------- .nv.info._ZN7cutlass13device_kernelIN5flash19enable_sm80_to_sm89INS1_16FlashAttnBwdSm80INS1_25CollectiveMainloopBwdSm80ILi2ELi1EN4cute5tupleIJNS5_1CILi64EEENS7_ILi96EEENS7_ILi128EEEEEENS_10bfloat16_tEfNS_4arch4Sm80ELb1ELb0ELb1ELb0ELb0ELb0ELb0ELb0ELi2ELi2ELi2ELi2ELb1EEENS1_21CollectiveEpilogueBwdISB_SC_SE_Li256ELb0ELb0ELi4EEENS1_25SingleTileBwdLPTSchedulerILb0ELi96ELb0EEEEEEEEEvNT_6ParamsE --------------------------
	.section	.nv.info._ZN7cutlass13device_kernelIN5flash19enable_sm80_to_sm89INS1_16FlashAttnBwdSm80INS1_25CollectiveMainloopBwdSm80ILi2ELi1EN4cute5tupleIJNS5_1CILi64EEENS7_ILi96EEENS7_ILi128EEEEEENS_10bfloat16_tEfNS_4arch4Sm80ELb1ELb0ELb1ELb0ELb0ELb0ELb0ELb0ELi2ELi2ELi2ELi2ELb1EEENS1_21CollectiveEpilogueBwdISB_SC_SE_Li256ELb0ELb0ELi4EEENS1_25SingleTileBwdLPTSchedulerILb0ELi96ELb0EEEEEEEEEvNT_6ParamsE,"",@"SHT_CUDA_INFO"
	.sectionflags	@""
	.align	4


	//----- nvinfo : EIATTR_CUDA_API_VERSION
	.align		4
        /*0000*/ 	.byte	0x04, 0x37
        /*0002*/ 	.short	(.L_522 - .L_521)
.L_521:
        /*0004*/ 	.word	0x00000082


	//----- nvinfo : EIATTR_KPARAM_INFO
	.align		4
.L_522:
        /*0008*/ 	.byte	0x04, 0x17
        /*000a*/ 	.short	(.L_524 - .L_523)
.L_523:
        /*000c*/ 	.word	0x00000000
        /*0010*/ 	.short	0x0000
        /*0012*/ 	.short	0x0000
        /*0014*/ 	.byte	0x00, 0xf0, 0x21, 0x0a


	//----- nvinfo : EIATTR_SPARSE_MMA_MASK
	.align		4
.L_524:
        /*0018*/ 	.byte	0x03, 0x50
        /*001a*/ 	.short	0x0000


	//----- nvinfo : EIATTR_MAXREG_COUNT
	.align		4
        /*001c*/ 	.byte	0x03, 0x1b
        /*001e*/ 	.short	0x00ff


	//----- nvinfo : EIATTR_MERCURY_ISA_VERSION
	.align		4
        /*0020*/ 	.byte	0x03, 0x5f
        /*0022*/ 	.short	0x0101


	//----- nvinfo : EIATTR_EXIT_INSTR_OFFSETS
	.align		4
        /*0024*/ 	.byte	0x04, 0x1c
        /*0026*/ 	.short	(.L_526 - .L_525)


	//   ....[0]....
.L_525:
        /*0028*/ 	.word	0x00000010


	//----- nvinfo : EIATTR_MAX_THREADS
	.align		4
.L_526:
        /*002c*/ 	.byte	0x04, 0x05
        /*002e*/ 	.short	(.L_528 - .L_527)
.L_527:
        /*0030*/ 	.word	0x00000100
        /*0034*/ 	.word	0x00000001
        /*0038*/ 	.word	0x00000001


	//----- nvinfo : EIATTR_CBANK_PARAM_SIZE
	.align		4
.L_528:
        /*003c*/ 	.byte	0x03, 0x19
        /*003e*/ 	.short	0x0288


	//----- nvinfo : EIATTR_PARAM_CBANK
	.align		4
        /*0040*/ 	.byte	0x04, 0x0a
        /*0042*/ 	.short	(.L_530 - .L_529)
	.align		4
.L_529:
        /*0044*/ 	.word	index@(.nv.constant0._ZN7cutlass13device_kernelIN5flash19enable_sm80_to_sm89INS1_16FlashAttnBwdSm80INS1_25CollectiveMainloopBwdSm80ILi2ELi1EN4cute5tupleIJNS5_1CILi64EEENS7_ILi96EEENS7_ILi128EEEEEENS_10bfloat16_tEfNS_4arch4Sm80ELb1ELb0ELb1ELb0ELb0ELb0ELb0ELb0ELi2ELi2ELi2ELi2ELb1EEENS1_21CollectiveEpilogueBwdISB_SC_SE_Li256ELb0ELb0ELi4EEENS1_25SingleTileBwdLPTSchedulerILb0ELi96ELb0EEEEEEEEEvNT_6ParamsE)
        /*0048*/ 	.short	0x0210
        /*004a*/ 	.short	0x0288


	//----- nvinfo : EIATTR_SW_WAR
	.align		4
.L_530:
        /*004c*/ 	.byte	0x04, 0x36
        /*004e*/ 	.short	(.L_532 - .L_531)
.L_531:
        /*0050*/ 	.word	0x00000008
.L_532:


//--------------------- .nv.info._ZN7cutlass13device_kernelIN5flash19enable_sm80_to_sm89INS1_16FlashAttnBwdSm80INS1_25CollectiveMainloopBwdSm80ILi2ELi1EN4cute5tupleIJNS5_1CILi64EEENS7_ILi96EEENS7_ILi128EEEEEENS_10bfloat16_tEfNS_4arch4Sm80ELb1ELb0ELb1ELb0ELb1ELb0ELb0ELb0ELi2ELi2ELi2ELi2ELb1EEENS1_21CollectiveEpilogueBwdISB_SC_SE_Li256ELb0ELb0ELi4EEENS1_25SingleTileBwdLPTSchedulerILb0ELi96ELb1EEEEEEEEEvNT_6ParamsE --------------------------
	.section	.nv.info._ZN7cutlass13device_kernelIN5flash19enable_sm80_to_sm89INS1_16FlashAttnBwdSm80INS1_25CollectiveMainloopBwdSm80ILi2ELi1EN4cute5tupleIJNS5_1CILi64EEENS7_ILi96EEENS7_ILi128EEEEEENS_10bfloat16_tEfNS_4arch4Sm80ELb1ELb0ELb1ELb0ELb1ELb0ELb0ELb0ELi2ELi2ELi2ELi2ELb1EEENS1_21CollectiveEpilogueBwdISB_SC_SE_Li256ELb0ELb0ELi4EEENS1_25SingleTileBwdLPTSchedulerILb0ELi96ELb1EEEEEEEEEvNT_6ParamsE,"",@"SHT_CUDA_INFO"
	.sectionflags	@""
	.align	4


	//----- nvinfo : EIATTR_CUDA_API_VERSION
	.align		4
        /*0000*/ 	.byte	0x04, 0x37
        /*0002*/ 	.short	(.L_534 - .L_533)
.L_533:
        /*0004*/ 	.word	0x00000082


	//----- nvinfo : EIATTR_KPARAM_INFO
	.align		4
.L_534:
        /*0008*/ 	.byte	0x04, 0x17
        /*000a*/ 	.short	(.L_536 - .L_535)
.L_535:
        /*000c*/ 	.word	0x00000000
        /*0010*/ 	.short	0x0000
        /*0012*/ 	.short	0x0000
        /*0014*/ 	.byte	0x00, 0xf0, 0x21, 0x0a


	//----- nvinfo : EIATTR_SPARSE_MMA_MASK
	.align		4
.L_536:
        /*0018*/ 	.byte	0x03, 0x50
        /*001a*/ 	.short	0x0000


	//----- nvinfo : EIATTR_MAXREG_COUNT
	.align		4
        /*001c*/ 	.byte	0x03, 0x1b
        /*001e*/ 	.short	0x00ff


	//----- nvinfo : EIATTR_MERCURY_ISA_VERSION
	.align		4
        /*0020*/ 	.byte	0x03, 0x5f
        /*0022*/ 	.short	0x0101


	//----- nvinfo : EIATTR_EXIT_INSTR_OFFSETS
	.align		4
        /*0024*/ 	.byte	0x04, 0x1c
        /*0026*/ 	.short	(.L_538 - .L_537)


	//   ....[0]....
.L_537:
        /*0028*/ 	.word	0x00000010


	//----- nvinfo : EIATTR_MAX_THREADS
	.align		4
.L_538:
        /*002c*/ 	.byte	0x04, 0x05
        /*002e*/ 	.short	(.L_540 - .L_539)
.L_539:
        /*0030*/ 	.word	0x00000100
        /*0034*/ 	.word	0x00000001
        /*0038*/ 	.word	0x00000001


	//----- nvinfo : EIATTR_CBANK_PARAM_SIZE
	.align		4
.L_540:
        /*003c*/ 	.byte	0x03, 0x19
        /*003e*/ 	.short	0x0288


	//----- nvinfo : EIATTR_PARAM_CBANK
	.align		4
        /*0040*/ 	.byte	0x04, 0x0a
        /*0042*/ 	.short	(.L_542 - .L_541)
	.align		4
.L_541:
        /*0044*/ 	.word	index@(.nv.constant0._ZN7cutlass13device_kernelIN5flash19enable_sm80_to_sm89INS1_16FlashAttnBwdSm80INS1_25CollectiveMainloopBwdSm80ILi2ELi1EN4cute5tupleIJNS5_1CILi64EEENS7_ILi96EEENS7_ILi128EEEEEENS_10bfloat16_tEfNS_4arch4Sm80ELb1ELb0ELb1ELb0ELb1ELb0ELb0ELb0ELi2ELi2ELi2ELi2ELb1EEENS1_21CollectiveEpilogueBwdISB_SC_SE_Li256ELb0ELb0ELi4EEENS1_25SingleTileBwdLPTSchedulerILb0ELi96ELb1EEEEEEEEEvNT_6ParamsE)
        /*0048*/ 	.short	0x0210
        /*004a*/ 	.short	0x0288


	//----- nvinfo : EIATTR_SW_WAR
	.align		4
.L_542:
        /*004c*/ 	.byte	0x04, 0x36
        /*004e*/ 	.short	(.L_544 - .L_543)
.L_543:
        /*0050*/ 	.word	0x00000008
.L_544:


//--------------------- .nv.info._ZN7cutlass13device_kernelIN5flash19enable_sm80_to_sm89INS1_16FlashAttnBwdSm80INS1_25CollectiveMainloopBwdSm80ILi2ELi1EN4cute5tupleIJNS5_1CILi64EEENS7_ILi96EEENS7_ILi128EEEEEENS_10bfloat16_tEfNS_4arch4Sm80ELb1ELb0ELb1ELb0ELb0ELb0ELb0ELb0ELi2ELi2ELi2ELi2ELb1EEENS1_24CollectiveEpilogueBwdGQAISB_fSE_Li256ELb0ELb0EEENS1_25SingleTileBwdLPTSchedulerILb0ELi96ELb0EEEEEEEEEvNT_6ParamsE --------------------------
	.section	.nv.info._ZN7cutlass13device_kernelIN5flash19enable_sm80_to_sm89INS1_16FlashAttnBwdSm80INS1_25CollectiveMainloopBwdSm80ILi2ELi1EN4cute5tupleIJNS5_1CILi64EEENS7_ILi96EEENS7_ILi128EEEEEENS_10bfloat16_tEfNS_4arch4Sm80ELb1ELb0ELb1ELb0ELb0ELb0ELb0ELb0ELi2ELi2ELi2ELi2ELb1EEENS1_24CollectiveEpilogueBwdGQAISB_fSE_Li256ELb0ELb0EEENS1_25SingleTileBwdLPTSchedulerILb0ELi96ELb0EEEEEEEEEvNT_6ParamsE,"",@"SHT_CUDA_INFO"
	.sectionflags	@""
	.align	4


	//----- nvinfo : EIATTR_CUDA_API_VERSION
	.align		4
        /*0000*/ 	.byte	0x04, 0x37
        /*0002*/ 	.short	(.L_546 - .L_545)
.L_545:
        /*0004*/ 	.word	0x00000082


	//----- nvinfo : EIATTR_KPARAM_INFO
	.align		4
.L_546:
        /*0008*/ 	.byte	0x04, 0x17
        /*000a*/ 	.short	(.L_548 - .L_547)
.L_547:
        /*000c*/ 	.word	0x00000000
        /*0010*/ 	.short	0x0000
        /*0012*/ 	.short	0x0000
        /*0014*/ 	.byte	0x00, 0xf0, 0x41, 0x0a


	//----- nvinfo : EIATTR_SPARSE_MMA_MASK
	.align		4
.L_548:
        /*0018*/ 	.byte	0x03, 0x50
        /*001a*/ 	.short	0x0000


	//----- nvinfo : EIATTR_MAXREG_COUNT
	.align		4
        /*001c*/ 	.byte	0x03, 0x1b
        /*001e*/ 	.short	0x00ff


	//----- nvinfo : EIATTR_MERCURY_ISA_VERSION
	.align		4
        /*0020*/ 	.byte	0x03, 0x5f
        /*0022*/ 	.short	0x0101


	//----- nvinfo : EIATTR_EXIT_INSTR_OFFSETS
	.align		4
        /*0024*/ 	.byte	0x04, 0x1c
        /*0026*/ 	.short	(.L_550 - .L_549)


	//   ....[0]....
.L_549:
        /*0028*/ 	.word	0x00000010


	//----- nvinfo : EIATTR_MAX_THREADS
	.align		4
.L_550:
        /*002c*/ 	.byte	0x04, 0x05
        /*002e*/ 	.short	(.L_552 - .L_551)
.L_551:
        /*0030*/ 	.word	0x00000100
        /*0034*/ 	.word	0x00000001
        /*0038*/ 	.word	0x00000001


	//----- nvinfo : EIATTR_CBANK_PARAM_SIZE
	.align		4
.L_552:
        /*003c*/ 	.byte	0x03, 0x19
        /*003e*/ 	.short	0x0290


	//----- nvinfo : EIATTR_PARAM_CBANK
	.align		4
        /*0040*/ 	.byte	0x04, 0x0a
        /*0042*/ 	.short	(.L_554 - .L_553)
	.align		4
.L_553:
        /*0044*/ 	.word	index@(.nv.constant0._ZN7cutlass13device_kernelIN5flash19enable_sm80_to_sm89INS1_16FlashAttnBwdSm80INS1_25CollectiveMainloopBwdSm80ILi2ELi1EN4cute5tupleIJNS5_1CILi64EEENS7_ILi96EEENS7_ILi128EEEEEENS_10bfloat16_tEfNS_4arch4Sm80ELb1ELb0ELb1ELb0ELb0ELb0ELb0ELb0ELi2ELi2ELi2ELi2ELb1EEENS1_24CollectiveEpilogueBwdGQAISB_fSE_Li256ELb0ELb0EEENS1_25SingleTileBwdLPTSchedulerILb0ELi96ELb0EEEEEEEEEvNT_6ParamsE)
        /*0048*/ 	.short	0x0210
        /*004a*/ 	.short	0x0290


	//----- nvinfo : EIATTR_SW_WAR
	.align		4
.L_554:
        /*004c*/ 	.byte	0x04, 0x36
        /*004e*/ 	.short	(.L_556 - .L_555)
.L_555:
        /*0050*/ 	.word	0x00000008
.L_556:


//--------------------- .nv.info._ZN7cutlass13device_kernelIN5flash19enable_sm80_to_sm89INS1_16FlashAttnBwdSm80INS1_25CollectiveMainloopBwdSm80ILi2ELi1EN4cute5tupleIJNS5_1CILi64EEENS7_ILi96EEENS7_ILi128EEEEEENS_10bfloat16_tEfNS_4arch4Sm80ELb1ELb0ELb1ELb0ELb1ELb0ELb0ELb0ELi2ELi2ELi2ELi2ELb1EEENS1_24CollectiveEpilogueBwdGQAISB_fSE_Li256ELb0ELb1EEENS1_25SingleTileBwdLPTSchedulerILb0ELi96ELb1EEEEEEEEEvNT_6ParamsE --------------------------
	.section	.nv.info._ZN7cutlass13device_kernelIN5flash19enable_sm80_to_sm89INS1_16FlashAttnBwdSm80INS1_25CollectiveMainloopBwdSm80ILi2ELi1EN4cute5tupleIJNS5_1CILi64EEENS7_ILi96EEENS7_ILi128EEEEEENS_10bfloat16_tEfNS_4arch4Sm80ELb1ELb0ELb1ELb0ELb1ELb0ELb0ELb0ELi2ELi2ELi2ELi2ELb1EEENS1_24CollectiveEpilogueBwdGQAISB_fSE_Li256ELb0ELb1EEENS1_25SingleTileBwdLPTSchedulerILb0ELi96ELb1EEEEEEEEEvNT_6ParamsE,"",@"SHT_CUDA_INFO"
	.sectionflags	@""
	.align	4


	//----- nvinfo : EIATTR_CUDA_API_VERSION
	.align		4
        /*0000*/ 	.byte	0x04, 0x37
        /*0002*/ 	.short	(.L_558 - .L_557)
.L_557:
        /*0004*/ 	.word	0x00000082


	//----- nvinfo : EIATTR_KPARAM_INFO
	.align		4
.L_558:
        /*0008*/ 	.byte	0x04, 0x17
        /*000a*/ 	.short	(.L_560 - .L_559)
.L_559:
        /*000c*/ 	.word	0x00000000
        /*0010*/ 	.short	0x0000
        /*0012*/ 	.short	0x0000
        /*0014*/ 	.byte	0x00, 0xf0, 0x41, 0x0a


	//----- nvinfo : EIATTR_SPARSE_MMA_MASK
	.align		4
.L_560:
        /*0018*/ 	.byte	0x03, 0x50
        /*001a*/ 	.short	0x0000


	//----- nvinfo : EIATTR_MAXREG_COUNT
	.align		4
        /*001c*/ 	.byte	0x03, 0x1b
        /*001e*/ 	.short	0x00ff


	//----- nvinfo : EIATTR_MERCURY_ISA_VERSION
	.align		4
        /*0020*/ 	.byte	0x03, 0x5f
        /*0022*/ 	.short	0x0101


	//----- nvinfo : EIATTR_EXIT_INSTR_OFFSETS
	.align		4
        /*0024*/ 	.byte	0x04, 0x1c
        /*0026*/ 	.short	(.L_562 - .L_561)


	//   ....[0]....
.L_561:
        /*0028*/ 	.word	0x00000010


	//----- nvinfo : EIATTR_MAX_THREADS
	.align		4
.L_562:
        /*002c*/ 	.byte	0x04, 0x05
        /*002e*/ 	.short	(.L_564 - .L_563)
.L_563:
        /*0030*/ 	.word	0x00000100
        /*0034*/ 	.word	0x00000001
        /*0038*/ 	.word	0x00000001


	//----- nvinfo : EIATTR_CBANK_PARAM_SIZE
	.align		4
.L_564:
        /*003c*/ 	.byte	0x03, 0x19
        /*003e*/ 	.short	0x0290


	//----- nvinfo : EIATTR_PARAM_CBANK
	.align		4
        /*0040*/ 	.byte	0x04, 0x0a
        /*0042*/ 	.short	(.L_566 - .L_565)
	.align		4
.L_565:
        /*0044*/ 	.word	index@(.nv.constant0._ZN7cutlass13device_kernelIN5flash19enable_sm80_to_sm89INS1_16FlashAttnBwdSm80INS1_25CollectiveMainloopBwdSm80ILi2ELi1EN4cute5tupleIJNS5_1CILi64EEENS7_ILi96EEENS7_ILi128EEEEEENS_10bfloat16_tEfNS_4arch4Sm80ELb1ELb0ELb1ELb0ELb1ELb0ELb0ELb0ELi2ELi2ELi2ELi2ELb1EEENS1_24CollectiveEpilogueBwdGQAISB_fSE_Li256ELb0ELb1EEENS1_25SingleTileBwdLPTSchedulerILb0ELi96ELb1EEEEEEEEEvNT_6ParamsE)
        /*0048*/ 	.short	0x0210
        /*004a*/ 	.short	0x0290


	//----- nvinfo : EIATTR_SW_WAR
	.align		4
.L_566:
        /*004c*/ 	.byte	0x04, 0x36
        /*004e*/ 	.short	(.L_568 - .L_567)
.L_567:
        /*0050*/ 	.word	0x00000008
.L_568:


//--------------------- .nv.info._ZN7cutlass13device_kernelIN5flash19enable_sm80_to_sm89INS1_16FlashAttnBwdSm80INS1_25CollectiveMainloopBwdSm80ILi2ELi1EN4cute5tupleIJNS5_1CILi64EEENS7_ILi96EEENS7_ILi128EEEEEENS_10bfloat16_tEfNS_4arch4Sm80ELb1ELb0ELb1ELb1ELb0ELb0ELb0ELb0ELi2ELi2ELi2ELi2ELb1EEENS1_21CollectiveEpilogueBwdISB_SC_SE_Li256ELb1ELb0ELi4EEENS1_25SingleTileBwdLPTSchedulerILb1ELi96ELb0EEEEEEEEEvNT_6ParamsE --------------------------
	.section	.nv.info._ZN7cutlass13device_kernelIN5flash19enable_sm80_to_sm89INS1_16FlashAttnBwdSm80INS1_25CollectiveMainloopBwdSm80ILi2ELi1EN4cute5tupleIJNS5_1CILi64EEENS7_ILi96EEENS7_ILi128EEEEEENS_10bfloat16_tEfNS_4arch4Sm80ELb1ELb0ELb1ELb1ELb0ELb0ELb0ELb0ELi2ELi2ELi2ELi2ELb1EEENS1_21CollectiveEpilogueBwdISB_SC_SE_Li256ELb1ELb0ELi4EEENS1_25SingleTileBwdLPTSchedulerILb1ELi96ELb0EEEEEEEEEvNT_6ParamsE,"",@"SHT_CUDA_INFO"
	.sectionflags	@""
	.align	4


	//----- nvinfo : EIATTR_CUDA_API_VERSION
	.align		4
        /*0000*/ 	.byte	0x04, 0x37
        /*0002*/ 	.short	(.L_570 - .L_569)
.L_569:
        /*0004*/ 	.word	0x00000082


	//----- nvinfo : EIATTR_KPARAM_INFO
	.align		4
.L_570:
        /*0008*/ 	.byte	0x04, 0x17
        /*000a*/ 	.short	(.L_572 - .L_571)
.L_571:
        /*000c*/ 	.word	0x00000000
        /*0010*/ 	.short	0x0000
        /*0012*/ 	.short	0x0000
        /*0014*/ 	.byte	0x00, 0xf0, 0x21, 0x0a


	//----- nvinfo : EIATTR_SPARSE_MMA_MASK
	.align		4
.L_572:
        /*0018*/ 	.byte	0x03, 0x50
        /*001a*/ 	.short	0x0000


	//----- nvinfo : EIATTR_MAXREG_COUNT
	.align		4
        /*001c*/ 	.byte	0x03, 0x1b
        /*001e*/ 	.short	0x00ff


	//----- nvinfo : EIATTR_MERCURY_ISA_VERSION
	.align		4
        /*0020*/ 	.byte	0x03, 0x5f
        /*0022*/ 	.short	0x0101


	//----- nvinfo : EIATTR_EXIT_INSTR_OFFSETS
	.align		4
        /*0024*/ 	.byte	0x04, 0x1c
        /*0026*/ 	.short	(.L_574 - .L_573)


	//   ....[0]....
.L_573:
        /*0028*/ 	.word	0x00000010


	//----- nvinfo : EIATTR_MAX_THREADS
	.align		4
.L_574:
        /*002c*/ 	.byte	0x04, 0x05
        /*002e*/ 	.short	(.L_576 - .L_575)
.L_575:
        /*0030*/ 	.word	0x00000100
        /*0034*/ 	.word	0x00000001
        /*0038*/ 	.word	0x00000001


	//----- nvinfo : EIATTR_CBANK_PARAM_SIZE
	.align		4
.L_576:
        /*003c*/ 	.byte	0x03, 0x19
        /*003e*/ 	.short	0x0288


	//----- nvinfo : EIATTR_PARAM_CBANK
	.align		4
        /*0040*/ 	.byte	0x04, 0x0a
        /*0042*/ 	.short	(.L_578 - .L_577)
	.align		4
.L_577:
        /*0044*/ 	.word	index@(.nv.constant0._ZN7cutlass13device_kernelIN5flash19enable_sm80_to_sm89INS1_16FlashAttnBwdSm80INS1_25CollectiveMainloopBwdSm80ILi2ELi1EN4cute5tupleIJNS5_1CILi64EEENS7_ILi96EEENS7_ILi128EEEEEENS_10bfloat16_tEfNS_4arch4Sm80ELb1ELb0ELb1ELb1ELb0ELb0ELb0ELb0ELi2ELi2ELi2ELi2ELb1EEENS1_21CollectiveEpilogueBwdISB_SC_SE_Li256ELb1ELb0ELi4EEENS1_25SingleTileBwdLPTSchedulerILb1ELi96ELb0EEEEEEEEEvNT_6ParamsE)
        /*0048*/ 	.short	0x0210
        /*004a*/ 	.short	0x0288


	//----- nvinfo : EIATTR_SW_WAR
	.align		4
.L_578:
        /*004c*/ 	.byte	0x04, 0x36
        /*004e*/ 	.short	(.L_580 - .L_579)
.L_579:
        /*0050*/ 	.word	0x00000008
.L_580:


//--------------------- .nv.info._ZN7cutlass13device_kernelIN5flash19enable_sm80_to_sm89INS1_16FlashAttnBwdSm80INS1_25CollectiveMainloopBwdSm80ILi2ELi1EN4cute5tupleIJNS5_1CILi64EEENS7_ILi96EEENS7_ILi128EEEEEENS_10bfloat16_tEfNS_4arch4Sm80ELb1ELb0ELb1ELb1ELb1ELb0ELb0ELb0ELi2ELi2ELi2ELi2ELb1EEENS1_21CollectiveEpilogueBwdISB_SC_SE_Li256ELb1ELb0ELi4EEENS1_25SingleTileBwdLPTSchedulerILb1ELi96ELb1EEEEEEEEEvNT_6ParamsE --------------------------
	.section	.nv.info._ZN7cutlass13device_kernelIN5flash19enable_sm80_to_sm89INS1_16FlashAttnBwdSm80INS1_25CollectiveMainloopBwdSm80ILi2ELi1EN4cute5tupleIJNS5_1CILi64EEENS7_ILi96EEENS7_ILi128EEEEEENS_10bfloat16_tEfNS_4arch4Sm80ELb1ELb0ELb1ELb1ELb1ELb0ELb0ELb0ELi2ELi2ELi2ELi2ELb1EEENS1_21CollectiveEpilogueBwdISB_SC_SE_Li256ELb1ELb0ELi4EEENS1_25SingleTileBwdLPTSchedulerILb1ELi96ELb1EEEEEEEEEvNT_6ParamsE,"",@"SHT_CUDA_INFO"
	.sectionflags	@""
	.align	4


	//----- nvinfo : EIATTR_CUDA_API_VERSION
	.align		4
        /*0000*/ 	.byte	0x04, 0x37
        /*0002*/ 	.short	(.L_582 - .L_581)
.L_581:
        /*0004*/ 	.word	0x00000082


	//----- nvinfo : EIATTR_KPARAM_INFO
	.align		4
.L_582:
        /*0008*/ 	.byte	0x04, 0x17
        /*000a*/ 	.short	(.L_584 - .L_583)
.L_583:
        /*000c*/ 	.word	0x00000000
        /*0010*/ 	.short	0x0000
        /*0012*/ 	.short	0x0000
        /*0014*/ 	.byte	0x00, 0xf0, 0x21, 0x0a


	//----- nvinfo : EIATTR_SPARSE_MMA_MASK
	.align		4
.L_584:
        /*0018*/ 	.byte	0x03, 0x50
        /*001a*/ 	.short	0x0000


	//----- nvinfo : EIATTR_MAXREG_COUNT
	.align		4
        /*001c*/ 	.byte	0x03, 0x1b
        /*001e*/ 	.short	0x00ff


	//----- nvinfo : EIATTR_MERCURY_ISA_VERSION
	.align		4
        /*0020*/ 	.byte	0x03, 0x5f
        /*0022*/ 	.short	0x0101


	//----- nvinfo : EIATTR_EXIT_INSTR_OFFSETS
	.align		4
        /*0024*/ 	.byte	0x04, 0x1c
        /*0026*/ 	.short	(.L_586 - .L_585)


	//   ....[0]....
.L_585:
        /*0028*/ 	.word	0x00000010


	//----- nvinfo : EIATTR_MAX_THREADS
	.align		4
.L_586:
        /*002c*/ 	.byte	0x04, 0x05
        /*002e*/ 	.short	(.L_588 - .L_587)
.L_587:
        /*0030*/ 	.word	0x00000100
        /*0034*/ 	.word	0x00000001
        /*0038*/ 	.word	0x00000001


	//----- nvinfo : EIATTR_CBANK_PARAM_SIZE
	.align		4
.L_588:
        /*003c*/ 	.byte	0x03, 0x19
        /*003e*/ 	.short	0x0288


	//----- nvinfo : EIATTR_PARAM_CBANK
	.align		4
        /*0040*/ 	.byte	0x04, 0x0a
        /*0042*/ 	.short	(.L_590 - .L_589)
	.align		4
.L_589:
        /*0044*/ 	.word	index@(.nv.constant0._ZN7cutlass13device_kernelIN5flash19enable_sm80_to_sm89INS1_16FlashAttnBwdSm80INS1_25CollectiveMainloopBwdSm80ILi2ELi1EN4cute5tupleIJNS5_1CILi64EEENS7_ILi96EEENS7_ILi128EEEEEENS_10bfloat16_tEfNS_4arch4Sm80ELb1ELb0ELb1ELb1ELb1ELb0ELb0ELb0ELi2ELi2ELi2ELi2ELb1EEENS1_21CollectiveEpilogueBwdISB_SC_SE_Li256ELb1ELb0ELi4EEENS1_25SingleTileBwdLPTSchedulerILb1ELi96ELb1EEEEEEEEEvNT_6ParamsE)
        /*0048*/ 	.short	0x0210
        /*004a*/ 	.short	0x0288


	//----- nvinfo : EIATTR_SW_WAR
	.align		4
.L_590:
        /*004c*/ 	.byte	0x04, 0x36
        /*004e*/ 	.short	(.L_592 - .L_591)
.L_591:
        /*0050*/ 	.word	0x00000008
.L_592:


//--------------------- .nv.info._ZN7cutlass13device_kernelIN5flash19enable_sm80_to_sm89INS1_16FlashAttnBwdSm80INS1_25CollectiveMainloopBwdSm80ILi2ELi1EN4cute5tupleIJNS5_1CILi64EEENS7_ILi96EEENS7_ILi128EEEEEENS_10bfloat16_tEfNS_4arch4Sm80ELb1ELb0ELb1ELb1ELb0ELb0ELb0ELb0ELi2ELi2ELi2ELi2ELb1EEENS1_24CollectiveEpilogueBwdGQAISB_fSE_Li256ELb1ELb0EEENS1_25SingleTileBwdLPTSchedulerILb1ELi96ELb0EEEEEEEEEvNT_6ParamsE --------------------------
	.section	.nv.info._ZN7cutlass13device_kernelIN5flash19enable_sm80_to_sm89INS1_16FlashAttnBwdSm80INS1_25CollectiveMainloopBwdSm80ILi2ELi1EN4cute5tupleIJNS5_1CILi64EEENS7_ILi96EEENS7_ILi128EEEEEENS_10bfloat16_tEfNS_4arch4Sm80ELb1ELb0ELb1ELb1ELb0ELb0ELb0ELb0ELi2ELi2ELi2ELi2ELb1EEENS1_24CollectiveEpilogueBwdGQAISB_fSE_Li256ELb1ELb0EEENS1_25SingleTileBwdLPTSchedulerILb1ELi96ELb0EEEEEEEEEvNT_6ParamsE,"",@"SHT_CUDA_INFO"
	.sectionflags	@""
	.align	4


	//----- nvinfo : EIATTR_CUDA_API_VERSION
	.align		4
        /*0000*/ 	.byte	0x04, 0x37
        /*0002*/ 	.short	(.L_594 - .L_593)
.L_593:
        /*0004*/ 	.word	0x00000082


	//----- nvinfo : EIATTR_KPARAM_INFO
	.align		4
.L_594:
        /*0008*/ 	.byte	0x04, 0x17
        /*000a*/ 	.short	(.L_596 - .L_595)
.L_595:
        /*000c*/ 	.word	0x00000000
        /*0010*/ 	.short	0x0000
        /*0012*/ 	.short	0x0000
        /*0014*/ 	.byte	0x00, 0xf0, 0x41, 0x0a


	//----- nvinfo : EIATTR_SPARSE_MMA_MASK
	.align		4
.L_596:
        /*0018*/ 	.byte	0x03, 0x50
        /*001a*/ 	.short	0x0000


	//----- nvinfo : EIATTR_MAXREG_COUNT
	.align		4
        /*001c*/ 	.byte	0x03, 0x1b
        /*001e*/ 	.short	0x00ff


	//----- nvinfo : EIATTR_MERCURY_ISA_VERSION
	.align		4
        /*0020*/ 	.byte	0x03, 0x5f
        /*0022*/ 	.short	0x0101


	//----- nvinfo : EIATTR_EXIT_INSTR_OFFSETS
	.align		4
        /*0024*/ 	.byte	0x04, 0x1c
        /*0026*/ 	.short	(.L_598 - .L_597)


	//   ....[0]....
.L_597:
        /*0028*/ 	.word	0x00000010


	//----- nvinfo : EIATTR_MAX_THREADS
	.align		4
.L_598:
        /*002c*/ 	.byte	0x04, 0x05
        /*002e*/ 	.short	(.L_600 - .L_599)
.L_599:
        /*0030*/ 	.word	0x00000100
        /*0034*/ 	.word	0x00000001
        /*0038*/ 	.word	0x00000001


	//----- nvinfo : EIATTR_CBANK_PARAM_SIZE
	.align		4
.L_600:
        /*003c*/ 	.byte	0x03, 0x19
        /*003e*/ 	.short	0x0290


	//----- nvinfo : EIATTR_PARAM_CBANK
	.align		4
        /*0040*/ 	.byte	0x04, 0x0a
        /*0042*/ 	.short	(.L_602 - .L_601)
	.align		4
.L_601:
        /*0044*/ 	.word	index@(.nv.constant0._ZN7cutlass13device_kernelIN5flash19enable_sm80_to_sm89INS1_16FlashAttnBwdSm80INS1_25CollectiveMainloopBwdSm80ILi2ELi1EN4cute5tupleIJNS5_1CILi64EEENS7_ILi96EEENS7_ILi128EEEEEENS_10bfloat16_tEfNS_4arch4Sm80ELb1ELb0ELb1ELb1ELb0ELb0ELb0ELb0ELi2ELi2ELi2ELi2ELb1EEENS1_24CollectiveEpilogueBwdGQAISB_fSE_Li256ELb1ELb0EEENS1_25SingleTileBwdLPTSchedulerILb1ELi96ELb0EEEEEEEEEvNT_6ParamsE)
        /*0048*/ 	.short	0x0210
        /*004a*/ 	.short	0x0290


	//----- nvinfo : EIATTR_SW_WAR
	.align		4
.L_602:
        /*004c*/ 	.byte	0x04, 0x36
        /*004e*/ 	.short	(.L_604 - .L_603)
.L_603:
        /*0050*/ 	.word	0x00000008
.L_604:


//--------------------- .nv.info._ZN7cutlass13device_kernelIN5flash32FlashAttnBwdPostprocessConvertdQIN4cute5tupleIJNS3_1CILi96EEENS5_ILi128EEEEEENS_10bfloat16_tEfNS_4arch4Sm80ELi256ENS3_8TiledMMAINS3_8MMA_AtomIJNS3_30SM80_16x8x16_F32BF16BF16F32_TNEEEENS3_6LayoutINS4_IJNS5_ILi2EEENS5_ILi4EEENS5_ILi1EEEEEENS4_IJSJ_SH_NS5_ILi0EEEEEEEENS4_IJNS5_ILi32EEENS5_ILi64EEENS5_ILi16EEEEEEEELb0EEEEEvNT_6ParamsE --------------------------
	.section	.nv.info._ZN7cutlass13device_kernelIN5flash32FlashAttnBwdPostprocessConvertdQIN4cute5tupleIJNS3_1CILi96EEENS5_ILi128EEEEEENS_10bfloat16_tEfNS_4arch4Sm80ELi256ENS3_8TiledMMAINS3_8MMA_AtomIJNS3_30SM80_16x8x16_F32BF16BF16F32_TNEEEENS3_6LayoutINS4_IJNS5_ILi2EEENS5_ILi4EEENS5_ILi1EEEEEENS4_IJSJ_SH_NS5_ILi0EEEEEEEENS4_IJNS5_ILi32EEENS5_ILi64EEENS5_ILi16EEEEEEEELb0EEEEEvNT_6ParamsE,"",@"SHT_CUDA_INFO"
	.sectionflags	@""
	.align	4


	//----- nvinfo : EIATTR_CUDA_API_VERSION
	.align		4
        /*0000*/ 	.byte	0x04, 0x37
        /*0002*/ 	.short	(.L_606 - .L_605)
.L_605:
        /*0004*/ 	.word	0x00000082


	//----- nvinfo : EIATTR_KPARAM_INFO
	.align		4
.L_606:
        /*0008*/ 	.byte	0x04, 0x17
        /*000a*/ 	.short	(.L_608 - .L_607)
.L_607:
        /*000c*/ 	.word	0x00000000
        /*0010*/ 	.short	0x0000
        /*0012*/ 	.short	0x0000
        /*0014*/ 	.byte	0x00, 0xf0, 0xc1, 0x01


	//----- nvinfo : EIATTR_SPARSE_MMA_MASK
	.align		4
.L_608:
        /*0018*/ 	.byte	0x03, 0x50
        /*001a*/ 	.short	0x0000


	//----- nvinfo : EIATTR_MAXREG_COUNT
	.align		4
        /*001c*/ 	.byte	0x03, 0x1b
        /*001e*/ 	.short	0x0080


	//----- nvinfo : EIATTR_NUM_BARRIERS
	.align		4
        /*0020*/ 	.byte	0x02, 0x4c
        /*0022*/ 	.byte	0x01
	.zero		1


	//----- nvinfo : EIATTR_MERCURY_ISA_VERSION
	.align		4
        /*0024*/ 	.byte	0x03, 0x5f
        /*0026*/ 	.short	0x0101


	//----- nvinfo : EIATTR_EXIT_INSTR_OFFSETS
	.align		4
        /*0028*/ 	.byte	0x04, 0x1c
        /*002a*/ 	.short	(.L_610 - .L_609)


	//   ....[0]....
.L_609:
        /*002c*/ 	.word	0x000001a0


	//   ....[1]....
        /*0030*/ 	.word	0x00001990


	//   ....[2]....
        /*0034*/ 	.word	0x00001a60


	//----- nvinfo : EIATTR_MAX_THREADS
	.align		4
.L_610:
        /*0038*/ 	.byte	0x04, 0x05
        /*003a*/ 	.short	(.L_612 - .L_611)
.L_611:
        /*003c*/ 	.word	0x00000100
        /*0040*/ 	.word	0x00000001
        /*0044*/ 	.word	0x00000001


	//----- nvinfo : EIATTR_CRS_STACK_SIZE
	.align		4
.L_612:
        /*0048*/ 	.byte	0x04, 0x1e
        /*004a*/ 	.short	(.L_614 - .L_613)
.L_613:
        /*004c*/ 	.word	0x00000000


	//----- nvinfo : EIATTR_CBANK_PARAM_SIZE
	.align		4
.L_614:
        /*0050*/ 	.byte	0x03, 0x19
        /*0052*/ 	.short	0x0070


	//----- nvinfo : EIATTR_PARAM_CBANK
	.align		4
        /*0054*/ 	.byte	0x04, 0x0a
        /*0056*/ 	.short	(.L_616 - .L_615)
	.align		4
.L_615:
        /*0058*/ 	.word	index@(.nv.constant0._ZN7cutlass13device_kernelIN5flash32FlashAttnBwdPostprocessConvertdQIN4cute5tupleIJNS3_1CILi96EEENS5_ILi128EEEEEENS_10bfloat16_tEfNS_4arch4Sm80ELi256ENS3_8TiledMMAINS3_8MMA_AtomIJNS3_30SM80_16x8x16_F32BF16BF16F32_TNEEEENS3_6LayoutINS4_IJNS5_ILi2EEENS5_ILi4EEENS5_ILi1EEEEEENS4_IJSJ_SH_NS5_ILi0EEEEEEEENS4_IJNS5_ILi32EEENS5_ILi64EEENS5_ILi16EEEEEEEELb0EEEEEvNT_6ParamsE)
        /*005c*/ 	.short	0x0210
        /*005e*/ 	.short	0x0070


	//----- nvinfo : EIATTR_SW_WAR
	.align		4
.L_616:
        /*0060*/ 	.byte	0x04, 0x36
        /*0062*/ 	.short	(.L_618 - .L_617)
.L_617:
        /*0064*/ 	.word	0x00000008
.L_618:


//--------------------- .nv.info._ZN7cutlass13device_kernelIN5flash19enable_sm80_to_sm89INS1_16FlashAttnBwdSm80INS1_25CollectiveMainloopBwdSm80ILi2ELi1EN4cute5tupleIJNS5_1CILi64EEENS7_ILi96EEENS7_ILi128EEEEEENS_10bfloat16_tEfNS_4arch4Sm80ELb1ELb0ELb1ELb1ELb1ELb0ELb0ELb0ELi2ELi2ELi2ELi2ELb1EEENS1_24CollectiveEpilogueBwdGQAISB_fSE_Li256ELb1ELb1EEENS1_25SingleTileBwdLPTSchedulerILb1ELi96ELb1EEEEEEEEEvNT_6ParamsE --------------------------
	.section	.nv.info._ZN7cutlass13device_kernelIN5flash19enable_sm80_to_sm89INS1_16FlashAttnBwdSm80INS1_25CollectiveMainloopBwdSm80ILi2ELi1EN4cute5tupleIJNS5_1CILi64EEENS7_ILi96EEENS7_ILi128EEEEEENS_10bfloat16_tEfNS_4arch4Sm80ELb1ELb0ELb1ELb1ELb1ELb0ELb0ELb0ELi2ELi2ELi2ELi2ELb1EEENS1_24CollectiveEpilogueBwdGQAISB_fSE_Li256ELb1ELb1EEENS1_25SingleTileBwdLPTSchedulerILb1ELi96ELb1EEEEEEEEEvNT_6ParamsE,"",@"SHT_CUDA_INFO"
	.sectionflags	@""
	.align	4


	//----- nvinfo : EIATTR_CUDA_API_VERSION
	.align		4
        /*0000*/ 	.byte	0x04, 0x37
        /*0002*/ 	.short	(.L_620 - .L_619)
.L_619:
        /*0004*/ 	.word	0x00000082


	//----- nvinfo : EIATTR_KPARAM_INFO
	.align		4
.L_620:
        /*0008*/ 	.byte	0x04, 0x17
        /*000a*/ 	.short	(.L_622 - .L_621)
.L_621:
        /*000c*/ 	.word	0x00000000
        /*0010*/ 	.short	0x0000
        /*0012*/ 	.short	0x0000
        /*0014*/ 	.byte	0x00, 0xf0, 0x41, 0x0a


	//----- nvinfo : EIATTR_SPARSE_MMA_MASK
	.align		4
.L_622:
        /*0018*/ 	.byte	0x03, 0x50
        /*001a*/ 	.short	0x0000


	//----- nvinfo : EIATTR_MAXREG_COUNT
	.align		4
        /*001c*/ 	.byte	0x03, 0x1b
        /*001e*/ 	.short	0x00ff


	//----- nvinfo : EIATTR_MERCURY_ISA_VERSION
	.align		4
        /*0020*/ 	.byte	0x03, 0x5f
        /*0022*/ 	.short	0x0101


	//----- nvinfo : EIATTR_EXIT_INSTR_OFFSETS
	.align		4
        /*0024*/ 	.byte	0x04, 0x1c
        /*0026*/ 	.short	(.L_624 - .L_623)


	//   ....[0]....
.L_623:
        /*0028*/ 	.word	0x00000010


	//----- nvinfo : EIATTR_MAX_THREADS
	.align		4
.L_624:
        /*002c*/ 	.byte	0x04, 0x05
        /*002e*/ 	.short	(.L_626 - .L_625)
.L_625:
        /*0030*/ 	.word	0x00000100
        /*0034*/ 	.word	0x00000001
        /*0038*/ 	.word	0x00000001


	//----- nvinfo : EIATTR_CBANK_PARAM_SIZE
	.align		4
.L_626:
        /*003c*/ 	.byte	0x03, 0x19
        /*003e*/ 	.short	0x0290


	//----- nvinfo : EIATTR_PARAM_CBANK
	.align		4
        /*0040*/ 	.byte	0x04, 0x0a
        /*0042*/ 	.short	(.L_628 - .L_627)
	.align		4
.L_627:
        /*0044*/ 	.word	index@(.nv.constant0._ZN7cutlass13device_kernelIN5flash19enable_sm80_to_sm89INS1_16FlashAttnBwdSm80INS1_25CollectiveMainloopBwdSm80ILi2ELi1EN4cute5tupleIJNS5_1CILi64EEENS7_ILi96EEENS7_ILi128EEEEEENS_10bfloat16_tEfNS_4arch4Sm80ELb1ELb0ELb1ELb1ELb1ELb0ELb0ELb0ELi2ELi2ELi2ELi2ELb1EEENS1_24CollectiveEpilogueBwdGQAISB_fSE_Li256ELb1ELb1EEENS1_25SingleTileBwdLPTSchedulerILb1ELi96ELb1EEEEEEEEEvNT_6ParamsE)
        /*0048*/ 	.short	0x0210
        /*004a*/ 	.short	0x0290


	//----- nvinfo : EIATTR_SW_WAR
	.align		4
.L_628:
        /*004c*/ 	.byte	0x04, 0x36
        /*004e*/ 	.short	(.L_630 - .L_629)
.L_629:
        /*0050*/ 	.word	0x00000008
.L_630:


//--------------------- .nv.info._ZN7cutlass13device_kernelIN5flash19enable_sm80_to_sm89INS1_16FlashAttnBwdSm80INS1_25CollectiveMainloopBwdSm80ILi2ELi2EN4cute5tupleIJNS5_1CILi64EEENS7_ILi128EEES9_EEENS_10bfloat16_tEfNS_4arch4Sm80ELb0ELb0ELb1ELb0ELb0ELb0ELb0ELb0ELi2ELi2ELi2ELi2ELb0EEENS1_21CollectiveEpilogueBwdISA_SB_SD_Li256ELb0ELb0ELi4EEENS1_19SingleTileSchedulerILb0ELb0ELb0ELi128EEEEEEEEEvNT_6ParamsE --------------------------
	.section	.nv.info._ZN7cutlass13device_kernelIN5flash19enable_sm80_to_sm89INS1_16FlashAttnBwdSm80INS1_25CollectiveMainloopBwdSm80ILi2ELi2EN4cute5tupleIJNS5_1CILi64EEENS7_ILi128EEES9_EEENS_10bfloat16_tEfNS_4arch4Sm80ELb0ELb0ELb1ELb0ELb0ELb0ELb0ELb0ELi2ELi2ELi2ELi2ELb0EEENS1_21CollectiveEpilogueBwdISA_SB_SD_Li256ELb0ELb0ELi4EEENS1_19SingleTileSchedulerILb0ELb0ELb0ELi128EEEEEEEEEvNT_6ParamsE,"",@"SHT_CUDA_INFO"
	.sectionflags	@""
	.align	4


	//----- nvinfo : EIATTR_CUDA_API_VERSION
	.align		4
        /*0000*/ 	.byte	0x04, 0x37
        /*0002*/ 	.short	(.L_632 - .L_631)
.L_631:
        /*0004*/ 	.word	0x00000082


	//----- nvinfo : EIATTR_KPARAM_INFO
	.align		4
.L_632:
        /*0008*/ 	.byte	0x04, 0x17
        /*000a*/ 	.short	(.L_634 - .L_633)
.L_633:
        /*000c*/ 	.word	0x00000000
        /*0010*/ 	.short	0x0000
        /*0012*/ 	.short	0x0000
        /*0014*/ 	.byte	0x00, 0xf0, 0xc1, 0x09


	//----- nvinfo : EIATTR_SPARSE_MMA_MASK
	.align		4
.L_634:
        /*0018*/ 	.byte	0x03, 0x50
        /*001a*/ 	.short	0x0000


	//----- nvinfo : EIATTR_MAXREG_COUNT
	.align		4
        /*001c*/ 	.byte	0x03, 0x1b
        /*001e*/ 	.short	0x00ff


	//----- nvinfo : EIATTR_MERCURY_ISA_VERSION
	.align		4
        /*0020*/ 	.byte	0x03, 0x5f
        /*0022*/ 	.short	0x0101


	//----- nvinfo : EIATTR_EXIT_INSTR_OFFSETS
	.align		4
        /*0024*/ 	.byte	0x04, 0x1c
        /*0026*/ 	.short	(.L_636 - .L_635)


	//   ....[0]....
.L_635:
        /*0028*/ 	.word	0x00000010


	//----- nvinfo : EIATTR_MAX_THREADS
	.align		4
.L_636:
        /*002c*/ 	.byte	0x04, 0x05
        /*002e*/ 	.short	(.L_638 - .L_637)
.L_637:
        /*0030*/ 	.word	0x00000100
        /*0034*/ 	.word	0x00000001
        /*0038*/ 	.word	0x00000001


	//----- nvinfo : EIATTR_CBANK_PARAM_SIZE
	.align		4
.L_638:
        /*003c*/ 	.byte	0x03, 0x19
        /*003e*/ 	.short	0x0270


	//----- nvinfo : EIATTR_PARAM_CBANK
	.align		4
        /*0040*/ 	.byte	0x04, 0x0a
        /*0042*/ 	.short	(.L_640 - .L_639)
	.align		4
.L_639:
        /*0044*/ 	.word	index@(.nv.constant0._ZN7cutlass13device_kernelIN5flash19enable_sm80_to_sm89INS1_16FlashAttnBwdSm80INS1_25CollectiveMainloopBwdSm80ILi2ELi2EN4cute5tupleIJNS5_1CILi64EEENS7_ILi128EEES9_EEENS_10bfloat16_tEfNS_4arch4Sm80ELb0ELb0ELb1ELb0ELb0ELb0ELb0ELb0ELi2ELi2ELi2ELi2ELb0EEENS1_21CollectiveEpilogueBwdISA_SB_SD_Li256ELb0ELb0ELi4EEENS1_19SingleTileSchedulerILb0ELb0ELb0ELi128EEEEEEEEEvNT_6ParamsE)
        /*0048*/ 	.short	0x0210
        /*004a*/ 	.short	0x0270


	//----- nvinfo : EIATTR_SW_WAR
	.align		4
.L_640:
        /*004c*/ 	.byte	0x04, 0x36
        /*004e*/ 	.short	(.L_642 - .L_641)
.L_641:
        /*0050*/ 	.word	0x00000008
.L_642:


//--------------------- .nv.info._ZN7cutlass13device_kernelIN5flash19enable_sm80_to_sm89INS1_16FlashAttnBwdSm80INS1_25CollectiveMainloopBwdSm80ILi2ELi2EN4cute5tupleIJNS5_1CILi64EEENS7_ILi128EEES9_EEENS_10bfloat16_tEfNS_4arch4Sm80ELb0ELb0ELb1ELb0ELb1ELb0ELb0ELb0ELi2ELi2ELi2ELi2ELb0EEENS1_21CollectiveEpilogueBwdISA_SB_SD_Li256ELb0ELb0ELi4EEENS1_19SingleTileSchedulerILb0ELb0ELb0ELi128EEEEEEEEEvNT_6ParamsE --------------------------
	.section	.nv.info._ZN7cutlass13device_kernelIN5flash19enable_sm80_to_sm89INS1_16FlashAttnBwdSm80INS1_25CollectiveMainloopBwdSm80ILi2ELi2EN4cute5tupleIJNS5_1CILi64EEENS7_ILi128EEES9_EEENS_10bfloat16_tEfNS_4arch4Sm80ELb0ELb0ELb1ELb0ELb1ELb0ELb0ELb0ELi2ELi2ELi2ELi2ELb0EEENS1_21CollectiveEpilogueBwdISA_SB_SD_Li256ELb0ELb0ELi4EEENS1_19SingleTileSchedulerILb0ELb0ELb0ELi128EEEEEEEEEvNT_6ParamsE,"",@"SHT_CUDA_INFO"
	.sectionflags	@""
	.align	4


	//----- nvinfo : EIATTR_CUDA_API_VERSION
	.align		4
        /*0000*/ 	.byte	0x04, 0x37
        /*0002*/ 	.short	(.L_644 - .L_643)
.L_643:
        /*0004*/ 	.word	0x00000082


	//----- nvinfo : EIATTR_KPARAM_INFO
	.align		4
.L_644:
        /*0008*/ 	.byte	0x04, 0x17
        /*000a*/ 	.short	(.L_646 - .L_645)
.L_645:
        /*000c*/ 	.word	0x00000000
        /*0010*/ 	.short	0x0000
        /*0012*/ 	.short	0x0000
        /*0014*/ 	.byte	0x00, 0xf0, 0xc1, 0x09


	//----- nvinfo : EIATTR_SPARSE_MMA_MASK
	.align		4
.L_646:
        /*0018*/ 	.byte	0x03, 0x50
        /*001a*/ 	.short	0x0000


	//----- nvinfo : EIATTR_MAXREG_COUNT
	.align		4
        /*001c*/ 	.byte	0x03, 0x1b
        /*001e*/ 	.short	0x00ff


	//----- nvinfo : EIATTR_MERCURY_ISA_VERSION
	.align		4
        /*0020*/ 	.byte	0x03, 0x5f
        /*0022*/ 	.short	0x0101


	//----- nvinfo : EIATTR_EXIT_INSTR_OFFSETS
	.align		4
        /*0024*/ 	.byte	0x04, 0x1c
        /*0026*/ 	.short	(.L_648 - .L_647)


	//   ....[0]....
.L_647:
        /*0028*/ 	.word	0x00000010


	//----- nvinfo : EIATTR_MAX_THREADS
	.align		4
.L_648:
        /*002c*/ 	.byte	0x04, 0x05
        /*002e*/ 	.short	(.L_650 - .L_649)
.L_649:
        /*0030*/ 	.word	0x00000100
        /*0034*/ 	.word	0x00000001
        /*0038*/ 	.word	0x00000001


	//----- nvinfo : EIATTR_CBANK_PARAM_SIZE
	.align		4
.L_650:
        /*003c*/ 	.byte	0x03, 0x19
        /*003e*/ 	.short	0x0270


	//----- nvinfo : EIATTR_PARAM_CBANK
	.align		4
        /*0040*/ 	.byte	0x04, 0x0a
        /*0042*/ 	.short	(.L_652 - .L_651)
	.align		4
.L_651:
        /*0044*/ 	.word	index@(.nv.constant0._ZN7cutlass13device_kernelIN5flash19enable_sm80_to_sm89INS1_16FlashAttnBwdSm80INS1_25CollectiveMainloopBwdSm80ILi2ELi2EN4cute5tupleIJNS5_1CILi64EEENS7_ILi128EEES9_EEENS_10bfloat16_tEfNS_4arch4Sm80ELb0ELb0ELb1ELb0ELb1ELb0ELb0ELb0ELi2ELi2ELi2ELi2ELb0EEENS1_21CollectiveEpilogueBwdISA_SB_SD_Li256ELb0ELb0ELi4EEENS1_19SingleTileSchedulerILb0ELb0ELb0ELi128EEEEEEEEEvNT_6ParamsE)
        /*0048*/ 	.short	0x0210
        /*004a*/ 	.short	0x0270


	//----- nvinfo : EIATTR_SW_WAR
	.align		4
.L_652:
        /*004c*/ 	.byte	0x04, 0x36
        /*004e*/ 	.short	(.L_654 - .L_653)
.L_653:
        /*0050*/ 	.word	0x00000008
.L_654:


//--------------------- .nv.info._ZN7cutlass13device_kernelIN5flash19enable_sm80_to_sm89INS1_16FlashAttnBwdSm80INS1_25CollectiveMainloopBwdSm80ILi2ELi2EN4cute5tupleIJNS5_1CILi64EEENS7_ILi128EEES9_EEENS_10bfloat16_tEfNS_4arch4Sm80ELb0ELb0ELb1ELb0ELb0ELb0ELb0ELb0ELi2ELi2ELi2ELi2ELb0EEENS1_24CollectiveEpilogueBwdGQAISA_fSD_Li256ELb0ELb0EEENS1_19SingleTileSchedulerILb0ELb0ELb0ELi128EEEEEEEEEvNT_6ParamsE --------------------------
	.section	.nv.info._ZN7cutlass13device_kernelIN5flash19enable_sm80_to_sm89INS1_16FlashAttnBwdSm80INS1_25CollectiveMainloopBwdSm80ILi2ELi2EN4cute5tupleIJNS5_1CILi64EEENS7_ILi128EEES9_EEENS_10bfloat16_tEfNS_4arch4Sm80ELb0ELb0ELb1ELb0ELb0ELb0ELb0ELb0ELi2ELi2ELi2ELi2ELb0EEENS1_24CollectiveEpilogueBwdGQAISA_fSD_Li256ELb0ELb0EEENS1_19SingleTileSchedulerILb0ELb0ELb0ELi128EEEEEEEEEvNT_6ParamsE,"",@"SHT_CUDA_INFO"
	.sectionflags	@""
	.align	4


	//----- nvinfo : EIATTR_CUDA_API_VERSION
	.align		4
        /*0000*/ 	.byte	0x04, 0x37
        /*0002*/ 	.short	(.L_656 - .L_655)
.L_655:
        /*0004*/ 	.word	0x00000082


	//----- nvinfo : EIATTR_KPARAM_INFO
	.align		4
.L_656:
        /*0008*/ 	.byte	0x04, 0x17
        /*000a*/ 	.short	(.L_658 - .L_657)
.L_657:
        /*000c*/ 	.word	0x00000000
        /*0010*/ 	.short	0x0000
        /*0012*/ 	.short	0x0000
        /*0014*/ 	.byte	0x00, 0xf0, 0xe1, 0x09


	//----- nvinfo : EIATTR_SPARSE_MMA_MASK
	.align		4
.L_658:
        /*0018*/ 	.byte	0x03, 0x50
        /*001a*/ 	.short	0x0000


	//----- nvinfo : EIATTR_MAXREG_COUNT
	.align		4
        /*001c*/ 	.byte	0x03, 0x1b
        /*001e*/ 	.short	0x00ff


	//----- nvinfo : EIATTR_MERCURY_ISA_VERSION
	.align		4
        /*0020*/ 	.byte	0x03, 0x5f
        /*0022*/ 	.short	0x0101


	//----- nvinfo : EIATTR_EXIT_INSTR_OFFSETS
	.align		4
        /*0024*/ 	.byte	0x04, 0x1c
        /*0026*/ 	.short	(.L_660 - .L_659)


	//   ....[0]....
.L_659:
        /*0028*/ 	.word	0x00000010


	//----- nvinfo : EIATTR_MAX_THREADS
	.align		4
.L_660:
        /*002c*/ 	.byte	0x04, 0x05
        /*002e*/ 	.short	(.L_662 - .L_661)
.L_661:
        /*0030*/ 	.word	0x00000100
        /*0034*/ 	.word	0x00000001
        /*0038*/ 	.word	0x00000001


	//----- nvinfo : EIATTR_CBANK_PARAM_SIZE
	.align		4
.L_662:
        /*003c*/ 	.byte	0x03, 0x19
        /*003e*/ 	.short	0x0278


	//----- nvinfo : EIATTR_PARAM_CBANK
	.align		4
        /*0040*/ 	.byte	0x04, 0x0a
        /*0042*/ 	.short	(.L_664 - .L_663)
	.align		4
.L_663:
        /*0044*/ 	.word	index@(.nv.constant0._ZN7cutlass13device_kernelIN5flash19enable_sm80_to_sm89INS1_16FlashAttnBwdSm80INS1_25CollectiveMainloopBwdSm80ILi2ELi2EN4cute5tupleIJNS5_1CILi64EEENS7_ILi128EEES9_EEENS_10bfloat16_tEfNS_4arch4Sm80ELb0ELb0ELb1ELb0ELb0ELb0ELb0ELb0ELi2ELi2ELi2ELi2ELb0EEENS1_24CollectiveEpilogueBwdGQAISA_fSD_Li256ELb0ELb0EEENS1_19SingleTileSchedulerILb0ELb0ELb0ELi128EEEEEEEEEvNT_6ParamsE)
        /*0048*/ 	.short	0x0210
        /*004a*/ 	.short	0x0278


	//----- nvinfo : EIATTR_SW_WAR
	.align		4
.L_664:
        /*004c*/ 	.byte	0x04, 0x36
        /*004e*/ 	.short	(.L_666 - .L_665)
.L_665:
        /*0050*/ 	.word	0x00000008
.L_666:


//--------------------- .nv.info._ZN7cutlass13device_kernelIN5flash19enable_sm80_to_sm89INS1_16FlashAttnBwdSm80INS1_25CollectiveMainloopBwdSm80ILi2ELi2EN4cute5tupleIJNS5_1CILi64EEENS7_ILi128EEES9_EEENS_10bfloat16_tEfNS_4arch4Sm80ELb0ELb0ELb1ELb0ELb1ELb0ELb0ELb0ELi2ELi2ELi2ELi2ELb0EEENS1_24CollectiveEpilogueBwdGQAISA_fSD_Li256ELb0ELb1EEENS1_19SingleTileSchedulerILb0ELb0ELb0ELi128EEEEEEEEEvNT_6ParamsE --------------------------
	.section	.nv.info._ZN7cutlass13device_kernelIN5flash19enable_sm80_to_sm89INS1_16FlashAttnBwdSm80INS1_25CollectiveMainloopBwdSm80ILi2ELi2EN4cute5tupleIJNS5_1CILi64EEENS7_ILi128EEES9_EEENS_10bfloat16_tEfNS_4arch4Sm80ELb0ELb0ELb1ELb0ELb1ELb0ELb0ELb0ELi2ELi2ELi2ELi2ELb0EEENS1_24CollectiveEpilogueBwdGQAISA_fSD_Li256ELb0ELb1EEENS1_19SingleTileSchedulerILb0ELb0ELb0ELi128EEEEEEEEEvNT_6ParamsE,"",@"SHT_CUDA_INFO"
	.sectionflags	@""
	.align	4


	//----- nvinfo : EIATTR_CUDA_API_VERSION
	.align		4
        /*0000*/ 	.byte	0x04, 0x37
        /*0002*/ 	.short	(.L_668 - .L_667)
.L_667:
        /*0004*/ 	.word	0x00000082


	//----- nvinfo : EIATTR_KPARAM_INFO
	.align		4
.L_668:
        /*0008*/ 	.byte	0x04, 0x17
        /*000a*/ 	.short	(.L_670 - .L_669)
.L_669:
        /*000c*/ 	.word	0x00000000
        /*0010*/ 	.short	0x0000
        /*0012*/ 	.short	0x0000
        /*0014*/ 	.byte	0x00, 0xf0, 0xe1, 0x09


	//----- nvinfo : EIATTR_SPARSE_MMA_MASK
	.align		4
.L_670:
        /*0018*/ 	.byte	0x03, 0x50
        /*001a*/ 	.short	0x0000


	//----- nvinfo : EIATTR_MAXREG_COUNT
	.align		4
        /*001c*/ 	.byte	0x03, 0x1b
        /*001e*/ 	.short	0x00ff


	//----- nvinfo : EIATTR_MERCURY_ISA_VERSION
	.align		4
        /*0020*/ 	.byte	0x03, 0x5f
        /*0022*/ 	.short	0x0101


	//----- nvinfo : EIATTR_EXIT_INSTR_OFFSETS
	.align		4
        /*0024*/ 	.byte	0x04, 0x1c
        /*0026*/ 	.short	(.L_672 - .L_671)


	//   ....[0]....
.L_671:
        /*0028*/ 	.word	0x00000010


	//----- nvinfo : EIATTR_MAX_THREADS
	.align		4
.L_672:
        /*002c*/ 	.byte	0x04, 0x05
        /*002e*/ 	.short	(.L_674 - .L_673)
.L_673:
        /*0030*/ 	.word	0x00000100
        /*0034*/ 	.word	0x00000001
        /*0038*/ 	.word	0x00000001


	//----- nvinfo : EIATTR_CBANK_PARAM_SIZE
	.align		4
.L_674:
        /*003c*/ 	.byte	0x03, 0x19
        /*003e*/ 	.short	0x0278


	//----- nvinfo : EIATTR_PARAM_CBANK
	.align		4
        /*0040*/ 	.byte	0x04, 0x0a
        /*0042*/ 	.short	(.L_676 - .L_675)
	.align		4
.L_675:
        /*0044*/ 	.word	index@(.nv.constant0._ZN7cutlass13device_kernelIN5flash19enable_sm80_to_sm89INS1_16FlashAttnBwdSm80INS1_25CollectiveMainloopBwdSm80ILi2ELi2EN4cute5tupleIJNS5_1CILi64EEENS7_ILi128EEES9_EEENS_10bfloat16_tEfNS_4arch4Sm80ELb0ELb0ELb1ELb0ELb1ELb0ELb0ELb0ELi2ELi2ELi2ELi2ELb0EEENS1_24CollectiveEpilogueBwdGQAISA_fSD_Li256ELb0ELb1EEENS1_19SingleTileSchedulerILb0ELb0ELb0ELi128EEEEEEEEEvNT_6ParamsE)
        /*0048*/ 	.short	0x0210
        /*004a*/ 	.short	0x0278


	//----- nvinfo : EIATTR_SW_WAR
	.align		4
.L_676:
        /*004c*/ 	.byte	0x04, 0x36
        /*004e*/ 	.short	(.L_678 - .L_677)
.L_677:
        /*0050*/ 	.word	0x00000008
.L_678:


//--------------------- .nv.info._ZN7cutlass13device_kernelIN5flash19enable_sm80_to_sm89INS1_16FlashAttnBwdSm80INS1_25CollectiveMainloopBwdSm80ILi2ELi2EN4cute5tupleIJNS5_1CILi64EEENS7_ILi128EEES9_EEENS_10bfloat16_tEfNS_4arch4Sm80ELb0ELb0ELb1ELb1ELb0ELb0ELb0ELb0ELi2ELi2ELi2ELi2ELb0EEENS1_21CollectiveEpilogueBwdISA_SB_SD_Li256ELb1ELb0ELi4EEENS1_19SingleTileSchedulerILb1ELb0ELb0ELi128EEEEEEEEEvNT_6ParamsE --------------------------
	.section	.nv.info._ZN7cutlass13device_kernelIN5flash19enable_sm80_to_sm89INS1_16FlashAttnBwdSm80INS1_25CollectiveMainloopBwdSm80ILi2ELi2EN4cute5tupleIJNS5_1CILi64EEENS7_ILi128EEES9_EEENS_10bfloat16_tEfNS_4arch4Sm80ELb0ELb0ELb1ELb1ELb0ELb0ELb0ELb0ELi2ELi2ELi2ELi2ELb0EEENS1_21CollectiveEpilogueBwdISA_SB_SD_Li256ELb1ELb0ELi4EEENS1_19SingleTileSchedulerILb1ELb0ELb0ELi128EEEEEEEEEvNT_6ParamsE,"",@"SHT_CUDA_INFO"
	.sectionflags	@""
	.align	4


	//----- nvinfo : EIATTR_CUDA_API_VERSION
	.align		4
        /*0000*/ 	.byte	0x04, 0x37
        /*0002*/ 	.short	(.L_680 - .L_679)
.L_679:
        /*0004*/ 	.word	0x00000082


	//----- nvinfo : EIATTR_KPARAM_INFO
	.align		4
.L_680:
        /*0008*/ 	.byte	0x04, 0x17
        /*000a*/ 	.short	(.L_682 - .L_681)
.L_681:
        /*000c*/ 	.word	0x00000000
        /*0010*/ 	.short	0x0000
        /*0012*/ 	.short	0x0000
        /*0014*/ 	.byte	0x00, 0xf0, 0xc1, 0x09


	//----- nvinfo : EIATTR_SPARSE_MMA_MASK
	.align		4
.L_682:
        /*0018*/ 	.byte	0x03, 0x50
        /*001a*/ 	.short	0x0000


	//----- nvinfo : EIATTR_MAXREG_COUNT
	.align		4
        /*001c*/ 	.byte	0x03, 0x1b
        /*001e*/ 	.short	0x00ff


	//----- nvinfo : EIATTR_MERCURY_ISA_VERSION
	.align		4
        /*0020*/ 	.byte	0x03, 0x5f
        /*0022*/ 	.short	0x0101


	//----- nvinfo : EIATTR_EXIT_INSTR_OFFSETS
	.align		4
        /*0024*/ 	.byte	0x04, 0x1c
        /*0026*/ 	.short	(.L_684 - .L_683)


	//   ....[0]....
.L_683:
        /*0028*/ 	.word	0x00000010


	//----- nvinfo : EIATTR_MAX_THREADS
	.align		4
.L_684:
        /*002c*/ 	.byte	0x04, 0x05
        /*002e*/ 	.short	(.L_686 - .L_685)
.L_685:
        /*0030*/ 	.word	0x00000100
        /*0034*/ 	.word	0x00000001
        /*0038*/ 	.word	0x00000001


	//----- nvinfo : EIATTR_CBANK_PARAM_SIZE
	.align		4
.L_686:
        /*003c*/ 	.byte	0x03, 0x19
        /*003e*/ 	.short	0x0270


	//----- nvinfo : EIATTR_PARAM_CBANK
	.align		4
        /*0040*/ 	.byte	0x04, 0x0a
        /*0042*/ 	.short	(.L_688 - .L_687)
	.align		4
.L_687:
        /*0044*/ 	.word	index@(.nv.constant0._ZN7cutlass13device_kernelIN5flash19enable_sm80_to_sm89INS1_16FlashAttnBwdSm80INS1_25CollectiveMainloopBwdSm80ILi2ELi2EN4cute5tupleIJNS5_1CILi64EEENS7_ILi128EEES9_EEENS_10bfloat16_tEfNS_4arch4Sm80ELb0ELb0ELb1ELb1ELb0ELb0ELb0ELb0ELi2ELi2ELi2ELi2ELb0EEENS1_21CollectiveEpilogueBwdISA_SB_SD_Li256ELb1ELb0ELi4EEENS1_19SingleTileSchedulerILb1ELb0ELb0ELi128EEEEEEEEEvNT_6ParamsE)
        /*0048*/ 	.short	0x0210
        /*004a*/ 	.short	0x0270


	//----- nvinfo : EIATTR_SW_WAR
	.align		4
.L_688:
        /*004c*/ 	.byte	0x04, 0x36
        /*004e*/ 	.short	(.L_690 - .L_689)
.L_689:
        /*0050*/ 	.word	0x00000008
.L_690:


//--------------------- .nv.info._ZN7cutlass13device_kernelIN5flash19enable_sm80_to_sm89INS1_16FlashAttnBwdSm80INS1_25CollectiveMainloopBwdSm80ILi2ELi2EN4cute5tupleIJNS5_1CILi64EEENS7_ILi128EEES9_EEENS_10bfloat16_tEfNS_4arch4Sm80ELb0ELb0ELb1ELb1ELb1ELb0ELb0ELb0ELi2ELi2ELi2ELi2ELb0EEENS1_21CollectiveEpilogueBwdISA_SB_SD_Li256ELb1ELb0ELi4EEENS1_19SingleTileSchedulerILb1ELb0ELb0ELi128EEEEEEEEEvNT_6ParamsE --------------------------
	.section	.nv.info._ZN7cutlass13device_kernelIN5flash19enable_sm80_to_sm89INS1_16FlashAttnBwdSm80INS1_25CollectiveMainloopBwdSm80ILi2ELi2EN4cute5tupleIJNS5_1CILi64EEENS7_ILi128EEES9_EEENS_10bfloat16_tEfNS_4arch4Sm80ELb0ELb0ELb1ELb1ELb1ELb0ELb0ELb0ELi2ELi2ELi2ELi2ELb0EEENS1_21CollectiveEpilogueBwdISA_SB_SD_Li256ELb1ELb0ELi4EEENS1_19SingleTileSchedulerILb1ELb0ELb0ELi128EEEEEEEEEvNT_6ParamsE,"",@"SHT_CUDA_INFO"
	.sectionflags	@""
	.align	4


	//----- nvinfo : EIATTR_CUDA_API_VERSION
	.align		4
        /*0000*/ 	.byte	0x04, 0x37
        /*0002*/ 	.short	(.L_692 - .L_691)
.L_691:
        /*0004*/ 	.word	0x00000082


	//----- nvinfo : EIATTR_KPARAM_INFO
	.align		4
.L_692:
        /*0008*/ 	.byte	0x04, 0x17
        /*000a*/ 	.short	(.L_694 - .L_693)
.L_693:
        /*000c*/ 	.word	0x00000000
        /*0010*/ 	.short	0x0000
        /*0012*/ 	.short	0x0000
        /*0014*/ 	.byte	0x00, 0xf0, 0xc1, 0x09


	//----- nvinfo : EIATTR_SPARSE_MMA_MASK
	.align		4
.L_694:
        /*0018*/ 	.byte	0x03, 0x50
        /*001a*/ 	.short	0x0000


	//----- nvinfo : EIATTR_MAXREG_COUNT
	.align		4
        /*001c*/ 	.byte	0x03, 0x1b
        /*001e*/ 	.short	0x00ff


	//----- nvinfo : EIATTR_MERCURY_ISA_VERSION
	.align		4
        /*0020*/ 	.byte	0x03, 0x5f
        /*0022*/ 	.short	0x0101


	//----- nvinfo : EIATTR_EXIT_INSTR_OFFSETS
	.align		4
        /*0024*/ 	.byte	0x04, 0x1c
        /*0026*/ 	.short	(.L_696 - .L_695)


	//   ....[0]....
.L_695:
        /*0028*/ 	.word	0x00000010


	//----- nvinfo : EIATTR_MAX_THREADS
	.align		4
.L_696:
        /*002c*/ 	.byte	0x04, 0x05
        /*002e*/ 	.short	(.L_698 - .L_697)
.L_697:
        /*0030*/ 	.word	0x00000100
        /*0034*/ 	.word	0x00000001
        /*0038*/ 	.word	0x00000001


	//----- nvinfo : EIATTR_CBANK_PARAM_SIZE
	.align		4
.L_698:
        /*003c*/ 	.byte	0x03, 0x19
        /*003e*/ 	.short	0x0270


	//----- nvinfo : EIATTR_PARAM_CBANK
	.align		4
        /*0040*/ 	.byte	0x04, 0x0a
        /*0042*/ 	.short	(.L_700 - .L_699)
	.align		4
.L_699:
        /*0044*/ 	.word	index@(.nv.constant0._ZN7cutlass13device_kernelIN5flash19enable_sm80_to_sm89INS1_16FlashAttnBwdSm80INS1_25CollectiveMainloopBwdSm80ILi2ELi2EN4cute5tupleIJNS5_1CILi64EEENS7_ILi128EEES9_EEENS_10bfloat16_tEfNS_4arch4Sm80ELb0ELb0ELb1ELb1ELb1ELb0ELb0ELb0ELi2ELi2ELi2ELi2ELb0EEENS1_21CollectiveEpilogueBwdISA_SB_SD_Li256ELb1ELb0ELi4EEENS1_19SingleTileSchedulerILb1ELb0ELb0ELi128EEEEEEEEEvNT_6ParamsE)
        /*0048*/ 	.short	0x0210
        /*004a*/ 	.short	0x0270


	//----- nvinfo : EIATTR_SW_WAR
	.align		4
.L_700:
        /*004c*/ 	.byte	0x04, 0x36
        /*004e*/ 	.short	(.L_702 - .L_701)
.L_701:
        /*0050*/ 	.word	0x00000008
.L_702:


//--------------------- .nv.info._ZN7cutlass13device_kernelIN5flash19enable_sm80_to_sm89INS1_16FlashAttnBwdSm80INS1_25CollectiveMainloopBwdSm80ILi2ELi2EN4cute5tupleIJNS5_1CILi64EEENS7_ILi128EEES9_EEENS_10bfloat16_tEfNS_4arch4Sm80ELb0ELb0ELb1ELb1ELb0ELb0ELb0ELb0ELi2ELi2ELi2ELi2ELb0EEENS1_24CollectiveEpilogueBwdGQAISA_fSD_Li256ELb1ELb0EEENS1_19SingleTileSchedulerILb1ELb0ELb0ELi128EEEEEEEEEvNT_6ParamsE --------------------------
	.section	.nv.info._ZN7cutlass13device_kernelIN5flash19enable_sm80_to_sm89INS1_16FlashAttnBwdSm80INS1_25CollectiveMainloopBwdSm80ILi2ELi2EN4cute5tupleIJNS5_1CILi64EEENS7_ILi128EEES9_EEENS_10bfloat16_tEfNS_4arch4Sm80ELb0ELb0ELb1ELb1ELb0ELb0ELb0ELb0ELi2ELi2ELi2ELi2ELb0EEENS1_24CollectiveEpilogueBwdGQAISA_fSD_Li256ELb1ELb0EEENS1_19SingleTileSchedulerILb1ELb0ELb0ELi128EEEEEEEEEvNT_6ParamsE,"",@"SHT_CUDA_INFO"
	.sectionflags	@""
	.align	4


	//----- nvinfo : EIATTR_CUDA_API_VERSION
	.align		4
        /*0000*/ 	.byte	0x04, 0x37
        /*0002*/ 	.short	(.L_704 - .L_703)
.L_703:
        /*0004*/ 	.word	0x00000082


	//----- nvinfo : EIATTR_KPARAM_INFO
	.align		4
.L_704:
        /*0008*/ 	.byte	0x04, 0x17
        /*000a*/ 	.short	(.L_706 - .L_705)
.L_705:
        /*000c*/ 	.word	0x00000000
        /*0010*/ 	.short	0x0000
        /*0012*/ 	.short	0x0000
        /*0014*/ 	.byte	0x00, 0xf0, 0xe1, 0x09


	//----- nvinfo : EIATTR_SPARSE_MMA_MASK
	.align		4
.L_706:
        /*0018*/ 	.byte	0x03, 0x50
        /*001a*/ 	.short	0x0000


	//----- nvinfo : EIATTR_MAXREG_COUNT
	.align		4
        /*001c*/ 	.byte	0x03, 0x1b
        /*001e*/ 	.short	0x00ff


	//----- nvinfo : EIATTR_MERCURY_ISA_VERSION
	.align		4
        /*0020*/ 	.byte	0x03, 0x5f
        /*0022*/ 	.short	0x0101


	//----- nvinfo : EIATTR_EXIT_INSTR_OFFSETS
	.align		4
        /*0024*/ 	.byte	0x04, 0x1c
        /*0026*/ 	.short	(.L_708 - .L_707)


	//   ....[0]....
.L_707:
        /*0028*/ 	.word	0x00000010


	//----- nvinfo : EIATTR_MAX_THREADS
	.align		4
.L_708:
        /*002c*/ 	.byte	0x04, 0x05
        /*002e*/ 	.short	(.L_710 - .L_709)
.L_709:
        /*0030*/ 	.word	0x00000100
        /*0034*/ 	.word	0x00000001
        /*0038*/ 	.word	0x00000001


	//----- nvinfo : EIATTR_CBANK_PARAM_SIZE
	.align		4
.L_710:
        /*003c*/ 	.byte	0x03, 0x19
        /*003e*/ 	.short	0x0278


	//----- nvinfo : EIATTR_PARAM_CBANK
	.align		4
        /*0040*/ 	.byte	0x04, 0x0a
        /*0042*/ 	.short	(.L_712 - .L_711)
	.align		4
.L_711:
        /*0044*/ 	.word	index@(.nv.constant0._ZN7cutlass13device_kernelIN5flash19enable_sm80_to_sm89INS1_16FlashAttnBwdSm80INS1_25CollectiveMainloopBwdSm80ILi2ELi2EN4cute5tupleIJNS5_1CILi64EEENS7_ILi128EEES9_EEENS_10bfloat16_tEfNS_4arch4Sm80ELb0ELb0ELb1ELb1ELb0ELb0ELb0ELb0ELi2ELi2ELi2ELi2ELb0EEENS1_24CollectiveEpilogueBwdGQAISA_fSD_Li256ELb1ELb0EEENS1_19SingleTileSchedulerILb1ELb0ELb0ELi128EEEEEEEEEvNT_6ParamsE)
        /*0048*/ 	.short	0x0210
        /*004a*/ 	.short	0x0278


	//----- nvinfo : EIATTR_SW_WAR
	.align		4
.L_712:
        /*004c*/ 	.byte	0x04, 0x36
        /*004e*/ 	.short	(.L_714 - .L_713)
.L_713:
        /*0050*/ 	.word	0x00000008
.L_714:


//--------------------- .nv.info._ZN7cutlass13device_kernelIN5flash19enable_sm80_to_sm89INS1_16FlashAttnBwdSm80INS1_25CollectiveMainloopBwdSm80ILi2ELi2EN4cute5tupleIJNS5_1CILi64EEENS7_ILi128EEES9_EEENS_10bfloat16_tEfNS_4arch4Sm80ELb0ELb0ELb1ELb1ELb1ELb0ELb0ELb0ELi2ELi2ELi2ELi2ELb0EEENS1_24CollectiveEpilogueBwdGQAISA_fSD_Li256ELb1ELb1EEENS1_19SingleTileSchedulerILb1ELb0ELb0ELi128EEEEEEEEEvNT_6ParamsE --------------------------
	.section	.nv.info._ZN7cutlass13device_kernelIN5flash19enable_sm80_to_sm89INS1_16FlashAttnBwdSm80INS1_25CollectiveMainloopBwdSm80ILi2ELi2EN4cute5tupleIJNS5_1CILi64EEENS7_ILi128EEES9_EEENS_10bfloat16_tEfNS_4arch4Sm80ELb0ELb0ELb1ELb1ELb1ELb0ELb0ELb0ELi2ELi2ELi2ELi2ELb0EEENS1_24CollectiveEpilogueBwdGQAISA_fSD_Li256ELb1ELb1EEENS1_19SingleTileSchedulerILb1ELb0ELb0ELi128EEEEEEEEEvNT_6ParamsE,"",@"SHT_CUDA_INFO"
	.sectionflags	@""
	.align	4


	//----- nvinfo : EIATTR_CUDA_API_VERSION
	.align		4
        /*0000*/ 	.byte	0x04, 0x37
        /*0002*/ 	.short	(.L_716 - .L_715)
.L_715:
        /*0004*/ 	.word	0x00000082


	//----- nvinfo : EIATTR_KPARAM_INFO
	.align		4
.L_716:
        /*0008*/ 	.byte	0x04, 0x17
        /*000a*/ 	.short	(.L_718 - .L_717)
.L_717:
        /*000c*/ 	.word	0x00000000
        /*0010*/ 	.short	0x0000
        /*0012*/ 	.short	0x0000
        /*0014*/ 	.byte	0x00, 0xf0, 0xe1, 0x09


	//----- nvinfo : EIATTR_SPARSE_MMA_MASK
	.align		4
.L_718:
        /*0018*/ 	.byte	0x03, 0x50
        /*001a*/ 	.short	0x0000


	//----- nvinfo : EIATTR_MAXREG_COUNT
	.align		4
        /*001c*/ 	.byte	0x03, 0x1b
        /*001e*/ 	.short	0x00ff


	//----- nvinfo : EIATTR_MERCURY_ISA_VERSION
	.align		4
        /*0020*/ 	.byte	0x03, 0x5f
        /*0022*/ 	.short	0x0101


	//----- nvinfo : EIATTR_EXIT_INSTR_OFFSETS
	.align		4
        /*0024*/ 	.byte	0x04, 0x1c
        /*0026*/ 	.short	(.L_720 - .L_719)


	//   ....[0]....
.L_719:
        /*0028*/ 	.word	0x00000010


	//----- nvinfo : EIATTR_MAX_THREADS
	.align		4
.L_720:
        /*002c*/ 	.byte	0x04, 0x05
        /*002e*/ 	.short	(.L_722 - .L_721)
.L_721:
        /*0030*/ 	.word	0x00000100
        /*0034*/ 	.word	0x00000001
        /*0038*/ 	.word	0x00000001


	//----- nvinfo : EIATTR_CBANK_PARAM_SIZE
	.align		4
.L_722:
        /*003c*/ 	.byte	0x03, 0x19
        /*003e*/ 	.short	0x0278


	//----- nvinfo : EIATTR_PARAM_CBANK
	.align		4
        /*0040*/ 	.byte	0x04, 0x0a
        /*0042*/ 	.short	(.L_724 - .L_723)
	.align		4
.L_723:
        /*0044*/ 	.word	index@(.nv.constant0._ZN7cutlass13device_kernelIN5flash19enable_sm80_to_sm89INS1_16FlashAttnBwdSm80INS1_25CollectiveMainloopBwdSm80ILi2ELi2EN4cute5tupleIJNS5_1CILi64EEENS7_ILi128EEES9_EEENS_10bfloat16_tEfNS_4arch4Sm80ELb0ELb0ELb1ELb1ELb1ELb0ELb0ELb0ELi2ELi2ELi2ELi2ELb0EEENS1_24CollectiveEpilogueBwdGQAISA_fSD_Li256ELb1ELb1EEENS1_19SingleTileSchedulerILb1ELb0ELb0ELi128EEEEEEEEEvNT_6ParamsE)
        /*0048*/ 	.short	0x0210
        /*004a*/ 	.short	0x0278


	//----- nvinfo : EIATTR_SW_WAR
	.align		4
.L_724:
        /*004c*/ 	.byte	0x04, 0x36
        /*004e*/ 	.short	(.L_726 - .L_725)
.L_725:
        /*0050*/ 	.word	0x00000008
.L_726:


//--------------------- .nv.info._ZN7cutlass13device_kernelIN5flash19enable_sm80_to_sm89INS1_16FlashAttnBwdSm80INS1_25CollectiveMainloopBwdSm80ILi2ELi2EN4cute5tupleIJNS5_1CILi64EEENS7_ILi128EEES9_EEENS_10bfloat16_tEfNS_4arch4Sm80ELb0ELb1ELb1ELb0ELb0ELb0ELb0ELb0ELi2ELi2ELi2ELi2ELb0EEENS1_21CollectiveEpilogueBwdISA_SB_SD_Li256ELb0ELb0ELi4EEENS1_19SingleTileSchedulerILb0ELb0ELb0ELi128EEEEEEEEEvNT_6ParamsE --------------------------
	.section	.nv.info._ZN7cutlass13device_kernelIN5flash19enable_sm80_to_sm89INS1_16FlashAttnBwdSm80INS1_25CollectiveMainloopBwdSm80ILi2ELi2EN4cute5tupleIJNS5_1CILi64EEENS7_ILi128EEES9_EEENS_10bfloat16_tEfNS_4arch4Sm80ELb0ELb1ELb1ELb0ELb0ELb0ELb0ELb0ELi2ELi2ELi2ELi2ELb0EEENS1_21CollectiveEpilogueBwdISA_SB_SD_Li256ELb0ELb0ELi4EEENS1_19SingleTileSchedulerILb0ELb0ELb0ELi128EEEEEEEEEvNT_6ParamsE,"",@"SHT_CUDA_INFO"
	.sectionflags	@""
	.align	4


	//----- nvinfo : EIATTR_CUDA_API_VERSION
	.align		4
        /*0000*/ 	.byte	0x04, 0x37
        /*0002*/ 	.short	(.L_728 - .L_727)
.L_727:
        /*0004*/ 	.word	0x00000082


	//----- nvinfo : EIATTR_KPARAM_INFO
	.align		4
.L_728:
        /*0008*/ 	.byte	0x04, 0x17
        /*000a*/ 	.short	(.L_730 - .L_729)
.L_729:
        /*000c*/ 	.word	0x00000000
        /*0010*/ 	.short	0x0000
        /*0012*/ 	.short	0x0000
        /*0014*/ 	.byte	0x00, 0xf0, 0xc1, 0x09


	//----- nvinfo : EIATTR_SPARSE_MMA_MASK
	.align		4
.L_730:
        /*0018*/ 	.byte	0x03, 0x50
        /*001a*/ 	.short	0x0000


	//----- nvinfo : EIATTR_MAXREG_COUNT
	.align		4
        /*001c*/ 	.byte	0x03, 0x1b
        /*001e*/ 	.short	0x00ff


	//----- nvinfo : EIATTR_MERCURY_ISA_VERSION
	.align		4
        /*0020*/ 	.byte	0x03, 0x5f
        /*0022*/ 	.short	0x0101


	//----- nvinfo : EIATTR_EXIT_INSTR_OFFSETS
	.align		4
        /*0024*/ 	.byte	0x04, 0x1c
        /*0026*/ 	.short	(.L_732 - .L_731)


	//   ....[0]....
.L_731:
        /*0028*/ 	.word	0x00000010


	//----- nvinfo : EIATTR_MAX_THREADS
	.align		4
.L_732:
        /*002c*/ 	.byte	0x04, 0x05
        /*002e*/ 	.short	(.L_734 - .L_733)
.L_733:
        /*0030*/ 	.word	0x00000100
        /*0034*/ 	.word	0x00000001
        /*0038*/ 	.word	0x00000001


	//----- nvinfo : EIATTR_CBANK_PARAM_SIZE
	.align		4
.L_734:
        /*003c*/ 	.byte	0x03, 0x19
        /*003e*/ 	.short	0x0270


	//----- nvinfo : EIATTR_PARAM_CBANK
	.align		4
        /*0040*/ 	.byte	0x04, 0x0a
        /*0042*/ 	.short	(.L_736 - .L_735)
	.align		4
.L_735:
        /*0044*/ 	.word	index@(.nv.constant0._ZN7cutlass13device_kernelIN5flash19enable_sm80_to_sm89INS1_16FlashAttnBwdSm80INS1_25CollectiveMainloopBwdSm80ILi2ELi2EN4cute5tupleIJNS5_1CILi64EEENS7_ILi128EEES9_EEENS_10bfloat16_tEfNS_4arch4Sm80ELb0ELb1ELb1ELb0ELb0ELb0ELb0ELb0ELi2ELi2ELi2ELi2ELb0EEENS1_21CollectiveEpilogueBwdISA_SB_SD_Li256ELb0ELb0ELi4EEENS1_19SingleTileSchedulerILb0ELb0ELb0ELi128EEEEEEEEEvNT_6ParamsE)
        /*0048*/ 	.short	0x0210
        /*004a*/ 	.short	0x0270


	//----- nvinfo : EIATTR_SW_WAR
	.align		4
.L_736:
        /*004c*/ 	.byte	0x04, 0x36
        /*004e*/ 	.short	(.L_738 - .L_737)
.L_737:
        /*0050*/ 	.word	0x00000008
.L_738:


//--------------------- .nv.info._ZN7cutlass13device_kernelIN5flash19enable_sm80_to_sm89INS1_16FlashAttnBwdSm80INS1_25CollectiveMainloopBwdSm80ILi2ELi2EN4cute5tupleIJNS5_1CILi64EEENS7_ILi128EEES9_EEENS_10bfloat16_tEfNS_4arch4Sm80ELb0ELb1ELb1ELb0ELb1ELb0ELb0ELb0ELi2ELi2ELi2ELi2ELb0EEENS1_21CollectiveEpilogueBwdISA_SB_SD_Li256ELb0ELb0ELi4EEENS1_19SingleTileSchedulerILb0ELb0ELb0ELi128EEEEEEEEEvNT_6ParamsE --------------------------
	.section	.nv.info._ZN7cutlass13device_kernelIN5flash19enable_sm80_to_sm89INS1_16FlashAttnBwdSm80INS1_25CollectiveMainloopBwdSm80ILi2ELi2EN4cute5tupleIJNS5_1CILi64EEENS7_ILi128EEES9_EEENS_10bfloat16_tEfNS_4arch4Sm80ELb0ELb1ELb1ELb0ELb1ELb0ELb0ELb0ELi2ELi2ELi2ELi2ELb0EEENS1_21CollectiveEpilogueBwdISA_SB_SD_Li256ELb0ELb0ELi4EEENS1_19SingleTileSchedulerILb0ELb0ELb0ELi128EEEEEEEEEvNT_6ParamsE,"",@"SHT_CUDA_INFO"
	.sectionflags	@""
	.align	4


	//----- nvinfo : EIATTR_CUDA_API_VERSION
	.align		4
        /*0000*/ 	.byte	0x04, 0x37
        /*0002*/ 	.short	(.L_740 - .L_739)
.L_739:
        /*0004*/ 	.word	0x00000082


	//----- nvinfo : EIATTR_KPARAM_INFO
	.align		4
.L_740:
        /*0008*/ 	.byte	0x04, 0x17
        /*000a*/ 	.short	(.L_742 - .L_741)
.L_741:
        /*000c*/ 	.word	0x00000000
        /*0010*/ 	.short	0x0000
        /*0012*/ 	.short	0x0000
        /*0014*/ 	.byte	0x00, 0xf0, 0xc1, 0x09


	//----- nvinfo : EIATTR_SPARSE_MMA_MASK
	.align		4
.L_742:
        /*0018*/ 	.byte	0x03, 0x50
        /*001a*/ 	.short	0x0000


	//----- nvinfo : EIATTR_MAXREG_COUNT
	.align		4
        /*001c*/ 	.byte	0x03, 0x1b
        /*001e*/ 	.short	0x00ff


	//----- nvinfo : EIATTR_MERCURY_ISA_VERSION
	.align		4
        /*0020*/ 	.byte	0x03, 0x5f
        /*0022*/ 	.short	0x0101


	//----- nvinfo : EIATTR_EXIT_INSTR_OFFSETS
	.align		4
        /*0024*/ 	.byte	0x04, 0x1c
        /*0026*/ 	.short	(.L_744 - .L_743)


	//   ....[0]....
.L_743:
        /*0028*/ 	.word	0x00000010


	//----- nvinfo : EIATTR_MAX_THREADS
	.align		4
.L_744:
        /*002c*/ 	.byte	0x04, 0x05
        /*002e*/ 	.short	(.L_746 - .L_745)
.L_745:
        /*0030*/ 	.word	0x00000100
        /*0034*/ 	.word	0x00000001
        /*0038*/ 	.word	0x00000001


	//----- nvinfo : EIATTR_CBANK_PARAM_SIZE
	.align		4
.L_746:
        /*003c*/ 	.byte	0x03, 0x19
        /*003e*/ 	.short	0x0270


	//----- nvinfo : EIATTR_PARAM_CBANK
	.align		4
        /*0040*/ 	.byte	0x04, 0x0a
        /*0042*/ 	.short	(.L_748 - .L_747)
	.align		4
.L_747:
        /*0044*/ 	.word	index@(.nv.constant0._ZN7cutlass13device_kernelIN5flash19enable_sm80_to_sm89INS1_16FlashAttnBwdSm80INS1_25CollectiveMainloopBwdSm80ILi2ELi2EN4cute5tupleIJNS5_1CILi64EEENS7_ILi128EEES9_EEENS_10bfloat16_tEfNS_4arch4Sm80ELb0ELb1ELb1ELb0ELb1ELb0ELb0ELb0ELi2ELi2ELi2ELi2ELb0EEENS1_21CollectiveEpilogueBwdISA_SB_SD_Li256ELb0ELb0ELi4EEENS1_19SingleTileSchedulerILb0ELb0ELb0ELi128EEEEEEEEEvNT_6ParamsE)
        /*0048*/ 	.short	0x0210
        /*004a*/ 	.short	0x0270


	//----- nvinfo : EIATTR_SW_WAR
	.align		4
.L_748:
        /*004c*/ 	.byte	0x04, 0x36
        /*004e*/ 	.short	(.L_750 - .L_749)
.L_749:
        /*0050*/ 	.word	0x00000008
.L_750:


//--------------------- .nv.info._ZN7cutlass13device_kernelIN5flash19enable_sm80_to_sm89INS1_16FlashAttnBwdSm80INS1_25CollectiveMainloopBwdSm80ILi2ELi2EN4cute5tupleIJNS5_1CILi64EEENS7_ILi128EEES9_EEENS_10bfloat16_tEfNS_4arch4Sm80ELb0ELb1ELb1ELb0ELb0ELb0ELb0ELb0ELi2ELi2ELi2ELi2ELb0EEENS1_24CollectiveEpilogueBwdGQAISA_fSD_Li256ELb0ELb0EEENS1_19SingleTileSchedulerILb0ELb0ELb0ELi128EEEEEEEEEvNT_6ParamsE --------------------------
	.section	.nv.info._ZN7cutlass13device_kernelIN5flash19enable_sm80_to_sm89INS1_16FlashAttnBwdSm80INS1_25CollectiveMainloopBwdSm80ILi2ELi2EN4cute5tupleIJNS5_1CILi64EEENS7_ILi128EEES9_EEENS_10bfloat16_tEfNS_4arch4Sm80ELb0ELb1ELb1ELb0ELb0ELb0ELb0ELb0ELi2ELi2ELi2ELi2ELb0EEENS1_24CollectiveEpilogueBwdGQAISA_fSD_Li256ELb0ELb0EEENS1_19SingleTileSchedulerILb0ELb0ELb0ELi128EEEEEEEEEvNT_6ParamsE,"",@"SHT_CUDA_INFO"
	.sectionflags	@""
	.align	4


	//----- nvinfo : EIATTR_CUDA_API_VERSION
	.align		4
        /*0000*/ 	.byte	0x04, 0x37
        /*0002*/ 	.short	(.L_752 - .L_751)
.L_751:
        /*0004*/ 	.word	0x00000082


	//----- nvinfo : EIATTR_KPARAM_INFO
	.align		4
.L_752:
        /*0008*/ 	.byte	0x04, 0x17
        /*000a*/ 	.short	(.L_754 - .L_753)
.L_753:
        /*000c*/ 	.word	0x00000000
        /*0010*/ 	.short	0x0000
        /*0012*/ 	.short	0x0000
        /*0014*/ 	.byte	0x00, 0xf0, 0xe1, 0x09


	//----- nvinfo : EIATTR_SPARSE_MMA_MASK
	.align		4
.L_754:
        /*0018*/ 	.byte	0x03, 0x50
        /*001a*/ 	.short	0x0000


	//----- nvinfo : EIATTR_MAXREG_COUNT
	.align		4
        /*001c*/ 	.byte	0x03, 0x1b
        /*001e*/ 	.short	0x00ff


	//----- nvinfo : EIATTR_MERCURY_ISA_VERSION
	.align		4
        /*0020*/ 	.byte	0x03, 0x5f
        /*0022*/ 	.short	0x0101


	//----- nvinfo : EIATTR_EXIT_INSTR_OFFSETS
	.align		4
        /*0024*/ 	.byte	0x04, 0x1c
        /*0026*/ 	.short	(.L_756 - .L_755)


	//   ....[0]....
.L_755:
        /*0028*/ 	.word	0x00000010


	//----- nvinfo : EIATTR_MAX_THREADS
	.align		4
.L_756:
        /*002c*/ 	.byte	0x04, 0x05
        /*002e*/ 	.short	(.L_758 - .L_757)
.L_757:
        /*0030*/ 	.word	0x00000100
        /*0034*/ 	.word	0x00000001
        /*0038*/ 	.word	0x00000001


	//----- nvinfo : EIATTR_CBANK_PARAM_SIZE
	.align		4
.L_758:
        /*003c*/ 	.byte	0x03, 0x19
        /*003e*/ 	.short	0x0278


	//----- nvinfo : EIATTR_PARAM_CBANK
	.align		4
        /*0040*/ 	.byte	0x04, 0x0a
        /*0042*/ 	.short	(.L_760 - .L_759)
	.align		4
.L_759:
        /*0044*/ 	.word	index@(.nv.constant0._ZN7cutlass13device_kernelIN5flash19enable_sm80_to_sm89INS1_16FlashAttnBwdSm80INS1_25CollectiveMainloopBwdSm80ILi2ELi2EN4cute5tupleIJNS5_1CILi64EEENS7_ILi128EEES9_EEENS_10bfloat16_tEfNS_4arch4Sm80ELb0ELb1ELb1ELb0ELb0ELb0ELb0ELb0ELi2ELi2ELi2ELi2ELb0EEENS1_24CollectiveEpilogueBwdGQAISA_fSD_Li256ELb0ELb0EEENS1_19SingleTileSchedulerILb0ELb0ELb0ELi128EEEEEEEEEvNT_6ParamsE)
        /*0048*/ 	.short	0x0210
        /*004a*/ 	.short	0x0278


	//----- nvinfo : EIATTR_SW_WAR
	.align		4
.L_760:
        /*004c*/ 	.byte	0x04, 0x36
        /*004e*/ 	.short	(.L_762 - .L_761)
.L_761:
        /*0050*/ 	.word	0x00000008
.L_762:


//--------------------- .nv.info._ZN7cutlass13device_kernelIN5flash19enable_sm80_to_sm89INS1_16FlashAttnBwdSm80INS1_25CollectiveMainloopBwdSm80ILi2ELi2EN4cute5tupleIJNS5_1CILi64EEENS7_ILi128EEES9_EEENS_10bfloat16_tEfNS_4arch4Sm80ELb0ELb1ELb1ELb0ELb1ELb0ELb0ELb0ELi2ELi2ELi2ELi2ELb0EEENS1_24CollectiveEpilogueBwdGQAISA_fSD_Li256ELb0ELb1EEENS1_19SingleTileSchedulerILb0ELb0ELb0ELi128EEEEEEEEEvNT_6ParamsE --------------------------
	.section	.nv.info._ZN7cutlass13device_kernelIN5flash19enable_sm80_to_sm89INS1_16FlashAttnBwdSm80INS1_25CollectiveMainloopBwdSm80ILi2ELi2EN4cute5tupleIJNS5_1CILi64EEENS7_ILi128EEES9_EEENS_10bfloat16_tEfNS_4arch4Sm80ELb0ELb1ELb1ELb0ELb1ELb0ELb0ELb0ELi2ELi2ELi2ELi2ELb0EEENS1_24CollectiveEpilogueBwdGQAISA_fSD_Li256ELb0ELb1EEENS1_19SingleTileSchedulerILb0ELb0ELb0ELi128EEEEEEEEEvNT_6ParamsE,"",@"SHT_CUDA_INFO"
	.sectionflags	@""
	.align	4


	//----- nvinfo : EIATTR_CUDA_API_VERSION
	.align		4
        /*0000*/ 	.byte	0x04, 0x37
        /*0002*/ 	.short	(.L_764 - .L_763)
.L_763:
        /*0004*/ 	.word	0x00000082


	//----- nvinfo : EIATTR_KPARAM_INFO
	.align		4
.L_764:
        /*0008*/ 	.byte	0x04, 0x17
        /*000a*/ 	.short	(.L_766 - .L_765)
.L_765:
        /*000c*/ 	.word	0x00000000
        /*0010*/ 	.short	0x0000
        /*0012*/ 	.short	0x0000
        /*0014*/ 	.byte	0x00, 0xf0, 0xe1, 0x09


	//----- nvinfo : EIATTR_SPARSE_MMA_MASK
	.align		4
.L_766:
        /*0018*/ 	.byte	0x03, 0x50
        /*001a*/ 	.short	0x0000


	//----- nvinfo : EIATTR_MAXREG_COUNT
	.align		4
        /*001c*/ 	.byte	0x03, 0x1b
        /*001e*/ 	.short	0x00ff


	//----- nvinfo : EIATTR_MERCURY_ISA_VERSION
	.align		4
        /*0020*/ 	.byte	0x03, 0x5f
        /*0022*/ 	.short	0x0101


	//----- nvinfo : EIATTR_EXIT_INSTR_OFFSETS
	.align		4
        /*0024*/ 	.byte	0x04, 0x1c
        /*0026*/ 	.short	(.L_768 - .L_767)


	//   ....[0]....
.L_767:
        /*0028*/ 	.word	0x00000010


	//----- nvinfo : EIATTR_MAX_THREADS
	.align		4
.L_768:
        /*002c*/ 	.byte	0x04, 0x05
        /*002e*/ 	.short	(.L_770 - .L_769)
.L_769:
        /*0030*/ 	.word	0x00000100
        /*0034*/ 	.word	0x00000001
        /*0038*/ 	.word	0x00000001


	//----- nvinfo : EIATTR_CBANK_PARAM_SIZE
	.align		4
.L_770:
        /*003c*/ 	.byte	0x03, 0x19
        /*003e*/ 	.short	0x0278


	//----- nvinfo : EIATTR_PARAM_CBANK
	.align		4
        /*0040*/ 	.byte	0x04, 0x0a
        /*0042*/ 	.short	(.L_772 - .L_771)
	.align		4
.L_771:
        /*0044*/ 	.word	index@(.nv.constant0._ZN7cutlass13device_kernelIN5flash19enable_sm80_to_sm89INS1_16FlashAttnBwdSm80INS1_25CollectiveMainloopBwdSm80ILi2ELi2EN4cute5tupleIJNS5_1CILi64EEENS7_ILi128EEES9_EEENS_10bfloat16_tEfNS_4arch4Sm80ELb0ELb1ELb1ELb0ELb1ELb0ELb0ELb0ELi2ELi2ELi2ELi2ELb0EEENS1_24CollectiveEpilogueBwdGQAISA_fSD_Li256ELb0ELb1EEENS1_19SingleTileSchedulerILb0ELb0ELb0ELi128EEEEEEEEEvNT_6ParamsE)
        /*0048*/ 	.short	0x0210
        /*004a*/ 	.short	0x0278


	//----- nvinfo : EIATTR_SW_WAR
	.align		4
.L_772:
        /*004c*/ 	.byte	0x04, 0x36
        /*004e*/ 	.short	(.L_774 - .L_773)
.L_773:
        /*0050*/ 	.word	0x00000008
.L_774:


//--------------------- .nv.info._ZN7cutlass13device_kernelIN5flash19enable_sm80_to_sm89INS1_16FlashAttnBwdSm80INS1_25CollectiveMainloopBwdSm80ILi2ELi2EN4cute5tupleIJNS5_1CILi64EEENS7_ILi128EEES9_EEENS_10bfloat16_tEfNS_4arch4Sm80ELb0ELb1ELb1ELb1ELb0ELb0ELb0ELb0ELi2ELi2ELi2ELi2ELb0EEENS1_21CollectiveEpilogueBwdISA_SB_SD_Li256ELb1ELb0ELi4EEENS1_19SingleTileSchedulerILb1ELb0ELb0ELi128EEEEEEEEEvNT_6ParamsE --------------------------
	.section	.nv.info._ZN7cutlass13device_kernelIN5flash19enable_sm80_to_sm89INS1_16FlashAttnBwdSm80INS1_25CollectiveMainloopBwdSm80ILi2ELi2EN4cute5tupleIJNS5_1CILi64EEENS7_ILi128EEES9_EEENS_10bfloat16_tEfNS_4arch4Sm80ELb0ELb1ELb1ELb1ELb0ELb0ELb0ELb0ELi2ELi2ELi2ELi2ELb0EEENS1_21CollectiveEpilogueBwdISA_SB_SD_Li256ELb1ELb0ELi4EEENS1_19SingleTileSchedulerILb1ELb0ELb0ELi128EEEEEEEEEvNT_6ParamsE,"",@"SHT_CUDA_INFO"
	.sectionflags	@""
	.align	4


	//----- nvinfo : EIATTR_CUDA_API_VERSION
	.align		4
        /*0000*/ 	.byte	0x04, 0x37
        /*0002*/ 	.short	(.L_776 - .L_775)
.L_775:
        /*0004*/ 	.word	0x00000082


	//----- nvinfo : EIATTR_KPARAM_INFO
	.align		4
.L_776:
        /*0008*/ 	.byte	0x04, 0x17
        /*000a*/ 	.short	(.L_778 - .L_777)
.L_777:
        /*000c*/ 	.word	0x00000000
        /*0010*/ 	.short	0x0000
        /*0012*/ 	.short	0x0000
        /*0014*/ 	.byte	0x00, 0xf0, 0xc1, 0x09


	//----- nvinfo : EIATTR_SPARSE_MMA_MASK
	.align		4
.L_778:
        /*0018*/ 	.byte	0x03, 0x50
        /*001a*/ 	.short	0x0000


	//----- nvinfo : EIATTR_MAXREG_COUNT
	.align		4
        /*001c*/ 	.byte	0x03, 0x1b
        /*001e*/ 	.short	0x00ff


	//----- nvinfo : EIATTR_MERCURY_ISA_VERSION
	.align		4
        /*0020*/ 	.byte	0x03, 0x5f
        /*0022*/ 	.short	0x0101


	//----- nvinfo : EIATTR_EXIT_INSTR_OFFSETS
	.align		4
        /*0024*/ 	.byte	0x04, 0x1c
        /*0026*/ 	.short	(.L_780 - .L_779)


	//   ....[0]....
.L_779:
        /*0028*/ 	.word	0x00000010


	//----- nvinfo : EIATTR_MAX_THREADS
	.align		4
.L_780:
        /*002c*/ 	.byte	0x04, 0x05
        /*002e*/ 	.short	(.L_782 - .L_781)
.L_781:
        /*0030*/ 	.word	0x00000100
        /*0034*/ 	.word	0x00000001
        /*0038*/ 	.word	0x00000001


	//----- nvinfo : EIATTR_CBANK_PARAM_SIZE
	.align		4
.L_782:
        /*003c*/ 	.byte	0x03, 0x19
        /*003e*/ 	.short	0x0270


	//----- nvinfo : EIATTR_PARAM_CBANK
	.align		4
        /*0040*/ 	.byte	0x04, 0x0a
        /*0042*/ 	.short	(.L_784 - .L_783)
	.align		4
.L_783:
        /*0044*/ 	.word	index@(.nv.constant0._ZN7cutlass13device_kernelIN5flash19enable_sm80_to_sm89INS1_16FlashAttnBwdSm80INS1_25CollectiveMainloopBwdSm80ILi2ELi2EN4cute5tupleIJNS5_1CILi64EEENS7_ILi128EEES9_EEENS_10bfloat16_tEfNS_4arch4Sm80ELb0ELb1ELb1ELb1ELb0ELb0ELb0ELb0ELi2ELi2ELi2ELi2ELb0EEENS1_21CollectiveEpilogueBwdISA_SB_SD_Li256ELb1ELb0ELi4EEENS1_19SingleTileSchedulerILb1ELb0ELb0ELi128EEEEEEEEEvNT_6ParamsE)
        /*0048*/ 	.short	0x0210
        /*004a*/ 	.short	0x0270


	//----- nvinfo : EIATTR_SW_WAR
	.align		4
.L_784:
        /*004c*/ 	.byte	0x04, 0x36
        /*004e*/ 	.short	(.L_786 - .L_785)
.L_785:
        /*0050*/ 	.word	0x00000008
.L_786:


//--------------------- .nv.info._ZN7cutlass13device_kernelIN5flash19enable_sm80_to_sm89INS1_16FlashAttnBwdSm80INS1_25CollectiveMainloopBwdSm80ILi2ELi2EN4cute5tupleIJNS5_1CILi64EEENS7_ILi128EEES9_EEENS_10bfloat16_tEfNS_4arch4Sm80ELb0ELb1ELb1ELb1ELb1ELb0ELb0ELb0ELi2ELi2ELi2ELi2ELb0EEENS1_21CollectiveEpilogueBwdISA_SB_SD_Li256ELb1ELb0ELi4EEENS1_19SingleTileSchedulerILb1ELb0ELb0ELi128EEEEEEEEEvNT_6ParamsE --------------------------
	.section	.nv.info._ZN7cutlass13device_kernelIN5flash19enable_sm80_to_sm89INS1_16FlashAttnBwdSm80INS1_25CollectiveMainloopBwdSm80ILi2ELi2EN4cute5tupleIJNS5_1CILi64EEENS7_ILi128EEES9_EEENS_10bfloat16_tEfNS_4arch4Sm80ELb0ELb1ELb1ELb1ELb1ELb0ELb0ELb0ELi2ELi2ELi2ELi2ELb0EEENS1_21CollectiveEpilogueBwdISA_SB_SD_Li256ELb1ELb0ELi4EEENS1_19SingleTileSchedulerILb1ELb0ELb0ELi128EEEEEEEEEvNT_6ParamsE,"",@"SHT_CUDA_INFO"
	.sectionflags	@""
	.align	4


	//----- nvinfo : EIATTR_CUDA_API_VERSION
	.align		4
        /*0000*/ 	.byte	0x04, 0x37
        /*0002*/ 	.short	(.L_788 - .L_787)
.L_787:
        /*0004*/ 	.word	0x00000082


	//----- nvinfo : EIATTR_KPARAM_INFO
	.align		4
.L_788:
        /*0008*/ 	.byte	0x04, 0x17
        /*000a*/ 	.short	(.L_790 - .L_789)
.L_789:
        /*000c*/ 	.word	0x00000000
        /*0010*/ 	.short	0x0000
        /*0012*/ 	.short	0x0000
        /*0014*/ 	.byte	0x00, 0xf0, 0xc1, 0x09


	//----- nvinfo : EIATTR_SPARSE_MMA_MASK
	.align		4
.L_790:
        /*0018*/ 	.byte	0x03, 0x50
        /*001a*/ 	.short	0x0000


	//----- nvinfo : EIATTR_MAXREG_COUNT
	.align		4
        /*001c*/ 	.byte	0x03, 0x1b
        /*001e*/ 	.short	0x00ff


	//----- nvinfo : EIATTR_MERCURY_ISA_VERSION
	.align		4
        /*0020*/ 	.byte	0x03, 0x5f
        /*0022*/ 	.short	0x0101


	//----- nvinfo : EIATTR_EXIT_INSTR_OFFSETS
	.align		4
        /*0024*/ 	.byte	0x04, 0x1c
        /*0026*/ 	.short	(.L_792 - .L_791)


	//   ....[0]....
.L_791:
        /*0028*/ 	.word	0x00000010


	//----- nvinfo : EIATTR_MAX_THREADS
	.align		4
.L_792:
        /*002c*/ 	.byte	0x04, 0x05
        /*002e*/ 	.short	(.L_794 - .L_793)
.L_793:
        /*0030*/ 	.word	0x00000100
        /*0034*/ 	.word	0x00000001
        /*0038*/ 	.word	0x00000001


	//----- nvinfo : EIATTR_CBANK_PARAM_SIZE
	.align		4
.L_794:
        /*003c*/ 	.byte	0x03, 0x19
        /*003e*/ 	.short	0x0270


	//----- nvinfo : EIATTR_PARAM_CBANK
	.align		4
        /*0040*/ 	.byte	0x04, 0x0a
        /*0042*/ 	.short	(.L_796 - .L_795)
	.align		4
.L_795:
        /*0044*/ 	.word	index@(.nv.constant0._ZN7cutlass13device_kernelIN5flash19enable_sm80_to_sm89INS1_16FlashAttnBwdSm80INS1_25CollectiveMainloopBwdSm80ILi2ELi2EN4cute5tupleIJNS5_1CILi64EEENS7_ILi128EEES9_EEENS_10bfloat16_tEfNS_4arch4Sm80ELb0ELb1ELb1ELb1ELb1ELb0ELb0ELb0ELi2ELi2ELi2ELi2ELb0EEENS1_21CollectiveEpilogueBwdISA_SB_SD_Li256ELb1ELb0ELi4EEENS1_19SingleTileSchedulerILb1ELb0ELb0ELi128EEEEEEEEEvNT_6ParamsE)
        /*0048*/ 	.short	0x0210
        /*004a*/ 	.short	0x0270


	//----- nvinfo : EIATTR_SW_WAR
	.align		4
.L_796:
        /*004c*/ 	.byte	0x04, 0x36
        /*004e*/ 	.short	(.L_798 - .L_797)
.L_797:
        /*0050*/ 	.word	0x00000008
.L_798:


//--------------------- .nv.info._ZN7cutlass13device_kernelIN5flash19enable_sm80_to_sm89INS1_16FlashAttnBwdSm80INS1_25CollectiveMainloopBwdSm80ILi2ELi2EN4cute5tupleIJNS5_1CILi64EEENS7_ILi128EEES9_EEENS_10bfloat16_tEfNS_4arch4Sm80ELb0ELb1ELb1ELb1ELb0ELb0ELb0ELb0ELi2ELi2ELi2ELi2ELb0EEENS1_24CollectiveEpilogueBwdGQAISA_fSD_Li256ELb1ELb0EEENS1_19SingleTileSchedulerILb1ELb0ELb0ELi128EEEEEEEEEvNT_6ParamsE --------------------------
	.section	.nv.info._ZN7cutlass13device_kernelIN5flash19enable_sm80_to_sm89INS1_16FlashAttnBwdSm80INS1_25CollectiveMainloopBwdSm80ILi2ELi2EN4cute5tupleIJNS5_1CILi64EEENS7_ILi128EEES9_EEENS_10bfloat16_tEfNS_4arch4Sm80ELb0ELb1ELb1ELb1ELb0ELb0ELb0ELb0ELi2ELi2ELi2ELi2ELb0EEENS1_24CollectiveEpilogueBwdGQAISA_fSD_Li256ELb1ELb0EEENS1_19SingleTileSchedulerILb1ELb0ELb0ELi128EEEEEEEEEvNT_6ParamsE,"",@"SHT_CUDA_INFO"
	.sectionflags	@""
	.align	4


	//----- nvinfo : EIATTR_CUDA_API_VERSION
	.align		4
        /*0000*/ 	.byte	0x04, 0x37
        /*0002*/ 	.short	(.L_800 - .L_799)
.L_799:
        /*0004*/ 	.word	0x00000082


	//----- nvinfo : EIATTR_KPARAM_INFO
	.align		4
.L_800:
        /*0008*/ 	.byte	0x04, 0x17
        /*000a*/ 	.short	(.L_802 - .L_801)
.L_801:
        /*000c*/ 	.word	0x00000000
        /*0010*/ 	.short	0x0000
        /*0012*/ 	.short	0x0000
        /*0014*/ 	.byte	0x00, 0xf0, 0xe1, 0x09


	//----- nvinfo : EIATTR_SPARSE_MMA_MASK
	.align		4
.L_802:
        /*0018*/ 	.byte	0x03, 0x50
        /*001a*/ 	.short	0x0000


	//----- nvinfo : EIATTR_MAXREG_COUNT
	.align		4
        /*001c*/ 	.byte	0x03, 0x1b
        /*001e*/ 	.short	0x00ff


	//----- nvinfo : EIATTR_MERCURY_ISA_VERSION
	.align		4
        /*0020*/ 	.byte	0x03, 0x5f
        /*0022*/ 	.short	0x0101


	//----- nvinfo : EIATTR_EXIT_INSTR_OFFSETS
	.align		4
        /*0024*/ 	.byte	0x04, 0x1c
        /*0026*/ 	.short	(.L_804 - .L_803)


	//   ....[0]....
.L_803:
        /*0028*/ 	.word	0x00000010


	//----- nvinfo : EIATTR_MAX_THREADS
	.align		4
.L_804:
        /*002c*/ 	.byte	0x04, 0x05
        /*002e*/ 	.short	(.L_806 - .L_805)
.L_805:
        /*0030*/ 	.word	0x00000100
        /*0034*/ 	.word	0x00000001
        /*0038*/ 	.word	0x00000001


	//----- nvinfo : EIATTR_CBANK_PARAM_SIZE
	.align		4
.L_806:
        /*003c*/ 	.byte	0x03, 0x19
        /*003e*/ 	.short	0x0278


	//----- nvinfo : EIATTR_PARAM_CBANK
	.align		4
        /*0040*/ 	.byte	0x04, 0x0a
        /*0042*/ 	.short	(.L_808 - .L_807)
	.align		4
.L_807:
        /*0044*/ 	.word	index@(.nv.constant0._ZN7cutlass13device_kernelIN5flash19enable_sm80_to_sm89INS1_16FlashAttnBwdSm80INS1_25CollectiveMainloopBwdSm80ILi2ELi2EN4cute5tupleIJNS5_1CILi64EEENS7_ILi128EEES9_EEENS_10bfloat16_tEfNS_4arch4Sm80ELb0ELb1ELb1ELb1ELb0ELb0ELb0ELb0ELi2ELi2ELi2ELi2ELb0EEENS1_24CollectiveEpilogueBwdGQAISA_fSD_Li256ELb1ELb0EEENS1_19SingleTileSchedulerILb1ELb0ELb0ELi128EEEEEEEEEvNT_6ParamsE)
        /*0048*/ 	.short	0x0210
        /*004a*/ 	.short	0x0278


	//----- nvinfo : EIATTR_SW_WAR
	.align		4
.L_808:
        /*004c*/ 	.byte	0x04, 0x36
        /*004e*/ 	.short	(.L_810 - .L_809)
.L_809:
        /*0050*/ 	.word	0x00000008
.L_810:


//--------------------- .nv.info._ZN7cutlass13device_kernelIN5flash19enable_sm80_to_sm89INS1_16FlashAttnBwdSm80INS1_25CollectiveMainloopBwdSm80ILi2ELi2EN4cute5tupleIJNS5_1CILi64EEENS7_ILi128EEES9_EEENS_10bfloat16_tEfNS_4arch4Sm80ELb0ELb1ELb1ELb1ELb1ELb0ELb0ELb0ELi2ELi2ELi2ELi2ELb0EEENS1_24CollectiveEpilogueBwdGQAISA_fSD_Li256ELb1ELb1EEENS1_19SingleTileSchedulerILb1ELb0ELb0ELi128EEEEEEEEEvNT_6ParamsE --------------------------
	.section	.nv.info._ZN7cutlass13device_kernelIN5flash19enable_sm80_to_sm89INS1_16FlashAttnBwdSm80INS1_25CollectiveMainloopBwdSm80ILi2ELi2EN4cute5tupleIJNS5_1CILi64EEENS7_ILi128EEES9_EEENS_10bfloat16_tEfNS_4arch4Sm80ELb0ELb1ELb1ELb1ELb1ELb0ELb0ELb0ELi2ELi2ELi2ELi2ELb0EEENS1_24CollectiveEpilogueBwdGQAISA_fSD_Li256ELb1ELb1EEENS1_19SingleTileSchedulerILb1ELb0ELb0ELi128EEEEEEEEEvNT_6ParamsE,"",@"SHT_CUDA_INFO"
	.sectionflags	@""
	.align	4


	//----- nvinfo : EIATTR_CUDA_API_VERSION
	.align		4
        /*0000*/ 	.byte	0x04, 0x37
        /*0002*/ 	.short	(.L_812 - .L_811)
.L_811:
        /*0004*/ 	.word	0x00000082


	//----- nvinfo : EIATTR_KPARAM_INFO
	.align		4
.L_812:
        /*0008*/ 	.byte	0x04, 0x17
        /*000a*/ 	.short	(.L_814 - .L_813)
.L_813:
        /*000c*/ 	.word	0x00000000
        /*0010*/ 	.short	0x0000
        /*0012*/ 	.short	0x0000
        /*0014*/ 	.byte	0x00, 0xf0, 0xe1, 0x09


	//----- nvinfo : EIATTR_SPARSE_MMA_MASK
	.align		4
.L_814:
        /*0018*/ 	.byte	0x03, 0x50
        /*001a*/ 	.short	0x0000


	//----- nvinfo : EIATTR_MAXREG_COUNT
	.align		4
        /*001c*/ 	.byte	0x03, 0x1b
        /*001e*/ 	.short	0x00ff


	//----- nvinfo : EIATTR_MERCURY_ISA_VERSION
	.align		4
        /*0020*/ 	.byte	0x03, 0x5f
        /*0022*/ 	.short	0x0101


	//----- nvinfo : EIATTR_EXIT_INSTR_OFFSETS
	.align		4
        /*0024*/ 	.byte	0x04, 0x1c
        /*0026*/ 	.short	(.L_816 - .L_815)


	//   ....[0]....
.L_815:
        /*0028*/ 	.word	0x00000010


	//----- nvinfo : EIATTR_MAX_THREADS
	.align		4
.L_816:
        /*002c*/ 	.byte	0x04, 0x05
        /*002e*/ 	.short	(.L_818 - .L_817)
.L_817:
        /*0030*/ 	.word	0x00000100
        /*0034*/ 	.word	0x00000001
        /*0038*/ 	.word	0x00000001


	//----- nvinfo : EIATTR_CBANK_PARAM_SIZE
	.align		4
.L_818:
        /*003c*/ 	.byte	0x03, 0x19
        /*003e*/ 	.short	0x0278


	//----- nvinfo : EIATTR_PARAM_CBANK
	.align		4
        /*0040*/ 	.byte	0x04, 0x0a
        /*0042*/ 	.short	(.L_820 - .L_819)
	.align		4
.L_819:
        /*0044*/ 	.word	index@(.nv.constant0._ZN7cutlass13device_kernelIN5flash19enable_sm80_to_sm89INS1_16FlashAttnBwdSm80INS1_25CollectiveMainloopBwdSm80ILi2ELi2EN4cute5tupleIJNS5_1CILi64EEENS7_ILi128EEES9_EEENS_10bfloat16_tEfNS_4arch4Sm80ELb0ELb1ELb1ELb1ELb1ELb0ELb0ELb0ELi2ELi2ELi2ELi2ELb0EEENS1_24CollectiveEpilogueBwdGQAISA_fSD_Li256ELb1ELb1EEENS1_19SingleTileSchedulerILb1ELb0ELb0ELi128EEEEEEEEEvNT_6ParamsE)
        /*0048*/ 	.short	0x0210
        /*004a*/ 	.short	0x0278


	//----- nvinfo : EIATTR_SW_WAR
	.align		4
.L_820:
        /*004c*/ 	.byte	0x04, 0x36
        /*004e*/ 	.short	(.L_822 - .L_821)
.L_821:
        /*0050*/ 	.word	0x00000008
.L_822:


//--------------------- .nv.info._ZN7cutlass13device_kernelIN5flash19enable_sm80_to_sm89INS1_16FlashAttnBwdSm80INS1_25CollectiveMainloopBwdSm80ILi2ELi2EN4cute5tupleIJNS5_1CILi64EEENS7_ILi128EEES9_EEENS_10bfloat16_tEfNS_4arch4Sm80ELb1ELb0ELb1ELb0ELb0ELb0ELb0ELb0ELi2ELi2ELi2ELi2ELb0EEENS1_21CollectiveEpilogueBwdISA_SB_SD_Li256ELb0ELb0ELi4EEENS1_25SingleTileBwdLPTSchedulerILb0ELi128ELb0EEEEEEEEEvNT_6ParamsE --------------------------
	.section	.nv.info._ZN7cutlass13device_kernelIN5flash19enable_sm80_to_sm89INS1_16FlashAttnBwdSm80INS1_25CollectiveMainloopBwdSm80ILi2ELi2EN4cute5tupleIJNS5_1CILi64EEENS7_ILi128EEES9_EEENS_10bfloat16_tEfNS_4arch4Sm80ELb1ELb0ELb1ELb0ELb0ELb0ELb0ELb0ELi2ELi2ELi2ELi2ELb0EEENS1_21CollectiveEpilogueBwdISA_SB_SD_Li256ELb0ELb0ELi4EEENS1_25SingleTileBwdLPTSchedulerILb0ELi128ELb0EEEEEEEEEvNT_6ParamsE,"",@"SHT_CUDA_INFO"
	.sectionflags	@""
	.align	4


	//----- nvinfo : EIATTR_CUDA_API_VERSION
	.align		4
        /*0000*/ 	.byte	0x04, 0x37
        /*0002*/ 	.short	(.L_824 - .L_823)
.L_823:
        /*0004*/ 	.word	0x00000082


	//----- nvinfo : EIATTR_KPARAM_INFO
	.align		4
.L_824:
        /*0008*/ 	.byte	0x04, 0x17
        /*000a*/ 	.short	(.L_826 - .L_825)
.L_825:
        /*000c*/ 	.word	0x00000000
        /*0010*/ 	.short	0x0000
        /*0012*/ 	.short	0x0000
        /*0014*/ 	.byte	0x00, 0xf0, 0x21, 0x0a


	//----- nvinfo : EIATTR_SPARSE_MMA_MASK
	.align		4
.L_826:
        /*0018*/ 	.byte	0x03, 0x50
        /*001a*/ 	.short	0x0000


	//----- nvinfo : EIATTR_MAXREG_COUNT
	.align		4
        /*001c*/ 	.byte	0x03, 0x1b
        /*001e*/ 	.short	0x00ff


	//----- nvinfo : EIATTR_MERCURY_ISA_VERSION
	.align		4
        /*0020*/ 	.byte	0x03, 0x5f
        /*0022*/ 	.short	0x0101


	//----- nvinfo : EIATTR_EXIT_INSTR_OFFSETS
	.align		4
        /*0024*/ 	.byte	0x04, 0x1c
        /*0026*/ 	.short	(.L_828 - .L_827)


	//   ....[0]....
.L_827:
        /*0028*/ 	.word	0x00000010


	//----- nvinfo : EIATTR_MAX_THREADS
	.align		4
.L_828:
        /*002c*/ 	.byte	0x04, 0x05
        /*002e*/ 	.short	(.L_830 - .L_829)
.L_829:
        /*0030*/ 	.word	0x00000100
        /*0034*/ 	.word	0x00000001
        /*0038*/ 	.word	0x00000001


	//----- nvinfo : EIATTR_CBANK_PARAM_SIZE
	.align		4
.L_830:
        /*003c*/ 	.byte	0x03, 0x19
        /*003e*/ 	.short	0x0288


	//----- nvinfo : EIATTR_PARAM_CBANK
	.align		4
        /*0040*/ 	.byte	0x04, 0x0a
        /*0042*/ 	.short	(.L_832 - .L_831)
	.align		4
.L_831:
        /*0044*/ 	.word	index@(.nv.constant0._ZN7cutlass13device_kernelIN5flash19enable_sm80_to_sm89INS1_16FlashAttnBwdSm80INS1_25CollectiveMainloopBwdSm80ILi2ELi2EN4cute5tupleIJNS5_1CILi64EEENS7_ILi128EEES9_EEENS_10bfloat16_tEfNS_4arch4Sm80ELb1ELb0ELb1ELb0ELb0ELb0ELb0ELb0ELi2ELi2ELi2ELi2ELb0EEENS1_21CollectiveEpilogueBwdISA_SB_SD_Li256ELb0ELb0ELi4EEENS1_25SingleTileBwdLPTSchedulerILb0ELi128ELb0EEEEEEEEEvNT_6ParamsE)
        /*0048*/ 	.short	0x0210
        /*004a*/ 	.short	0x0288


	//----- nvinfo : EIATTR_SW_WAR
	.align		4
.L_832:
        /*004c*/ 	.byte	0x04, 0x36
        /*004e*/ 	.short	(.L_834 - .L_833)
.L_833:
        /*0050*/ 	.word	0x00000008
.L_834:


//--------------------- .nv.info._ZN7cutlass13device_kernelIN5flash19enable_sm80_to_sm89INS1_16FlashAttnBwdSm80INS1_25CollectiveMainloopBwdSm80ILi2ELi2EN4cute5tupleIJNS5_1CILi64EEENS7_ILi128EEES9_EEENS_10bfloat16_tEfNS_4arch4Sm80ELb1ELb0ELb1ELb0ELb1ELb0ELb0ELb0ELi2ELi2ELi2ELi2ELb0EEENS1_21CollectiveEpilogueBwdISA_SB_SD_Li256ELb0ELb0ELi4EEENS1_25SingleTileBwdLPTSchedulerILb0ELi128ELb1EEEEEEEEEvNT_6ParamsE --------------------------
	.section	.nv.info._ZN7cutlass13device_kernelIN5flash19enable_sm80_to_sm89INS1_16FlashAttnBwdSm80INS1_25CollectiveMainloopBwdSm80ILi2ELi2EN4cute5tupleIJNS5_1CILi64EEENS7_ILi128EEES9_EEENS_10bfloat16_tEfNS_4arch4Sm80ELb1ELb0ELb1ELb0ELb1ELb0ELb0ELb0ELi2ELi2ELi2ELi2ELb0EEENS1_21CollectiveEpilogueBwdISA_SB_SD_Li256ELb0ELb0ELi4EEENS1_25SingleTileBwdLPTSchedulerILb0ELi128ELb1EEEEEEEEEvNT_6ParamsE,"",@"SHT_CUDA_INFO"
	.sectionflags	@""
	.align	4


	//----- nvinfo : EIATTR_CUDA_API_VERSION
	.align		4
        /*0000*/ 	.byte	0x04, 0x37
        /*0002*/ 	.short	(.L_836 - .L_835)
.L_835:
        /*0004*/ 	.word	0x00000082


	//----- nvinfo : EIATTR_KPARAM_INFO
	.align		4
.L_836:
        /*0008*/ 	.byte	0x04, 0x17
        /*000a*/ 	.short	(.L_838 - .L_837)
.L_837:
        /*000c*/ 	.word	0x00000000
        /*0010*/ 	.short	0x0000
        /*0012*/ 	.short	0x0000
        /*0014*/ 	.byte	0x00, 0xf0, 0x21, 0x0a


	//----- nvinfo : EIATTR_SPARSE_MMA_MASK
	.align		4
.L_838:
        /*0018*/ 	.byte	0x03, 0x50
        /*001a*/ 	.short	0x0000


	//----- nvinfo : EIATTR_MAXREG_COUNT
	.align		4
        /*001c*/ 	.byte	0x03, 0x1b
        /*001e*/ 	.short	0x00ff


	//----- nvinfo : EIATTR_MERCURY_ISA_VERSION
	.align		4
        /*0020*/ 	.byte	0x03, 0x5f
        /*0022*/ 	.short	0x0101


	//----- nvinfo : EIATTR_EXIT_INSTR_OFFSETS
	.align		4
        /*0024*/ 	.byte	0x04, 0x1c
        /*0026*/ 	.short	(.L_840 - .L_839)


	//   ....[0]....
.L_839:
        /*0028*/ 	.word	0x00000010


	//----- nvinfo : EIATTR_MAX_THREADS
	.align		4
.L_840:
        /*002c*/ 	.byte	0x04, 0x05
        /*002e*/ 	.short	(.L_842 - .L_841)
.L_841:
        /*0030*/ 	.word	0x00000100
        /*0034*/ 	.word	0x00000001
        /*0038*/ 	.word	0x00000001


	//----- nvinfo : EIATTR_CBANK_PARAM_SIZE
	.align		4
.L_842:
        /*003c*/ 	.byte	0x03, 0x19
        /*003e*/ 	.short	0x0288


	//----- nvinfo : EIATTR_PARAM_CBANK
	.align		4
        /*0040*/ 	.byte	0x04, 0x0a
        /*0042*/ 	.short	(.L_844 - .L_843)
	.align		4
.L_843:
        /*0044*/ 	.word	index@(.nv.constant0._ZN7cutlass13device_kernelIN5flash19enable_sm80_to_sm89INS1_16FlashAttnBwdSm80INS1_25CollectiveMainloopBwdSm80ILi2ELi2EN4cute5tupleIJNS5_1CILi64EEENS7_ILi128EEES9_EEENS_10bfloat16_tEfNS_4arch4Sm80ELb1ELb0ELb1ELb0ELb1ELb0ELb0ELb0ELi2ELi2ELi2ELi2ELb0EEENS1_21CollectiveEpilogueBwdISA_SB_SD_Li256ELb0ELb0ELi4EEENS1_25SingleTileBwdLPTSchedulerILb0ELi128ELb1EEEEEEEEEvNT_6ParamsE)
        /*0048*/ 	.short	0x0210
        /*004a*/ 	.short	0x0288


	//----- nvinfo : EIATTR_SW_WAR
	.align		4
.L_844:
        /*004c*/ 	.byte	0x04, 0x36
        /*004e*/ 	.short	(.L_846 - .L_845)
.L_845:
        /*0050*/ 	.word	0x00000008
.L_846:


//--------------------- .nv.info._ZN7cutlass13device_kernelIN5flash19enable_sm80_to_sm89INS1_16FlashAttnBwdSm80INS1_25CollectiveMainloopBwdSm80ILi2ELi2EN4cute5tupleIJNS5_1CILi64EEENS7_ILi128EEES9_EEENS_10bfloat16_tEfNS_4arch4Sm80ELb1ELb0ELb1ELb0ELb0ELb0ELb0ELb0ELi2ELi2ELi2ELi2ELb0EEENS1_24CollectiveEpilogueBwdGQAISA_fSD_Li256ELb0ELb0EEENS1_25SingleTileBwdLPTSchedulerILb0ELi128ELb0EEEEEEEEEvNT_6ParamsE --------------------------
	.section	.nv.info._ZN7cutlass13device_kernelIN5flash19enable_sm80_to_sm89INS1_16FlashAttnBwdSm80INS1_25CollectiveMainloopBwdSm80ILi2ELi2EN4cute5tupleIJNS5_1CILi64EEENS7_ILi128EEES9_EEENS_10bfloat16_tEfNS_4arch4Sm80ELb1ELb0ELb1ELb0ELb0ELb0ELb0ELb0ELi2ELi2ELi2ELi2ELb0EEENS1_24CollectiveEpilogueBwdGQAISA_fSD_Li256ELb0ELb0EEENS1_25SingleTileBwdLPTSchedulerILb0ELi128ELb0EEEEEEEEEvNT_6ParamsE,"",@"SHT_CUDA_INFO"
	.sectionflags	@""
	.align	4


	//----- nvinfo : EIATTR_CUDA_API_VERSION
	.align		4
        /*0000*/ 	.byte	0x04, 0x37
        /*0002*/ 	.short	(.L_848 - .L_847)
.L_847:
        /*0004*/ 	.word	0x00000082


	//----- nvinfo : EIATTR_KPARAM_INFO
	.align		4
.L_848:
        /*0008*/ 	.byte	0x04, 0x17
        /*000a*/ 	.short	(.L_850 - .L_849)
.L_849:
        /*000c*/ 	.word	0x00000000
        /*0010*/ 	.short	0x0000
        /*0012*/ 	.short	0x0000
        /*0014*/ 	.byte	0x00, 0xf0, 0x41, 0x0a


	//----- nvinfo : EIATTR_SPARSE_MMA_MASK
	.align		4
.L_850:
        /*0018*/ 	.byte	0x03, 0x50
        /*001a*/ 	.short	0x0000


	//----- nvinfo : EIATTR_MAXREG_COUNT
	.align		4
        /*001c*/ 	.byte	0x03, 0x1b
        /*001e*/ 	.short	0x00ff


	//----- nvinfo : EIATTR_MERCURY_ISA_VERSION
	.align		4
        /*0020*/ 	.byte	0x03, 0x5f
        /*0022*/ 	.short	0x0101


	//----- nvinfo : EIATTR_EXIT_INSTR_OFFSETS
	.align		4
        /*0024*/ 	.byte	0x04, 0x1c
        /*0026*/ 	.short	(.L_852 - .L_851)


	//   ....[0]....
.L_851:
        /*0028*/ 	.word	0x00000010


	//----- nvinfo : EIATTR_MAX_THREADS
	.align		4
.L_852:
        /*002c*/ 	.byte	0x04, 0x05
        /*002e*/ 	.short	(.L_854 - .L_853)
.L_853:
        /*0030*/ 	.word	0x00000100
        /*0034*/ 	.word	0x00000001
        /*0038*/ 	.word	0x00000001


	//----- nvinfo : EIATTR_CBANK_PARAM_SIZE
	.align		4
.L_854:
        /*003c*/ 	.byte	0x03, 0x19
        /*003e*/ 	.short	0x0290


	//----- nvinfo : EIATTR_PARAM_CBANK
	.align		4
        /*0040*/ 	.byte	0x04, 0x0a
        /*0042*/ 	.short	(.L_856 - .L_855)
	.align		4
.L_855:
        /*0044*/ 	.word	index@(.nv.constant0._ZN7cutlass13device_kernelIN5flash19enable_sm80_to_sm89INS1_16FlashAttnBwdSm80INS1_25CollectiveMainloopBwdSm80ILi2ELi2EN4cute5tupleIJNS5_1CILi64EEENS7_ILi128EEES9_EEENS_10bfloat16_tEfNS_4arch4Sm80ELb1ELb0ELb1ELb0ELb0ELb0ELb0ELb0ELi2ELi2ELi2ELi2ELb0EEENS1_24CollectiveEpilogueBwdGQAISA_fSD_Li256ELb0ELb0EEENS1_25SingleTileBwdLPTSchedulerILb0ELi128ELb0EEEEEEEEEvNT_6ParamsE)
        /*0048*/ 	.short	0x0210
        /*004a*/ 	.short	0x0290


	//----- nvinfo : EIATTR_SW_WAR
	.align		4
.L_856:
        /*004c*/ 	.byte	0x04, 0x36
        /*004e*/ 	.short	(.L_858 - .L_857)
.L_857:
        /*0050*/ 	.word	0x00000008
.L_858:


//--------------------- .nv.info._ZN7cutlass13device_kernelIN5flash19enable_sm80_to_sm89INS1_16FlashAttnBwdSm80INS1_25CollectiveMainloopBwdSm80ILi2ELi2EN4cute5tupleIJNS5_1CILi64EEENS7_ILi128EEES9_EEENS_10bfloat16_tEfNS_4arch4Sm80ELb1ELb0ELb1ELb0ELb1ELb0ELb0ELb0ELi2ELi2ELi2ELi2ELb0EEENS1_24CollectiveEpilogueBwdGQAISA_fSD_Li256ELb0ELb1EEENS1_25SingleTileBwdLPTSchedulerILb0ELi128ELb1EEEEEEEEEvNT_6ParamsE --------------------------
	.section	.nv.info._ZN7cutlass13device_kernelIN5flash19enable_sm80_to_sm89INS1_16FlashAttnBwdSm80INS1_25CollectiveMainloopBwdSm80ILi2ELi2EN4cute5tupleIJNS5_1CILi64EEENS7_ILi128EEES9_EEENS_10bfloat16_tEfNS_4arch4Sm80ELb1ELb0ELb1ELb0ELb1ELb0ELb0ELb0ELi2ELi2ELi2ELi2ELb0EEENS1_24CollectiveEpilogueBwdGQAISA_fSD_Li256ELb0ELb1EEENS1_25SingleTileBwdLPTSchedulerILb0ELi128ELb1EEEEEEEEEvNT_6ParamsE,"",@"SHT_CUDA_INFO"
	.sectionflags	@""
	.align	4


	//----- nvinfo : EIATTR_CUDA_API_VERSION
	.align		4
        /*0000*/ 	.byte	0x04, 0x37
        /*0002*/ 	.short	(.L_860 - .L_859)
.L_859:
        /*0004*/ 	.word	0x00000082


	//----- nvinfo : EIATTR_KPARAM_INFO
	.align		4
.L_860:
        /*0008*/ 	.byte	0x04, 0x17
        /*000a*/ 	.short	(.L_862 - .L_861)
.L_861:
        /*000c*/ 	.word	0x00000000
        /*0010*/ 	.short	0x0000
        /*0012*/ 	.short	0x0000
        /*0014*/ 	.byte	0x00, 0xf0, 0x41, 0x0a


	//----- nvinfo : EIATTR_SPARSE_MMA_MASK
	.align		4
.L_862:
        /*0018*/ 	.byte	0x03, 0x50
        /*001a*/ 	.short	0x0000


	//----- nvinfo : EIATTR_MAXREG_COUNT
	.align		4
        /*001c*/ 	.byte	0x03, 0x1b
        /*001e*/ 	.short	0x00ff


	//----- nvinfo : EIATTR_MERCURY_ISA_VERSION
	.align		4
        /*0020*/ 	.byte	0x03, 0x5f
        /*0022*/ 	.short	0x0101


	//----- nvinfo : EIATTR_EXIT_INSTR_OFFSETS
	.align		4
        /*0024*/ 	.byte	0x04, 0x1c
        /*0026*/ 	.short	(.L_864 - .L_863)


	//   ....[0]....
.L_863:
        /*0028*/ 	.word	0x00000010


	//----- nvinfo : EIATTR_MAX_THREADS
	.align		4
.L_864:
        /*002c*/ 	.byte	0x04, 0x05
        /*002e*/ 	.short	(.L_866 - .L_865)
.L_865:
        /*0030*/ 	.word	0x00000100
        /*0034*/ 	.word	0x00000001
        /*0038*/ 	.word	0x00000001


	//----- nvinfo : EIATTR_CBANK_PARAM_SIZE
	.align		4
.L_866:
        /*003c*/ 	.byte	0x03, 0x19
        /*003e*/ 	.short	0x0290


	//----- nvinfo : EIATTR_PARAM_CBANK
	.align		4
        /*0040*/ 	.byte	0x04, 0x0a
        /*0042*/ 	.short	(.L_868 - .L_867)
	.align		4
.L_867:
        /*0044*/ 	.word	index@(.nv.constant0._ZN7cutlass13device_kernelIN5flash19enable_sm80_to_sm89INS1_16FlashAttnBwdSm80INS1_25CollectiveMainloopBwdSm80ILi2ELi2EN4cute5tupleIJNS5_1CILi64EEENS7_ILi128EEES9_EEENS_10bfloat16_tEfNS_4arch4Sm80ELb1ELb0ELb1ELb0ELb1ELb0ELb0ELb0ELi2ELi2ELi2ELi2ELb0EEENS1_24CollectiveEpilogueBwdGQAISA_fSD_Li256ELb0ELb1EEENS1_25SingleTileBwdLPTSchedulerILb0ELi128ELb1EEEEEEEEEvNT_6ParamsE)
        /*0048*/ 	.short	0x0210
        /*004a*/ 	.short	0x0290


	//----- nvinfo : EIATTR_SW_WAR
	.align		4
.L_868:
        /*004c*/ 	.byte	0x04, 0x36
        /*004e*/ 	.short	(.L_870 - .L_869)
.L_869:
        /*0050*/ 	.word	0x00000008
.L_870:


//--------------------- .nv.info._ZN7cutlass13device_kernelIN5flash22FlashAttnBwdPreprocessIN4cute5tupleIJNS3_1CILi64EEENS5_ILi128EEEEEENS_10bfloat16_tEfNS_4arch4Sm80ELb1ELb0EEEEEvNT_6ParamsE --------------------------
	.section	.nv.info._ZN7cutlass13device_kernelIN5flash22FlashAttnBwdPreprocessIN4cute5tupleIJNS3_1CILi64EEENS5_ILi128EEEEEENS_10bfloat16_tEfNS_4arch4Sm80ELb1ELb0EEEEEvNT_6ParamsE,"",@"SHT_CUDA_INFO"
	.sectionflags	@""
	.align	4


	//----- nvinfo : EIATTR_CUDA_API_VERSION
	.align		4
        /*0000*/ 	.byte	0x04, 0x37
        /*0002*/ 	.short	(.L_872 - .L_871)
.L_871:
        /*0004*/ 	.word	0x00000082


	//----- nvinfo : EIATTR_KPARAM_INFO
	.align		4
.L_872:
        /*0008*/ 	.byte	0x04, 0x17
        /*000a*/ 	.short	(.L_874 - .L_873)
.L_873:
        /*000c*/ 	.word	0x00000000
        /*0010*/ 	.short	0x0000
        /*0012*/ 	.short	0x0000
        /*0014*/ 	.byte	0x00, 0xf0, 0xc1, 0x03


	//----- nvinfo : EIATTR_SPARSE_MMA_MASK
	.align		4
.L_874:
        /*0018*/ 	.byte	0x03, 0x50
        /*001a*/ 	.short	0x0000


	//----- nvinfo : EIATTR_MAXREG_COUNT
	.align		4
        /*001c*/ 	.byte	0x03, 0x1b
        /*001e*/ 	.short	0x0080


	//----- nvinfo : EIATTR_MERCURY_ISA_VERSION
	.align		4
        /*0020*/ 	.byte	0x03, 0x5f
        /*0022*/ 	.short	0x0101


	//----- nvinfo : EIATTR_COOP_GROUP_MASK_REGIDS
	.align		4
        /*0024*/ 	.byte	0x04, 0x29
        /*0026*/ 	.short	(.L_876 - .L_875)


	//   ....[0]....
.L_875:
        /*0028*/ 	.word	0xffffffff


	//   ....[1]....
        /*002c*/ 	.word	0xffffffff


	//   ....[2]....
        /*0030*/ 	.word	0xffffffff


	//   ....[3]....
        /*0034*/ 	.word	0xffffffff


	//   ....[4]....
        /*0038*/ 	.word	0xffffffff


	//   ....[5]....
        /*003c*/ 	.word	0xffffffff


	//   ....[6]....
        /*0040*/ 	.word	0xffffffff


	//   ....[7]....
        /*0044*/ 	.word	0xffffffff


	//   ....[8]....
        /*0048*/ 	.word	0xffffffff


	//   ....[9]....
        /*004c*/ 	.word	0xffffffff


	//   ....[10]....
        /*0050*/ 	.word	0xffffffff


	//   ....[11]....
        /*0054*/ 	.word	0xffffffff


	//   ....[12]....
        /*0058*/ 	.word	0xffffffff


	//   ....[13]....
        /*005c*/ 	.word	0xffffffff


	//   ....[14]....
        /*0060*/ 	.word	0xffffffff


	//   ....[15]....
        /*0064*/ 	.word	0xffffffff


	//----- nvinfo : EIATTR_COOP_GROUP_INSTR_OFFSETS
	.align		4
.L_876:
        /*0068*/ 	.byte	0x04, 0x28
        /*006a*/ 	.short	(.L_878 - .L_877)


	//   ....[0]....
.L_877:
        /*006c*/ 	.word	0x00001120


	//   ....[1]....
        /*0070*/ 	.word	0x00001130


	//   ....[2]....
        /*0074*/ 	.word	0x00001140


	//   ....[3]....
        /*0078*/ 	.word	0x00001150


	//   ....[4]....
        /*007c*/ 	.word	0x000011a0


	//   ....[5]....
        /*0080*/ 	.word	0x000011b0


	//   ....[6]....
        /*0084*/ 	.word	0x000011c0


	//   ....[7]....
        /*0088*/ 	.word	0x000011d0


	//   ....[8]....
        /*008c*/ 	.word	0x00001220


	//   ....[9]....
        /*0090*/ 	.word	0x00001230


	//   ....[10]....
        /*0094*/ 	.word	0x00001240


	//   ....[11]....
        /*0098*/ 	.word	0x00001250


	//   ....[12]....
        /*009c*/ 	.word	0x000012a0


	//   ....[13]....
        /*00a0*/ 	.word	0x000012c0


	//   ....[14]....
        /*00a4*/ 	.word	0x000012d0


	//   ....[15]....
        /*00a8*/ 	.word	0x000012f0


	//----- nvinfo : EIATTR_EXIT_INSTR_OFFSETS
	.align		4
.L_878:
        /*00ac*/ 	.byte	0x04, 0x1c
        /*00ae*/ 	.short	(.L_880 - .L_879)


	//   ....[0]....
.L_879:
        /*00b0*/ 	.word	0x000018b0


	//   ....[1]....
        /*00b4*/ 	.word	0x00001930


	//----- nvinfo : EIATTR_MAX_THREADS
	.align		4
.L_880:
        /*00b8*/ 	.byte	0x04, 0x05
        /*00ba*/ 	.short	(.L_882 - .L_881)
.L_881:
        /*00bc*/ 	.word	0x00000100
        /*00c0*/ 	.word	0x00000001
        /*00c4*/ 	.word	0x00000001


	//----- nvinfo : EIATTR_CRS_STACK_SIZE
	.align		4
.L_882:
        /*00c8*/ 	.byte	0x04, 0x1e
        /*00ca*/ 	.short	(.L_884 - .L_883)
.L_883:
        /*00cc*/ 	.word	0x00000000


	//----- nvinfo : EIATTR_CBANK_PARAM_SIZE
	.align		4
.L_884:
        /*00d0*/ 	.byte	0x03, 0x19
        /*00d2*/ 	.short	0x00f0


	//----- nvinfo : EIATTR_PARAM_CBANK
	.align		4
        /*00d4*/ 	.byte	0x04, 0x0a
        /*00d6*/ 	.short	(.L_886 - .L_885)
	.align		4
.L_885:
        /*00d8*/ 	.word	index@(.nv.constant0._ZN7cutlass13device_kernelIN5flash22FlashAttnBwdPreprocessIN4cute5tupleIJNS3_1CILi64EEENS5_ILi128EEEEEENS_10bfloat16_tEfNS_4arch4Sm80ELb1ELb0EEEEEvNT_6ParamsE)
        /*00dc*/ 	.short	0x0210
        /*00de*/ 	.short	0x00f0


	//----- nvinfo : EIATTR_SW_WAR
	.align		4
.L_886:
        /*00e0*/ 	.byte	0x04, 0x36
        /*00e2*/ 	.short	(.L_888 - .L_887)
.L_887:
        /*00e4*/ 	.word	0x00000008
.L_888:


//--------------------- .nv.info._ZN7cutlass13device_kernelIN5flash19enable_sm80_to_sm89INS1_16FlashAttnBwdSm80INS1_25CollectiveMainloopBwdSm80ILi2ELi2EN4cute5tupleIJNS5_1CILi64EEENS7_ILi128EEES9_EEENS_10bfloat16_tEfNS_4arch4Sm80ELb1ELb0ELb1ELb1ELb0ELb0ELb0ELb0ELi2ELi2ELi2ELi2ELb0EEENS1_21CollectiveEpilogueBwdISA_SB_SD_Li256ELb1ELb0ELi4EEENS1_25SingleTileBwdLPTSchedulerILb1ELi128ELb0EEEEEEEEEvNT_6ParamsE --------------------------
	.section	.nv.info._ZN7cutlass13device_kernelIN5flash19enable_sm80_to_sm89INS1_16FlashAttnBwdSm80INS1_25CollectiveMainloopBwdSm80ILi2ELi2EN4cute5tupleIJNS5_1CILi64EEENS7_ILi128EEES9_EEENS_10bfloat16_tEfNS_4arch4Sm80ELb1ELb0ELb1ELb1ELb0ELb0ELb0ELb0ELi2ELi2ELi2ELi2ELb0EEENS1_21CollectiveEpilogueBwdISA_SB_SD_Li256ELb1ELb0ELi4EEENS1_25SingleTileBwdLPTSchedulerILb1ELi128ELb0EEEEEEEEEvNT_6ParamsE,"",@"SHT_CUDA_INFO"
	.sectionflags	@""
	.align	4


	//----- nvinfo : EIATTR_CUDA_API_VERSION
	.align		4
        /*0000*/ 	.byte	0x04, 0x37
        /*0002*/ 	.short	(.L_890 - .L_889)
.L_889:
        /*0004*/ 	.word	0x00000082


	//----- nvinfo : EIATTR_KPARAM_INFO
	.align		4
.L_890:
        /*0008*/ 	.byte	0x04, 0x17
        /*000a*/ 	.short	(.L_892 - .L_891)
.L_891:
        /*000c*/ 	.word	0x00000000
        /*0010*/ 	.short	0x0000
        /*0012*/ 	.short	0x0000
        /*0014*/ 	.byte	0x00, 0xf0, 0x21, 0x0a


	//----- nvinfo : EIATTR_SPARSE_MMA_MASK
	.align		4
.L_892:
        /*0018*/ 	.byte	0x03, 0x50
        /*001a*/ 	.short	0x0000


	//----- nvinfo : EIATTR_MAXREG_COUNT
	.align		4
        /*001c*/ 	.byte	0x03, 0x1b
        /*001e*/ 	.short	0x00ff


	//----- nvinfo : EIATTR_MERCURY_ISA_VERSION
	.align		4
        /*0020*/ 	.byte	0x03, 0x5f
        /*0022*/ 	.short	0x0101


	//----- nvinfo : EIATTR_EXIT_INSTR_OFFSETS
	.align		4
        /*0024*/ 	.byte	0x04, 0x1c
        /*0026*/ 	.short	(.L_894 - .L_893)


	//   ....[0]....
.L_893:
        /*0028*/ 	.word	0x00000010


	//----- nvinfo : EIATTR_MAX_THREADS
	.align		4
.L_894:
        /*002c*/ 	.byte	0x04, 0x05
        /*002e*/ 	.short	(.L_896 - .L_895)
.L_895:
        /*0030*/ 	.word	0x00000100
        /*0034*/ 	.word	0x00000001
        /*0038*/ 	.word	0x00000001


	//----- nvinfo : EIATTR_CBANK_PARAM_SIZE
	.align		4
.L_896:
        /*003c*/ 	.byte	0x03, 0x19
        /*003e*/ 	.short	0x0288


	//----- nvinfo : EIATTR_PARAM_CBANK
	.align		4
        /*0040*/ 	.byte	0x04, 0x0a
        /*0042*/ 	.short	(.L_898 - .L_897)
	.align		4
.L_897:
        /*0044*/ 	.word	index@(.nv.constant0._ZN7cutlass13device_kernelIN5flash19enable_sm80_to_sm89INS1_16FlashAttnBwdSm80INS1_25CollectiveMainloopBwdSm80ILi2ELi2EN4cute5tupleIJNS5_1CILi64EEENS7_ILi128EEES9_EEENS_10bfloat16_tEfNS_4arch4Sm80ELb1ELb0ELb1ELb1ELb0ELb0ELb0ELb0ELi2ELi2ELi2ELi2ELb0EEENS1_21CollectiveEpilogueBwdISA_SB_SD_Li256ELb1ELb0ELi4EEENS1_25SingleTileBwdLPTSchedulerILb1ELi128ELb0EEEEEEEEEvNT_6ParamsE)
        /*0048*/ 	.short	0x0210
        /*004a*/ 	.short	0x0288


	//----- nvinfo : EIATTR_SW_WAR
	.align		4
.L_898:
        /*004c*/ 	.byte	0x04, 0x36
        /*004e*/ 	.short	(.L_900 - .L_899)
.L_899:
        /*0050*/ 	.word	0x00000008
.L_900:


//--------------------- .nv.info._ZN7cutlass13device_kernelIN5flash19enable_sm80_to_sm89INS1_16FlashAttnBwdSm80INS1_25CollectiveMainloopBwdSm80ILi2ELi2EN4cute5tupleIJNS5_1CILi64EEENS7_ILi128EEES9_EEENS_10bfloat16_tEfNS_4arch4Sm80ELb1ELb0ELb1ELb1ELb1ELb0ELb0ELb0ELi2ELi2ELi2ELi2ELb0EEENS1_21CollectiveEpilogueBwdISA_SB_SD_Li256ELb1ELb0ELi4EEENS1_25SingleTileBwdLPTSchedulerILb1ELi128ELb1EEEEEEEEEvNT_6ParamsE --------------------------
	.section	.nv.info._ZN7cutlass13device_kernelIN5flash19enable_sm80_to_sm89INS1_16FlashAttnBwdSm80INS1_25CollectiveMainloopBwdSm80ILi2ELi2EN4cute5tupleIJNS5_1CILi64EEENS7_ILi128EEES9_EEENS_10bfloat16_tEfNS_4arch4Sm80ELb1ELb0ELb1ELb1ELb1ELb0ELb0ELb0ELi2ELi2ELi2ELi2ELb0EEENS1_21CollectiveEpilogueBwdISA_SB_SD_Li256ELb1ELb0ELi4EEENS1_25SingleTileBwdLPTSchedulerILb1ELi128ELb1EEEEEEEEEvNT_6ParamsE,"",@"SHT_CUDA_INFO"
	.sectionflags	@""
	.align	4


	//----- nvinfo : EIATTR_CUDA_API_VERSION
	.align		4
        /*0000*/ 	.byte	0x04, 0x37
        /*0002*/ 	.short	(.L_902 - .L_901)
.L_901:
        /*0004*/ 	.word	0x00000082


	//----- nvinfo : EIATTR_KPARAM_INFO
	.align		4
.L_902:
        /*0008*/ 	.byte	0x04, 0x17
        /*000a*/ 	.short	(.L_904 - .L_903)
.L_903:
        /*000c*/ 	.word	0x00000000
        /*0010*/ 	.short	0x0000
        /*0012*/ 	.short	0x0000
        /*0014*/ 	.byte	0x00, 0xf0, 0x21, 0x0a


	//----- nvinfo : EIATTR_SPARSE_MMA_MASK
	.align		4
.L_904:
        /*0018*/ 	.byte	0x03, 0x50
        /*001a*/ 	.short	0x0000


	//----- nvinfo : EIATTR_MAXREG_COUNT
	.align		4
        /*001c*/ 	.byte	0x03, 0x1b
        /*001e*/ 	.short	0x00ff


	//----- nvinfo : EIATTR_MERCURY_ISA_VERSION
	.align		4
        /*0020*/ 	.byte	0x03, 0x5f
        /*0022*/ 	.short	0x0101


	//----- nvinfo : EIATTR_EXIT_INSTR_OFFSETS
	.align		4
        /*0024*/ 	.byte	0x04, 0x1c
        /*0026*/ 	.short	(.L_906 - .L_905)


	//   ....[0]....
.L_905:
        /*0028*/ 	.word	0x00000010


	//----- nvinfo : EIATTR_MAX_THREADS
	.align		4
.L_906:
        /*002c*/ 	.byte	0x04, 0x05
        /*002e*/ 	.short	(.L_908 - .L_907)
.L_907:
        /*0030*/ 	.word	0x00000100
        /*0034*/ 	.word	0x00000001
        /*0038*/ 	.word	0x00000001


	//----- nvinfo : EIATTR_CBANK_PARAM_SIZE
	.align		4
.L_908:
        /*003c*/ 	.byte	0x03, 0x19
        /*003e*/ 	.short	0x0288


	//----- nvinfo : EIATTR_PARAM_CBANK
	.align		4
        /*0040*/ 	.byte	0x04, 0x0a
        /*0042*/ 	.short	(.L_910 - .L_909)
	.align		4
.L_909:
        /*0044*/ 	.word	index@(.nv.constant0._ZN7cutlass13device_kernelIN5flash19enable_sm80_to_sm89INS1_16FlashAttnBwdSm80INS1_25CollectiveMainloopBwdSm80ILi2ELi2EN4cute5tupleIJNS5_1CILi64EEENS7_ILi128EEES9_EEENS_10bfloat16_tEfNS_4arch4Sm80ELb1ELb0ELb1ELb1ELb1ELb0ELb0ELb0ELi2ELi2ELi2ELi2ELb0EEENS1_21CollectiveEpilogueBwdISA_SB_SD_Li256ELb1ELb0ELi4EEENS1_25SingleTileBwdLPTSchedulerILb1ELi128ELb1EEEEEEEEEvNT_6ParamsE)
        /*0048*/ 	.short	0x0210
        /*004a*/ 	.short	0x0288


	//----- nvinfo : EIATTR_SW_WAR
	.align		4
.L_910:
        /*004c*/ 	.byte	0x04, 0x36
        /*004e*/ 	.short	(.L_912 - .L_911)
.L_911:
        /*0050*/ 	.word	0x00000008
.L_912:


//--------------------- .nv.info._ZN7cutlass13device_kernelIN5flash19enable_sm80_to_sm89INS1_16FlashAttnBwdSm80INS1_25CollectiveMainloopBwdSm80ILi2ELi2EN4cute5tupleIJNS5_1CILi64EEENS7_ILi128EEES9_EEENS_10bfloat16_tEfNS_4arch4Sm80ELb1ELb0ELb1ELb1ELb0ELb0ELb0ELb0ELi2ELi2ELi2ELi2ELb0EEENS1_24CollectiveEpilogueBwdGQAISA_fSD_Li256ELb1ELb0EEENS1_25SingleTileBwdLPTSchedulerILb1ELi128ELb0EEEEEEEEEvNT_6ParamsE --------------------------
	.section	.nv.info._ZN7cutlass13device_kernelIN5flash19enable_sm80_to_sm89INS1_16FlashAttnBwdSm80INS1_25CollectiveMainloopBwdSm80ILi2ELi2EN4cute5tupleIJNS5_1CILi64EEENS7_ILi128EEES9_EEENS_10bfloat16_tEfNS_4arch4Sm80ELb1ELb0ELb1ELb1ELb0ELb0ELb0ELb0ELi2ELi2ELi2ELi2ELb0EEENS1_24CollectiveEpilogueBwdGQAISA_fSD_Li256ELb1ELb0EEENS1_25SingleTileBwdLPTSchedulerILb1ELi128ELb0EEEEEEEEEvNT_6ParamsE,"",@"SHT_CUDA_INFO"
	.sectionflags	@""
	.align	4


	//----- nvinfo : EIATTR_CUDA_API_VERSION
	.align		4
        /*0000*/ 	.byte	0x04, 0x37
        /*0002*/ 	.short	(.L_914 - .L_913)
.L_913:
        /*0004*/ 	.word	0x00000082


	//----- nvinfo : EIATTR_KPARAM_INFO
	.align		4
.L_914:
        /*0008*/ 	.byte	0x04, 0x17
        /*000a*/ 	.short	(.L_916 - .L_915)
.L_915:
        /*000c*/ 	.word	0x00000000
        /*0010*/ 	.short	0x0000
        /*0012*/ 	.short	0x0000
        /*0014*/ 	.byte	0x00, 0xf0, 0x41, 0x0a


	//----- nvinfo : EIATTR_SPARSE_MMA_MASK
	.align		4
.L_916:
        /*0018*/ 	.byte	0x03, 0x50
        /*001a*/ 	.short	0x0000


	//----- nvinfo : EIATTR_MAXREG_COUNT
	.align		4
        /*001c*/ 	.byte	0x03, 0x1b
        /*001e*/ 	.short	0x00ff


	//----- nvinfo : EIATTR_MERCURY_ISA_VERSION
	.align		4
        /*0020*/ 	.byte	0x03, 0x5f
        /*0022*/ 	.short	0x0101


	//----- nvinfo : EIATTR_EXIT_INSTR_OFFSETS
	.align		4
        /*0024*/ 	.byte	0x04, 0x1c
        /*0026*/ 	.short	(.L_918 - .L_917)


	//   ....[0]....
.L_917:
        /*0028*/ 	.word	0x00000010


	//----- nvinfo : EIATTR_MAX_THREADS
	.align		4
.L_918:
        /*002c*/ 	.byte	0x04, 0x05
        /*002e*/ 	.short	(.L_920 - .L_919)
.L_919:
        /*0030*/ 	.word	0x00000100
        /*0034*/ 	.word	0x00000001
        /*0038*/ 	.word	0x00000001


	//----- nvinfo : EIATTR_CBANK_PARAM_SIZE
	.align		4
.L_920:
        /*003c*/ 	.byte	0x03, 0x19
        /*003e*/ 	.short	0x0290


	//----- nvinfo : EIATTR_PARAM_CBANK
	.align		4
        /*0040*/ 	.byte	0x04, 0x0a
        /*0042*/ 	.short	(.L_922 - .L_921)
	.align		4
.L_921:
        /*0044*/ 	.word	index@(.nv.constant0._ZN7cutlass13device_kernelIN5flash19enable_sm80_to_sm89INS1_16FlashAttnBwdSm80INS1_25CollectiveMainloopBwdSm80ILi2ELi2EN4cute5tupleIJNS5_1CILi64EEENS7_ILi128EEES9_EEENS_10bfloat16_tEfNS_4arch4Sm80ELb1ELb0ELb1ELb1ELb0ELb0ELb0ELb0ELi2ELi2ELi2ELi2ELb0EEENS1_24CollectiveEpilogueBwdGQAISA_fSD_Li256ELb1ELb0EEENS1_25SingleTileBwdLPTSchedulerILb1ELi128ELb0EEEEEEEEEvNT_6ParamsE)
        /*0048*/ 	.short	0x0210
        /*004a*/ 	.short	0x0290


	//----- nvinfo : EIATTR_SW_WAR
	.align		4
.L_922:
        /*004c*/ 	.byte	0x04, 0x36
        /*004e*/ 	.short	(.L_924 - .L_923)
.L_923:
        /*0050*/ 	.word	0x00000008
.L_924:


//--------------------- .nv.info._ZN7cutlass13device_kernelIN5flash32FlashAttnBwdPostprocessConvertdQIN4cute5tupleIJNS3_1CILi128EEES6_EEENS_10bfloat16_tEfNS_4arch4Sm80ELi256ENS3_8TiledMMAINS3_8MMA_AtomIJNS3_30SM80_16x8x16_F32BF16BF16F32_TNEEEENS3_6LayoutINS4_IJNS5_ILi2EEENS5_ILi4EEENS5_ILi1EEEEEENS4_IJSI_SG_NS5_ILi0EEEEEEEENS4_IJNS5_ILi32EEENS5_ILi64EEENS5_ILi16EEEEEEEELb0EEEEEvNT_6ParamsE --------------------------
	.section	.nv.info._ZN7cutlass13device_kernelIN5flash32FlashAttnBwdPostprocessConvertdQIN4cute5tupleIJNS3_1CILi128EEES6_EEENS_10bfloat16_tEfNS_4arch4Sm80ELi256ENS3_8TiledMMAINS3_8MMA_AtomIJNS3_30SM80_16x8x16_F32BF16BF16F32_TNEEEENS3_6LayoutINS4_IJNS5_ILi2EEENS5_ILi4EEENS5_ILi1EEEEEENS4_IJSI_SG_NS5_ILi0EEEEEEEENS4_IJNS5_ILi32EEENS5_ILi64EEENS5_ILi16EEEEEEEELb0EEEEEvNT_6ParamsE,"",@"SHT_CUDA_INFO"
	.sectionflags	@""
	.align	4


	//----- nvinfo : EIATTR_CUDA_API_VERSION
	.align		4
        /*0000*/ 	.byte	0x04, 0x37
        /*0002*/ 	.short	(.L_926 - .L_925)
.L_925:
        /*0004*/ 	.word	0x00000082


	//----- nvinfo : EIATTR_KPARAM_INFO
	.align		4
.L_926:
        /*0008*/ 	.byte	0x04, 0x17
        /*000a*/ 	.short	(.L_928 - .L_927)
.L_927:
        /*000c*/ 	.word	0x00000000
        /*0010*/ 	.short	0x0000
        /*0012*/ 	.short	0x0000
        /*0014*/ 	.byte	0x00, 0xf0, 0xc1, 0x01


	//----- nvinfo : EIATTR_SPARSE_MMA_MASK
	.align		4
.L_928:
        /*0018*/ 	.byte	0x03, 0x50
        /*001a*/ 	.short	0x0000


	//----- nvinfo : EIATTR_MAXREG_COUNT
	.align		4
        /*001c*/ 	.byte	0x03, 0x1b
        /*001e*/ 	.short	0x0080


	//----- nvinfo : EIATTR_NUM_BARRIERS
	.align		4
        /*0020*/ 	.byte	0x02, 0x4c
        /*0022*/ 	.byte	0x01
	.zero		1


	//----- nvinfo : EIATTR_MERCURY_ISA_VERSION
	.align		4
        /*0024*/ 	.byte	0x03, 0x5f
        /*0026*/ 	.short	0x0101


	//----- nvinfo : EIATTR_EXIT_INSTR_OFFSETS
	.align		4
        /*0028*/ 	.byte	0x04, 0x1c
        /*002a*/ 	.short	(.L_930 - .L_929)


	//   ....[0]....
.L_929:
        /*002c*/ 	.word	0x000001b0


	//   ....[1]....
        /*0030*/ 	.word	0x00001f80


	//   ....[2]....
        /*0034*/ 	.word	0x00002060


	//----- nvinfo : EIATTR_MAX_THREADS
	.align		4
.L_930:
        /*0038*/ 	.byte	0x04, 0x05
        /*003a*/ 	.short	(.L_932 - .L_931)
.L_931:
        /*003c*/ 	.word	0x00000100
        /*0040*/ 	.word	0x00000001
        /*0044*/ 	.word	0x00000001


	//----- nvinfo : EIATTR_CRS_STACK_SIZE
	.align		4
.L_932:
        /*0048*/ 	.byte	0x04, 0x1e
        /*004a*/ 	.short	(.L_934 - .L_933)
.L_933:
        /*004c*/ 	.word	0x00000000


	//----- nvinfo : EIATTR_CBANK_PARAM_SIZE
	.align		4
.L_934:
        /*0050*/ 	.byte	0x03, 0x19
        /*0052*/ 	.short	0x0070


	//----- nvinfo : EIATTR_PARAM_CBANK
	.align		4
        /*0054*/ 	.byte	0x04, 0x0a
        /*0056*/ 	.short	(.L_936 - .L_935)
	.align		4
.L_935:
        /*0058*/ 	.word	index@(.nv.constant0._ZN7cutlass13device_kernelIN5flash32FlashAttnBwdPostprocessConvertdQIN4cute5tupleIJNS3_1CILi128EEES6_EEENS_10bfloat16_tEfNS_4arch4Sm80ELi256ENS3_8TiledMMAINS3_8MMA_AtomIJNS3_30SM80_16x8x16_F32BF16BF16F32_TNEEEENS3_6LayoutINS4_IJNS5_ILi2EEENS5_ILi4EEENS5_ILi1EEEEEENS4_IJSI_SG_NS5_ILi0EEEEEEEENS4_IJNS5_ILi32EEENS5_ILi64EEENS5_ILi16EEEEEEEELb0EEEEEvNT_6ParamsE)
        /*005c*/ 	.short	0x0210
        /*005e*/ 	.short	0x0070


	//----- nvinfo : EIATTR_SW_WAR
	.align		4
.L_936:
        /*0060*/ 	.byte	0x04, 0x36
        /*0062*/ 	.short	(.L_938 - .L_937)
.L_937:
        /*0064*/ 	.word	0x00000008
.L_938:


//--------------------- .nv.info._ZN7cutlass13device_kernelIN5flash32FlashAttnBwdPostprocessConvertdQIN4cute5tupleIJNS3_1CILi64EEENS5_ILi128EEEEEENS_10bfloat16_tEfNS_4arch4Sm80ELi256ENS3_8TiledMMAINS3_8MMA_AtomIJNS3_30SM80_16x8x16_F32BF16BF16F32_TNEEEENS3_6LayoutINS4_IJNS5_ILi2EEENS5_ILi4EEENS5_ILi1EEEEEENS4_IJSJ_SH_NS5_ILi0EEEEEEEENS4_IJNS5_ILi32EEES6_NS5_ILi16EEEEEEEELb0EEEEEvNT_6ParamsE --------------------------
	.section	.nv.info._ZN7cutlass13device_kernelIN5flash32FlashAttnBwdPostprocessConvertdQIN4cute5tupleIJNS3_1CILi64EEENS5_ILi128EEEEEENS_10bfloat16_tEfNS_4arch4Sm80ELi256ENS3_8TiledMMAINS3_8MMA_AtomIJNS3_30SM80_16x8x16_F32BF16BF16F32_TNEEEENS3_6LayoutINS4_IJNS5_ILi2EEENS5_ILi4EEENS5_ILi1EEEEEENS4_IJSJ_SH_NS5_ILi0EEEEEEEENS4_IJNS5_ILi32EEES6_NS5_ILi16EEEEEEEELb0EEEEEvNT_6ParamsE,"",@"SHT_CUDA_INFO"
	.sectionflags	@""
	.align	4


	//----- nvinfo : EIATTR_CUDA_API_VERSION
	.align		4
        /*0000*/ 	.byte	0x04, 0x37
        /*0002*/ 	.short	(.L_940 - .L_939)
.L_939:
        /*0004*/ 	.word	0x00000082


	//----- nvinfo : EIATTR_KPARAM_INFO
	.align		4
.L_940:
        /*0008*/ 	.byte	0x04, 0x17
        /*000a*/ 	.short	(.L_942 - .L_941)
.L_941:
        /*000c*/ 	.word	0x00000000
        /*0010*/ 	.short	0x0000
        /*0012*/ 	.short	0x0000
        /*0014*/ 	.byte	0x00, 0xf0, 0xc1, 0x01


	//----- nvinfo : EIATTR_SPARSE_MMA_MASK
	.align		4
.L_942:
        /*0018*/ 	.byte	0x03, 0x50
        /*001a*/ 	.short	0x0000


	//----- nvinfo : EIATTR_MAXREG_COUNT
	.align		4
        /*001c*/ 	.byte	0x03, 0x1b
        /*001e*/ 	.short	0x0080


	//----- nvinfo : EIATTR_NUM_BARRIERS
	.align		4
        /*0020*/ 	.byte	0x02, 0x4c
        /*0022*/ 	.byte	0x01
	.zero		1


	//----- nvinfo : EIATTR_MERCURY_ISA_VERSION
	.align		4
        /*0024*/ 	.byte	0x03, 0x5f
        /*0026*/ 	.short	0x0101


	//----- nvinfo : EIATTR_EXIT_INSTR_OFFSETS
	.align		4
        /*0028*/ 	.byte	0x04, 0x1c
        /*002a*/ 	.short	(.L_944 - .L_943)


	//   ....[0]....
.L_943:
        /*002c*/ 	.word	0x000001b0


	//   ....[1]....
        /*0030*/ 	.word	0x000013c0


	//   ....[2]....
        /*0034*/ 	.word	0x000014a0


	//----- nvinfo : EIATTR_MAX_THREADS
	.align		4
.L_944:
        /*0038*/ 	.byte	0x04, 0x05
        /*003a*/ 	.short	(.L_946 - .L_945)
.L_945:
        /*003c*/ 	.word	0x00000100
        /*0040*/ 	.word	0x00000001
        /*0044*/ 	.word	0x00000001


	//----- nvinfo : EIATTR_CRS_STACK_SIZE
	.align		4
.L_946:
        /*0048*/ 	.byte	0x04, 0x1e
        /*004a*/ 	.short	(.L_948 - .L_947)
.L_947:
        /*004c*/ 	.word	0x00000000


	//----- nvinfo : EIATTR_CBANK_PARAM_SIZE
	.align		4
.L_948:
        /*0050*/ 	.byte	0x03, 0x19
        /*0052*/ 	.short	0x0070


	//----- nvinfo : EIATTR_PARAM_CBANK
	.align		4
        /*0054*/ 	.byte	0x04, 0x0a
        /*0056*/ 	.short	(.L_950 - .L_949)
	.align		4
.L_949:
        /*0058*/ 	.word	index@(.nv.constant0._ZN7cutlass13device_kernelIN5flash32FlashAttnBwdPostprocessConvertdQIN4cute5tupleIJNS3_1CILi64EEENS5_ILi128EEEEEENS_10bfloat16_tEfNS_4arch4Sm80ELi256ENS3_8TiledMMAINS3_8MMA_AtomIJNS3_30SM80_16x8x16_F32BF16BF16F32_TNEEEENS3_6LayoutINS4_IJNS5_ILi2EEENS5_ILi4EEENS5_ILi1EEEEEENS4_IJSJ_SH_NS5_ILi0EEEEEEEENS4_IJNS5_ILi32EEES6_NS5_ILi16EEEEEEEELb0EEEEEvNT_6ParamsE)
        /*005c*/ 	.short	0x0210
        /*005e*/ 	.short	0x0070


	//----- nvinfo : EIATTR_SW_WAR
	.align		4
.L_950:
        /*0060*/ 	.byte	0x04, 0x36
        /*0062*/ 	.short	(.L_952 - .L_951)
.L_951:
        /*0064*/ 	.word	0x00000008
.L_952:


//--------------------- .nv.info._ZN7cutlass13device_kernelIN5flash19enable_sm80_to_sm89INS1_16FlashAttnBwdSm80INS1_25CollectiveMainloopBwdSm80ILi2ELi2EN4cute5tupleIJNS5_1CILi64EEENS7_ILi128EEES9_EEENS_10bfloat16_tEfNS_4arch4Sm80ELb1ELb0ELb1ELb1ELb1ELb0ELb0ELb0ELi2ELi2ELi2ELi2ELb0EEENS1_24CollectiveEpilogueBwdGQAISA_fSD_Li256ELb1ELb1EEENS1_25SingleTileBwdLPTSchedulerILb1ELi128ELb1EEEEEEEEEvNT_6ParamsE --------------------------
	.section	.nv.info._ZN7cutlass13device_kernelIN5flash19enable_sm80_to_sm89INS1_16FlashAttnBwdSm80INS1_25CollectiveMainloopBwdSm80ILi2ELi2EN4cute5tupleIJNS5_1CILi64EEENS7_ILi128EEES9_EEENS_10bfloat16_tEfNS_4arch4Sm80ELb1ELb0ELb1ELb1ELb1ELb0ELb0ELb0ELi2ELi2ELi2ELi2ELb0EEENS1_24CollectiveEpilogueBwdGQAISA_fSD_Li256ELb1ELb1EEENS1_25SingleTileBwdLPTSchedulerILb1ELi128ELb1EEEEEEEEEvNT_6ParamsE,"",@"SHT_CUDA_INFO"
	.sectionflags	@""
	.align	4


	//----- nvinfo : EIATTR_CUDA_API_VERSION
	.align		4
        /*0000*/ 	.byte	0x04, 0x37
        /*0002*/ 	.short	(.L_954 - .L_953)
.L_953:
        /*0004*/ 	.word	0x00000082


	//----- nvinfo : EIATTR_KPARAM_INFO
	.align		4
.L_954:
        /*0008*/ 	.byte	0x04, 0x17
        /*000a*/ 	.short	(.L_956 - .L_955)
.L_955:
        /*000c*/ 	.word	0x00000000
        /*0010*/ 	.short	0x0000
        /*0012*/ 	.short	0x0000
        /*0014*/ 	.byte	0x00, 0xf0, 0x41, 0x0a


	//----- nvinfo : EIATTR_SPARSE_MMA_MASK
	.align		4
.L_956:
        /*0018*/ 	.byte	0x03, 0x50
        /*001a*/ 	.short	0x0000


	//----- nvinfo : EIATTR_MAXREG_COUNT
	.align		4
        /*001c*/ 	.byte	0x03, 0x1b
        /*001e*/ 	.short	0x00ff


	//----- nvinfo : EIATTR_MERCURY_ISA_VERSION
	.align		4
        /*0020*/ 	.byte	0x03, 0x5f
        /*0022*/ 	.short	0x0101


	//----- nvinfo : EIATTR_EXIT_INSTR_OFFSETS
	.align		4
        /*0024*/ 	.byte	0x04, 0x1c
        /*0026*/ 	.short	(.L_958 - .L_957)


	//   ....[0]....
.L_957:
        /*0028*/ 	.word	0x00000010


	//----- nvinfo : EIATTR_MAX_THREADS
	.align		4
.L_958:
        /*002c*/ 	.byte	0x04, 0x05
        /*002e*/ 	.short	(.L_960 - .L_959)
.L_959:
        /*0030*/ 	.word	0x00000100
        /*0034*/ 	.word	0x00000001
        /*0038*/ 	.word	0x00000001


	//----- nvinfo : EIATTR_CBANK_PARAM_SIZE
	.align		4
.L_960:
        /*003c*/ 	.byte	0x03, 0x19
        /*003e*/ 	.short	0x0290


	//----- nvinfo : EIATTR_PARAM_CBANK
	.align		4
        /*0040*/ 	.byte	0x04, 0x0a
        /*0042*/ 	.short	(.L_962 - .L_961)
	.align		4
.L_961:
        /*0044*/ 	.word	index@(.nv.constant0._ZN7cutlass13device_kernelIN5flash19enable_sm80_to_sm89INS1_16FlashAttnBwdSm80INS1_25CollectiveMainloopBwdSm80ILi2ELi2EN4cute5tupleIJNS5_1CILi64EEENS7_ILi128EEES9_EEENS_10bfloat16_tEfNS_4arch4Sm80ELb1ELb0ELb1ELb1ELb1ELb0ELb0ELb0ELi2ELi2ELi2ELi2ELb0EEENS1_24CollectiveEpilogueBwdGQAISA_fSD_Li256ELb1ELb1EEENS1_25SingleTileBwdLPTSchedulerILb1ELi128ELb1EEEEEEEEEvNT_6ParamsE)
        /*0048*/ 	.short	0x0210
        /*004a*/ 	.short	0x0290


	//----- nvinfo : EIATTR_SW_WAR
	.align		4
.L_962:
        /*004c*/ 	.byte	0x04, 0x36
        /*004e*/ 	.short	(.L_964 - .L_963)
.L_963:
        /*0050*/ 	.word	0x00000008
.L_964:


//--------------------- .nv.info._ZN7cutlass13device_kernelIN5flash22FlashAttnBwdPreprocessIN4cute5tupleIJNS3_1CILi64EEENS5_ILi128EEEEEENS_10bfloat16_tEfNS_4arch4Sm80ELb1ELb1EEEEEvNT_6ParamsE --------------------------
	.section	.nv.info._ZN7cutlass13device_kernelIN5flash22FlashAttnBwdPreprocessIN4cute5tupleIJNS3_1CILi64EEENS5_ILi128EEEEEENS_10bfloat16_tEfNS_4arch4Sm80ELb1ELb1EEEEEvNT_6ParamsE,"",@"SHT_CUDA_INFO"
	.sectionflags	@""
	.align	4


	//----- nvinfo : EIATTR_CUDA_API_VERSION
	.align		4
        /*0000*/ 	.byte	0x04, 0x37
        /*0002*/ 	.short	(.L_966 - .L_965)
.L_965:
        /*0004*/ 	.word	0x00000082


	//----- nvinfo : EIATTR_KPARAM_INFO
	.align		4
.L_966:
        /*0008*/ 	.byte	0x04, 0x17
        /*000a*/ 	.short	(.L_968 - .L_967)
.L_967:
        /*000c*/ 	.word	0x00000000
        /*0010*/ 	.short	0x0000
        /*0012*/ 	.short	0x0000
        /*0014*/ 	.byte	0x00, 0xf0, 0xc1, 0x03


	//----- nvinfo : EIATTR_SPARSE_MMA_MASK
	.align		4
.L_968:
        /*0018*/ 	.byte	0x03, 0x50
        /*001a*/ 	.short	0x0000


	//----- nvinfo : EIATTR_MAXREG_COUNT
	.align		4
        /*001c*/ 	.byte	0x03, 0x1b
        /*001e*/ 	.short	0x0080


	//----- nvinfo : EIATTR_MERCURY_ISA_VERSION
	.align		4
        /*0020*/ 	.byte	0x03, 0x5f
        /*0022*/ 	.short	0x0101


	//----- nvinfo : EIATTR_COOP_GROUP_MASK_REGIDS
	.align		4
        /*0024*/ 	.byte	0x04, 0x29
        /*0026*/ 	.short	(.L_970 - .L_969)


	//   ....[0]....
.L_969:
        /*0028*/ 	.word	0xffffffff


	//   ....[1]....
        /*002c*/ 	.word	0xffffffff


	//   ....[2]....
        /*0030*/ 	.word	0xffffffff


	//   ....[3]....
        /*0034*/ 	.word	0xffffffff


	//   ....[4]....
        /*0038*/ 	.word	0xffffffff


	//   ....[5]....
        /*003c*/ 	.word	0xffffffff


	//   ....[6]....
        /*0040*/ 	.word	0xffffffff


	//   ....[7]....
        /*0044*/ 	.word	0xffffffff


	//   ....[8]....
        /*0048*/ 	.word	0xffffffff


	//   ....[9]....
        /*004c*/ 	.word	0xffffffff


	//   ....[10]....
        /*0050*/ 	.word	0xffffffff


	//   ....[11]....
        /*0054*/ 	.word	0xffffffff


	//   ....[12]....
        /*0058*/ 	.word	0xffffffff


	//   ....[13]....
        /*005c*/ 	.word	0xffffffff


	//   ....[14]....
        /*0060*/ 	.word	0xffffffff


	//   ....[15]....
        /*0064*/ 	.word	0xffffffff


	//----- nvinfo : EIATTR_COOP_GROUP_INSTR_OFFSETS
	.align		4
.L_970:
        /*0068*/ 	.byte	0x04, 0x28
        /*006a*/ 	.short	(.L_972 - .L_971)


	//   ....[0]....
.L_971:
        /*006c*/ 	.word	0x000013a0


	//   ....[1]....
        /*0070*/ 	.word	0x000013b0


	//   ....[2]....
        /*0074*/ 	.word	0x000013c0


	//   ....[3]....
        /*0078*/ 	.word	0x000013d0


	//   ....[4]....
        /*007c*/ 	.word	0x00001420


	//   ....[5]....
        /*0080*/ 	.word	0x00001430


	//   ....[6]....
        /*0084*/ 	.word	0x00001440


	//   ....[7]....
        /*0088*/ 	.word	0x00001450


	//   ....[8]....
        /*008c*/ 	.word	0x000014a0


	//   ....[9]....
        /*0090*/ 	.word	0x000014b0


	//   ....[10]....
        /*0094*/ 	.word	0x000014c0


	//   ....[11]....
        /*0098*/ 	.word	0x000014d0


	//   ....[12]....
        /*009c*/ 	.word	0x00001520


	//   ....[13]....
        /*00a0*/ 	.word	0x00001540


	//   ....[14]....
        /*00a4*/ 	.word	0x00001550


	//   ....[15]....
        /*00a8*/ 	.word	0x00001560


	//----- nvinfo : EIATTR_EXIT_INSTR_OFFSETS
	.align		4
.L_972:
        /*00ac*/ 	.byte	0x04, 0x1c
        /*00ae*/ 	.short	(.L_974 - .L_973)


	//   ....[0]....
.L_973:
        /*00b0*/ 	.word	0x000001c0


	//   ....[1]....
        /*00b4*/ 	.word	0x00001bb0


	//   ....[2]....
        /*00b8*/ 	.word	0x00001c30


	//----- nvinfo : EIATTR_MAX_THREADS
	.align		4
.L_974:
        /*00bc*/ 	.byte	0x04, 0x05
        /*00be*/ 	.short	(.L_976 - .L_975)
.L_975:
        /*00c0*/ 	.word	0x00000100
        /*00c4*/ 	.word	0x00000001
        /*00c8*/ 	.word	0x00000001


	//----- nvinfo : EIATTR_CRS_STACK_SIZE
	.align		4
.L_976:
        /*00cc*/ 	.byte	0x04, 0x1e
        /*00ce*/ 	.short	(.L_978 - .L_977)
.L_977:
        /*00d0*/ 	.word	0x00000000


	//----- nvinfo : EIATTR_CBANK_PARAM_SIZE
	.align		4
.L_978:
        /*00d4*/ 	.byte	0x03, 0x19
        /*00d6*/ 	.short	0x00f0


	//----- nvinfo : EIATTR_PARAM_CBANK
	.align		4
        /*00d8*/ 	.byte	0x04, 0x0a
        /*00da*/ 	.short	(.L_980 - .L_979)
	.align		4
.L_979:
        /*00dc*/ 	.word	index@(.nv.constant0._ZN7cutlass13device_kernelIN5flash22FlashAttnBwdPreprocessIN4cute5tupleIJNS3_1CILi64EEENS5_ILi128EEEEEENS_10bfloat16_tEfNS_4arch4Sm80ELb1ELb1EEEEEvNT_6ParamsE)
        /*00e0*/ 	.short	0x0210
        /*00e2*/ 	.short	0x00f0


	//----- nvinfo : EIATTR_SW_WAR
	.align		4
.L_980:
        /*00e4*/ 	.byte	0x04, 0x36
        /*00e6*/ 	.short	(.L_982 - .L_981)
.L_981:
        /*00e8*/ 	.word	0x00000008
.L_982:


//--------------------- .nv.callgraph             --------------------------
	.section	.nv.callgraph,"",@"SHT_CUDA_CALLGRAPH"
	.align	4
	.sectionentsize	8
	.align		4
        /*0000*/ 	.word	0x00000000
	.align		4
        /*0004*/ 	.word	0xffffffff
	.align		4
        /*0008*/ 	.word	0x00000000
	.align		4
        /*000c*/ 	.word	0xfffffffe
	.align		4
        /*0010*/ 	.word	0x00000000
	.align		4
        /*0014*/ 	.word	0xfffffffd
	.align		4
        /*0018*/ 	.word	0x00000000
	.align		4
        /*001c*/ 	.word	0xfffffffc


//--------------------- .nv.constant4             --------------------------
	.section	.nv.constant4,"a",@progbits
	.align	8
	.align		8
.nv.constant4:
        /*0000*/ 	.dword	_ZN74_INTERNAL_62b18e08_38_flash_bwd_hdim128_bf16_softcap_sm80_cu_ef95aea4_28154cuda3std3__45__cpo5beginE
	.align		8
        /*0008*/ 	.dword	_ZN74_INTERNAL_62b18e08_38_flash_bwd_hdim128_bf16_softcap_sm80_cu_ef95aea4_28154cuda3std3__45__cpo3endE
	.align		8
        /*0010*/ 	.dword	_ZN74_INTERNAL_62b18e08_38_flash_bwd_hdim128_bf16_softcap_sm80_cu_ef95aea4_28154cuda3std3__45__cpo6cbeginE
	.align		8
        /*0018*/ 	.dword	_ZN74_INTERNAL_62b18e08_38_flash_bwd_hdim128_bf16_softcap_sm80_cu_ef95aea4_28154cuda3std3__45__cpo4cendE
	.align		8
        /*0020*/ 	.dword	_ZN74_INTERNAL_62b18e08_38_flash_bwd_hdim128_bf16_softcap_sm80_cu_ef95aea4_28154cuda3std3__476_GLOBAL__N__62b18e08_38_flash_bwd_hdim128_bf16_softcap_sm80_cu_ef95aea4_28156ignoreE
	.align		8
        /*0028*/ 	.dword	_ZN74_INTERNAL_62b18e08_38_flash_bwd_hdim128_bf16_softcap_sm80_cu_ef95aea4_28154cuda3std3__419piecewise_constructE
	.align		8
        /*0030*/ 	.dword	_ZN74_INTERNAL_62b18e08_38_flash_bwd_hdim128_bf16_softcap_sm80_cu_ef95aea4_28154cuda3std3__48in_placeE
	.align		8
        /*0038*/ 	.dword	_ZN74_INTERNAL_62b18e08_38_flash_bwd_hdim128_bf16_softcap_sm80_cu_ef95aea4_28154cuda3std6ranges3__45__cpo4swapE
	.align		8
        /*0040*/ 	.dword	_ZN74_INTERNAL_62b18e08_38_flash_bwd_hdim128_bf16_softcap_sm80_cu_ef95aea4_28154cuda3std6ranges3__45__cpo9iter_moveE
	.align		8
        /*0048*/ 	.dword	_ZN74_INTERNAL_62b18e08_38_flash_bwd_hdim128_bf16_softcap_sm80_cu_ef95aea4_28154cute7productE
	.align		8
        /*0050*/ 	.dword	_ZN74_INTERNAL_62b18e08_38_flash_bwd_hdim128_bf16_softcap_sm80_cu_ef95aea4_28154cute1_E


//--------------------- .text._ZN7cutlass13device_kernelIN5flash19enable_sm80_to_sm89INS1_16FlashAttnBwdSm80INS1_25CollectiveMainloopBwdSm80ILi2ELi1EN4cute5tupleIJNS5_1CILi64EEENS7_ILi96EEENS7_ILi128EEEEEENS_10bfloat16_tEfNS_4arch4Sm80ELb0ELb0ELb1ELb0ELb0ELb0ELb0ELb0ELi2ELi2ELi2ELi2ELb1EEENS1_21CollectiveEpilogueBwdISB_SC_SE_Li256ELb0ELb0ELi4EEENS1_19SingleTileSchedulerILb0ELb0ELb0ELi96EEEEEEEEEvNT_6ParamsE --------------------------
	.section	.text._ZN7cutlass13device_kernelIN5flash19enable_sm80_to_sm89INS1_16FlashAttnBwdSm80INS1_25CollectiveMainloopBwdSm80ILi2ELi1EN4cute5tupleIJNS5_1CILi64EEENS7_ILi96EEENS7_ILi128EEEEEENS_10bfloat16_tEfNS_4arch4Sm80ELb0ELb0ELb1ELb0ELb0ELb0ELb0ELb0ELi2ELi2ELi2ELi2ELb1EEENS1_21CollectiveEpilogueBwdISB_SC_SE_Li256ELb0ELb0ELi4EEENS1_19SingleTileSchedulerILb0ELb0ELb0ELi96EEEEEEEEEvNT_6ParamsE,"ax",@progbits
	.align	128
.text._ZN7cutlass13device_kernelIN5flash19enable_sm80_to_sm89INS1_16FlashAttnBwdSm80INS1_25CollectiveMainloopBwdSm80ILi2ELi1EN4cute5tupleIJNS5_1CILi64EEENS7_ILi96EEENS7_ILi128EEEEEENS_10bfloat16_tEfNS_4arch4Sm80ELb0ELb0ELb1ELb0ELb0ELb0ELb0ELb0ELi2ELi2ELi2ELi2ELb1EEENS1_21CollectiveEpilogueBwdISB_SC_SE_Li256ELb0ELb0ELi4EEENS1_19SingleTileSchedulerILb0ELb0ELb0ELi96EEEEEEEEEvNT_6ParamsE:
        .type           _ZN7cutlass13device_kernelIN5flash19enable_sm80_to_sm89INS1_16FlashAttnBwdSm80INS1_25CollectiveMainloopBwdSm80ILi2ELi1EN4cute5tupleIJNS5_1CILi64EEENS7_ILi96EEENS7_ILi128EEEEEENS_10bfloat16_tEfNS_4arch4Sm80ELb0ELb0ELb1ELb0ELb0ELb0ELb0ELb0ELi2ELi2ELi2ELi2ELb1EEENS1_21CollectiveEpilogueBwdISB_SC_SE_Li256ELb0ELb0ELi4EEENS1_19SingleTileSchedulerILb0ELb0ELb0ELi96EEEEEEEEEvNT_6ParamsE,@function
        .size           _ZN7cutlass13device_kernelIN5flash19enable_sm80_to_sm89INS1_16FlashAttnBwdSm80INS1_25CollectiveMainloopBwdSm80ILi2ELi1EN4cute5tupleIJNS5_1CILi64EEENS7_ILi96EEENS7_ILi128EEEEEENS_10bfloat16_tEfNS_4arch4Sm80ELb0ELb0ELb1ELb0ELb0ELb0ELb0ELb0ELi2ELi2ELi2ELi2ELb1EEENS1_21CollectiveEpilogueBwdISB_SC_SE_Li256ELb0ELb0ELi4EEENS1_19SingleTileSchedulerILb0ELb0ELb0ELi96EEEEEEEEEvNT_6ParamsE,(.L_x_97 - _ZN7cutlass13device_kernelIN5flash19enable_sm80_to_sm89INS1_16FlashAttnBwdSm80INS1_25CollectiveMainloopBwdSm80ILi2ELi1EN4cute5tupleIJNS5_1CILi64EEENS7_ILi96EEENS7_ILi128EEEEEENS_10bfloat16_tEfNS_4arch4Sm80ELb0ELb0ELb1ELb0ELb0ELb0ELb0ELb0ELi2ELi2ELi2ELi2ELb1EEENS1_21CollectiveEpilogueBwdISB_SC_SE_Li256ELb0ELb0ELi4EEENS1_19SingleTileSchedulerILb0ELb0ELb0ELi96EEEEEEEEEvNT_6ParamsE)
        .other          _ZN7cutlass13device_kernelIN5flash19enable_sm80_to_sm89INS1_16FlashAttnBwdSm80INS1_25CollectiveMainloopBwdSm80ILi2ELi1EN4cute5tupleIJNS5_1CILi64EEENS7_ILi96EEENS7_ILi128EEEEEENS_10bfloat16_tEfNS_4arch4Sm80ELb0ELb0ELb1ELb0ELb0ELb0ELb0ELb0ELi2ELi2ELi2ELi2ELb1EEENS1_21CollectiveEpilogueBwdISB_SC_SE_Li256ELb0ELb0ELi4EEENS1_19SingleTileSchedulerILb0ELb0ELb0ELi96EEEEEEEEEvNT_6ParamsE,@"STO_CUDA_ENTRY STV_DEFAULT"
_ZN7cutlass13device_kernelIN5flash19enable_sm80_to_sm89INS1_16FlashAttnBwdSm80INS1_25CollectiveMainloopBwdSm80ILi2ELi1EN4cute5tupleIJNS5_1CILi64EEENS7_ILi96EEENS7_ILi128EEEEEENS_10bfloat16_tEfNS_4arch4Sm80ELb0ELb0ELb1ELb0ELb0ELb0ELb0ELb0ELi2ELi2ELi2ELi2ELb1EEENS1_21CollectiveEpilogueBwdISB_SC_SE_Li256ELb0ELb0ELi4EEENS1_19SingleTileSchedulerILb0ELb0ELb0ELi96EEEEEEEEEvNT_6ParamsE:
[----:B------:R-:W-:Y:S01]  /*0000*/  LDC R1, c[0x0][0x28] ;  /* 0x00000a00ff017b82 */ /* 0x000fe20000000800 */
[----:B------:R-:W-:Y:S05]  /*0010*/  EXIT ;  /* 0x000000000000794d */ /* 0x000fea0003800000 */
.L_x_0:
[----:B------:R-:W-:-:S00]  /*0020*/  BRA `(.L_x_0) ;  /* 0xfffffffc00fc7947 */ /* 0x000fc0000383ffff */
[----:B------:R-:W-:-:S00]  /*0030*/  NOP ;  /* 0x0000000000007918 */ /* 0x000fc00000000000 */
        /* <DEDUP_REMOVED lines=12> */
.L_x_97:


//--------------------- .text._ZN7cutlass13device_kernelIN5flash19enable_sm80_to_sm89INS1_16FlashAttnBwdSm80INS1_25CollectiveMainloopBwdSm80ILi2ELi1EN4cute5tupleIJNS5_1CILi64EEENS7_ILi96EEENS7_ILi128EEEEEENS_10bfloat16_tEfNS_4arch4Sm80ELb0ELb0ELb1ELb0ELb1ELb0ELb0ELb0ELi2ELi2ELi2ELi2ELb1EEENS1_21CollectiveEpilogueBwdISB_SC_SE_Li256ELb0ELb0ELi4EEENS1_19SingleTileSchedulerILb0ELb0ELb0ELi96EEEEEEEEEvNT_6ParamsE --------------------------
	.section	.text._ZN7cutlass13device_kernelIN5flash19enable_sm80_to_sm89INS1_16FlashAttnBwdSm80INS1_25CollectiveMainloopBwdSm80ILi2ELi1EN4cute5tupleIJNS5_1CILi64EEENS7_ILi96EEENS7_ILi128EEEEEENS_10bfloat16_tEfNS_4arch4Sm80ELb0ELb0ELb1ELb0ELb1ELb0ELb0ELb0ELi2ELi2ELi2ELi2ELb1EEENS1_21CollectiveEpilogueBwdISB_SC_SE_Li256ELb0ELb0ELi4EEENS1_19SingleTileSchedulerILb0ELb0ELb0ELi96EEEEEEEEEvNT_6ParamsE,"ax",@progbits
	.align	128
.text._ZN7cutlass13device_kernelIN5flash19enable_sm80_to_sm89INS1_16FlashAttnBwdSm80INS1_25CollectiveMainloopBwdSm80ILi2ELi1EN4cute5tupleIJNS5_1CILi64EEENS7_ILi96EEENS7_ILi128EEEEEENS_10bfloat16_tEfNS_4arch4Sm80ELb0ELb0ELb1ELb0ELb1ELb0ELb0ELb0ELi2ELi2ELi2ELi2ELb1EEENS1_21CollectiveEpilogueBwdISB_SC_SE_Li256ELb0ELb0ELi4EEENS1_19SingleTileSchedulerILb0ELb0ELb0ELi96EEEEEEEEEvNT_6ParamsE:
        .type           _ZN7cutlass13device_kernelIN5flash19enable_sm80_to_sm89INS1_16FlashAttnBwdSm80INS1_25CollectiveMainloopBwdSm80ILi2ELi1EN4cute5tupleIJNS5_1CILi64EEENS7_ILi96EEENS7_ILi128EEEEEENS_10bfloat16_tEfNS_4arch4Sm80ELb0ELb0ELb1ELb0ELb1ELb0ELb0ELb0ELi2ELi2ELi2ELi2ELb1EEENS1_21CollectiveEpilogueBwdISB_SC_SE_Li256ELb0ELb0ELi4EEENS1_19SingleTileSchedulerILb0ELb0ELb0ELi96EEEEEEEEEvNT_6ParamsE,@function
        .size           _ZN7cutlass13device_kernelIN5flash19enable_sm80_to_sm89INS1_16FlashAttnBwdSm80INS1_25CollectiveMainloopBwdSm80ILi2ELi1EN4cute5tupleIJNS5_1CILi64EEENS7_ILi96EEENS7_ILi128EEEEEENS_10bfloat16_tEfNS_4arch4Sm80ELb0ELb0ELb1ELb0ELb1ELb0ELb0ELb0ELi2ELi2ELi2ELi2ELb1EEENS1_21CollectiveEpilogueBwdISB_SC_SE_Li256ELb0ELb0ELi4EEENS1_19SingleTileSchedulerILb0ELb0ELb0ELi96EEEEEEEEEvNT_6ParamsE,(.L_x_98 - _ZN7cutlass13device_kernelIN5flash19enable_sm80_to_sm89INS1_16FlashAttnBwdSm80INS1_25CollectiveMainloopBwdSm80ILi2ELi1EN4cute5tupleIJNS5_1CILi64EEENS7_ILi96EEENS7_ILi128EEEEEENS_10bfloat16_tEfNS_4arch4Sm80ELb0ELb0ELb1ELb0ELb1ELb0ELb0ELb0ELi2ELi2ELi2ELi2ELb1EEENS1_21CollectiveEpilogueBwdISB_SC_SE_Li256ELb0ELb0ELi4EEENS1_19SingleTileSchedulerILb0ELb0ELb0ELi96EEEEEEEEEvNT_6ParamsE)
        .other          _ZN7cutlass13device_kernelIN5flash19enable_sm80_to_sm89INS1_16FlashAttnBwdSm80INS1_25CollectiveMainloopBwdSm80ILi2ELi1EN4cute5tupleIJNS5_1CILi64EEENS7_ILi96EEENS7_ILi128EEEEEENS_10bfloat16_tEfNS_4arch4Sm80ELb0ELb0ELb1ELb0ELb1ELb0ELb0ELb0ELi2ELi2ELi2ELi2ELb1EEENS1_21CollectiveEpilogueBwdISB_SC_SE_Li256ELb0ELb0ELi4EEENS1_19SingleTileSchedulerILb0ELb0ELb0ELi96EEEEEEEEEvNT_6ParamsE,@"STO_CUDA_ENTRY STV_DEFAULT"
_ZN7cutlass13device_kernelIN5flash19enable_sm80_to_sm89INS1_16FlashAttnBwdSm80INS1_25CollectiveMainloopBwdSm80ILi2ELi1EN4cute5tupleIJNS5_1CILi64EEENS7_ILi96EEENS7_ILi128EEEEEENS_10bfloat16_tEfNS_4arch4Sm80ELb0ELb0ELb1ELb0ELb1ELb0ELb0ELb0ELi2ELi2ELi2ELi2ELb1EEENS1_21CollectiveEpilogueBwdISB_SC_SE_Li256ELb0ELb0ELi4EEENS1_19SingleTileSchedulerILb0ELb0ELb0ELi96EEEEEEEEEvNT_6ParamsE:
[----:B------:R-:W-:Y:S01]  /*0000*/  LDC R1, c[0x0][0x28] ;  /* 0x00000a00ff017b82 */ /* 0x000fe20000000800 */
[----:B------:R-:W-:Y:S05]  /*0010*/  EXIT ;  /* 0x000000000000794d */ /* 0x000fea0003800000 */
.L_x_1:
        /* <DEDUP_REMOVED lines=14> */
.L_x_98:


//--------------------- .text._ZN7cutlass13device_kernelIN5flash19enable_sm80_to_sm89INS1_16FlashAttnBwdSm80INS1_25CollectiveMainloopBwdSm80ILi2ELi1EN4cute5tupleIJNS5_1CILi64EEENS7_ILi96EEENS7_ILi128EEEEEENS_10bfloat16_tEfNS_4arch4Sm80ELb0ELb0ELb1ELb0ELb0ELb0ELb0ELb0ELi2ELi2ELi2ELi2ELb1EEENS1_24CollectiveEpilogueBwdGQAISB_fSE_Li256ELb0ELb0EEENS1_19SingleTileSchedulerILb0ELb0ELb0ELi96EEEEEEEEEvNT_6ParamsE --------------------------
	.section	.text._ZN7cutlass13device_kernelIN5flash19enable_sm80_to_sm89INS1_16FlashAttnBwdSm80INS1_25CollectiveMainloopBwdSm80ILi2ELi1EN4cute5tupleIJNS5_1CILi64EEENS7_ILi96EEENS7_ILi128EEEEEENS_10bfloat16_tEfNS_4arch4Sm80ELb0ELb0ELb1ELb0ELb0ELb0ELb0ELb0ELi2ELi2ELi2ELi2ELb1EEENS1_24CollectiveEpilogueBwdGQAISB_fSE_Li256ELb0ELb0EEENS1_19SingleTileSchedulerILb0ELb0ELb0ELi96EEEEEEEEEvNT_6ParamsE,"ax",@progbits
	.align	128
.text._ZN7cutlass13device_kernelIN5flash19enable_sm80_to_sm89INS1_16FlashAttnBwdSm80INS1_25CollectiveMainloopBwdSm80ILi2ELi1EN4cute5tupleIJNS5_1CILi64EEENS7_ILi96EEENS7_ILi128EEEEEENS_10bfloat16_tEfNS_4arch4Sm80ELb0ELb0ELb1ELb0ELb0ELb0ELb0ELb0ELi2ELi2ELi2ELi2ELb1EEENS1_24CollectiveEpilogueBwdGQAISB_fSE_Li256ELb0ELb0EEENS1_19SingleTileSchedulerILb0ELb0ELb0ELi96EEEEEEEEEvNT_6ParamsE:
        .type           _ZN7cutlass13device_kernelIN5flash19enable_sm80_to_sm89INS1_16FlashAttnBwdSm80INS1_25CollectiveMainloopBwdSm80ILi2ELi1EN4cute5tupleIJNS5_1CILi64EEENS7_ILi96EEENS7_ILi128EEEEEENS_10bfloat16_tEfNS_4arch4Sm80ELb0ELb0ELb1ELb0ELb0ELb0ELb0ELb0ELi2ELi2ELi2ELi2ELb1EEENS1_24CollectiveEpilogueBwdGQAISB_fSE_Li256ELb0ELb0EEENS1_19SingleTileSchedulerILb0ELb0ELb0ELi96EEEEEEEEEvNT_6ParamsE,@function
        .size           _ZN7cutlass13device_kernelIN5flash19enable_sm80_to_sm89INS1_16FlashAttnBwdSm80INS1_25CollectiveMainloopBwdSm80ILi2ELi1EN4cute5tupleIJNS5_1CILi64EEENS7_ILi96EEENS7_ILi128EEEEEENS_10bfloat16_tEfNS_4arch4Sm80ELb0ELb0ELb1ELb0ELb0ELb0ELb0ELb0ELi2ELi2ELi2ELi2ELb1EEENS1_24CollectiveEpilogueBwdGQAISB_fSE_Li256ELb0ELb0EEENS1_19SingleTileSchedulerILb0ELb0ELb0ELi96EEEEEEEEEvNT_6ParamsE,(.L_x_99 - _ZN7cutlass13device_kernelIN5flash19enable_sm80_to_sm89INS1_16FlashAttnBwdSm80INS1_25CollectiveMainloopBwdSm80ILi2ELi1EN4cute5tupleIJNS5_1CILi64EEENS7_ILi96EEENS7_ILi128EEEEEENS_10bfloat16_tEfNS_4arch4Sm80ELb0ELb0ELb1ELb0ELb0ELb0ELb0ELb0ELi2ELi2ELi2ELi2ELb1EEENS1_24CollectiveEpilogueBwdGQAISB_fSE_Li256ELb0ELb0EEENS1_19SingleTileSchedulerILb0ELb0ELb0ELi96EEEEEEEEEvNT_6ParamsE)
        .other          _ZN7cutlass13device_kernelIN5flash19enable_sm80_to_sm89INS1_16FlashAttnBwdSm80INS1_25CollectiveMainloopBwdSm80ILi2ELi1EN4cute5tupleIJNS5_1CILi64EEENS7_ILi96EEENS7_ILi128EEEEEENS_10bfloat16_tEfNS_4arch4Sm80ELb0ELb0ELb1ELb0ELb0ELb0ELb0ELb0ELi2ELi2ELi2ELi2ELb1EEENS1_24CollectiveEpilogueBwdGQAISB_fSE_Li256ELb0ELb0EEENS1_19SingleTileSchedulerILb0ELb0ELb0ELi96EEEEEEEEEvNT_6ParamsE,@"STO_CUDA_ENTRY STV_DEFAULT"
_ZN7cutlass13device_kernelIN5flash19enable_sm80_to_sm89INS1_16FlashAttnBwdSm80INS1_25CollectiveMainloopBwdSm80ILi2ELi1EN4cute5tupleIJNS5_1CILi64EEENS7_ILi96EEENS7_ILi128EEEEEENS_10bfloat16_tEfNS_4arch4Sm80ELb0ELb0ELb1ELb0ELb0ELb0ELb0ELb0ELi2ELi2ELi2ELi2ELb1EEENS1_24CollectiveEpilogueBwdGQAISB_fSE_Li256ELb0ELb0EEENS1_19SingleTileSchedulerILb0ELb0ELb0ELi96EEEEEEEEEvNT_6ParamsE:
[----:B------:R-:W-:Y:S01]  /*0000*/  LDC R1, c[0x0][0x28] ;  /* 0x00000a00ff017b82 */ /* 0x000fe20000000800 */
[----:B------:R-:W-:Y:S05]  /*0010*/  EXIT ;  /* 0x000000000000794d */ /* 0x000fea0003800000 */
.L_x_2:
        /* <DEDUP_REMOVED lines=14> */
.L_x_99:


//--------------------- .text._ZN7cutlass13device_kernelIN5flash19enable_sm80_to_sm89INS1_16FlashAttnBwdSm80INS1_25CollectiveMainloopBwdSm80ILi2ELi1EN4cute5tupleIJNS5_1CILi64EEENS7_ILi96EEENS7_ILi128EEEEEENS_10bfloat16_tEfNS_4arch4Sm80ELb0ELb0ELb1ELb0ELb1ELb0ELb0ELb0ELi2ELi2ELi2ELi2ELb1EEENS1_24CollectiveEpilogueBwdGQAISB_fSE_Li256ELb0ELb1EEENS1_19SingleTileSchedulerILb0ELb0ELb0ELi96EEEEEEEEEvNT_6ParamsE --------------------------
	.section	.text._ZN7cutlass13device_kernelIN5flash19enable_sm80_to_sm89INS1_16FlashAttnBwdSm80INS1_25CollectiveMainloopBwdSm80ILi2ELi1EN4cute5tupleIJNS5_1CILi64EEENS7_ILi96EEENS7_ILi128EEEEEENS_10bfloat16_tEfNS_4arch4Sm80ELb0ELb0ELb1ELb0ELb1ELb0ELb0ELb0ELi2ELi2ELi2ELi2ELb1EEENS1_24CollectiveEpilogueBwdGQAISB_fSE_Li256ELb0ELb1EEENS1_19SingleTileSchedulerILb0ELb0ELb0ELi96EEEEEEEEEvNT_6ParamsE,"ax",@progbits
	.align	128
.text._ZN7cutlass13device_kernelIN5flash19enable_sm80_to_sm89INS1_16FlashAttnBwdSm80INS1_25CollectiveMainloopBwdSm80ILi2ELi1EN4cute5tupleIJNS5_1CILi64EEENS7_ILi96EEENS7_ILi128EEEEEENS_10bfloat16_tEfNS_4arch4Sm80ELb0ELb0ELb1ELb0ELb1ELb0ELb0ELb0ELi2ELi2ELi2ELi2ELb1EEENS1_24CollectiveEpilogueBwdGQAISB_fSE_Li256ELb0ELb1EEENS1_19SingleTileSchedulerILb0ELb0ELb0ELi96EEEEEEEEEvNT_6ParamsE:
        .type           _ZN7cutlass13device_kernelIN5flash19enable_sm80_to_sm89INS1_16FlashAttnBwdSm80INS1_25CollectiveMainloopBwdSm80ILi2ELi1EN4cute5tupleIJNS5_1CILi64EEENS7_ILi96EEENS7_ILi128EEEEEENS_10bfloat16_tEfNS_4arch4Sm80ELb0ELb0ELb1ELb0ELb1ELb0ELb0ELb0ELi2ELi2ELi2ELi2ELb1EEENS1_24CollectiveEpilogueBwdGQAISB_fSE_Li256ELb0ELb1EEENS1_19SingleTileSchedulerILb0ELb0ELb0ELi96EEEEEEEEEvNT_6ParamsE,@function
        .size           _ZN7cutlass13device_kernelIN5flash19enable_sm80_to_sm89INS1_16FlashAttnBwdSm80INS1_25CollectiveMainloopBwdSm80ILi2ELi1EN4cute5tupleIJNS5_1CILi64EEENS7_ILi96EEENS7_ILi128EEEEEENS_10bfloat16_tEfNS_4arch4Sm80ELb0ELb0ELb1ELb0ELb1ELb0ELb0ELb0ELi2ELi2ELi2ELi2ELb1EEENS1_24CollectiveEpilogueBwdGQAISB_fSE_Li256ELb0ELb1EEENS1_19SingleTileSchedulerILb0ELb0ELb0ELi96EEEEEEEEEvNT_6ParamsE,(.L_x_100 - _ZN7cutlass13device_kernelIN5flash19enable_sm80_to_sm89INS1_16FlashAttnBwdSm80INS1_25CollectiveMainloopBwdSm80ILi2ELi1EN4cute5tupleIJNS5_1CILi64EEENS7_ILi96EEENS7_ILi128EEEEEENS_10bfloat16_tEfNS_4arch4Sm80ELb0ELb0ELb1ELb0ELb1ELb0ELb0ELb0ELi2ELi2ELi2ELi2ELb1EEENS1_24CollectiveEpilogueBwdGQAISB_fSE_Li256ELb0ELb1EEENS1_19SingleTileSchedulerILb0ELb0ELb0ELi96EEEEEEEEEvNT_6ParamsE)
        .other          _ZN7cutlass13device_kernelIN5flash19enable_sm80_to_sm89INS1_16FlashAttnBwdSm80INS1_25CollectiveMainloopBwdSm80ILi2ELi1EN4cute5tupleIJNS5_1CILi64EEENS7_ILi96EEENS7_ILi128EEEEEENS_10bfloat16_tEfNS_4arch4Sm80ELb0ELb0ELb1ELb0ELb1ELb0ELb0ELb0ELi2ELi2ELi2ELi2ELb1EEENS1_24CollectiveEpilogueBwdGQAISB_fSE_Li256ELb0ELb1EEENS1_19SingleTileSchedulerILb0ELb0ELb0ELi96EEEEEEEEEvNT_6ParamsE,@"STO_CUDA_ENTRY STV_DEFAULT"
_ZN7cutlass13device_kernelIN5flash19enable_sm80_to_sm89INS1_16FlashAttnBwdSm80INS1_25CollectiveMainloopBwdSm80ILi2ELi1EN4cute5tupleIJNS5_1CILi64EEENS7_ILi96EEENS7_ILi128EEEEEENS_10bfloat16_tEfNS_4arch4Sm80ELb0ELb0ELb1ELb0ELb1ELb0ELb0ELb0ELi2ELi2ELi2ELi2ELb1EEENS1_24CollectiveEpilogueBwdGQAISB_fSE_Li256ELb0ELb1EEENS1_19SingleTileSchedulerILb0ELb0ELb0ELi96EEEEEEEEEvNT_6ParamsE:
[----:B------:R-:W-:Y:S01]  /*0000*/  LDC R1, c[0x0][0x28] ;  /* 0x00000a00ff017b82 */ /* 0x000fe20000000800 */
[----:B------:R-:W-:Y:S05]  /*0010*/  EXIT ;  /* 0x000000000000794d */ /* 0x000fea0003800000 */
.L_x_3:
        /* <DEDUP_REMOVED lines=14> */
.L_x_100:


//--------------------- .text._ZN7cutlass13device_kernelIN5flash19enable_sm80_to_sm89INS1_16FlashAttnBwdSm80INS1_25CollectiveMainloopBwdSm80ILi2ELi1EN4cute5tupleIJNS5_1CILi64EEENS7_ILi96EEENS7_ILi128EEEEEENS_10bfloat16_tEfNS_4arch4Sm80ELb0ELb0ELb1ELb1ELb0ELb0ELb0ELb0ELi2ELi2ELi2ELi2ELb1EEENS1_21CollectiveEpilogueBwdISB_SC_SE_Li256ELb1ELb0ELi4EEENS1_19SingleTileSchedulerILb1ELb0ELb0ELi96EEEEEEEEEvNT_6ParamsE --------------------------
	.section	.text._ZN7cutlass13device_kernelIN5flash19enable_sm80_to_sm89INS1_16FlashAttnBwdSm80INS1_25CollectiveMainloopBwdSm80ILi2ELi1EN4cute5tupleIJNS5_1CILi64EEENS7_ILi96EEENS7_ILi128EEEEEENS_10bfloat16_tEfNS_4arch4Sm80ELb0ELb0ELb1ELb1ELb0ELb0ELb0ELb0ELi2ELi2ELi2ELi2ELb1EEENS1_21CollectiveEpilogueBwdISB_SC_SE_Li256ELb1ELb0ELi4EEENS1_19SingleTileSchedulerILb1ELb0ELb0ELi96EEEEEEEEEvNT_6ParamsE,"ax",@progbits
	.align	128
.text._ZN7cutlass13device_kernelIN5flash19enable_sm80_to_sm89INS1_16FlashAttnBwdSm80INS1_25CollectiveMainloopBwdSm80ILi2ELi1EN4cute5tupleIJNS5_1CILi64EEENS7_ILi96EEENS7_ILi128EEEEEENS_10bfloat16_tEfNS_4arch4Sm80ELb0ELb0ELb1ELb1ELb0ELb0ELb0ELb0ELi2ELi2ELi2ELi2ELb1EEENS1_21CollectiveEpilogueBwdISB_SC_SE_Li256ELb1ELb0ELi4EEENS1_19SingleTileSchedulerILb1ELb0ELb0ELi96EEEEEEEEEvNT_6ParamsE:
        .type           _ZN7cutlass13device_kernelIN5flash19enable_sm80_to_sm89INS1_16FlashAttnBwdSm80INS1_25CollectiveMainloopBwdSm80ILi2ELi1EN4cute5tupleIJNS5_1CILi64EEENS7_ILi96EEENS7_ILi128EEEEEENS_10bfloat16_tEfNS_4arch4Sm80ELb0ELb0ELb1ELb1ELb0ELb0ELb0ELb0ELi2ELi2ELi2ELi2ELb1EEENS1_21CollectiveEpilogueBwdISB_SC_SE_Li256ELb1ELb0ELi4EEENS1_19SingleTileSchedulerILb1ELb0ELb0ELi96EEEEEEEEEvNT_6ParamsE,@function
        .size           _ZN7cutlass13device_kernelIN5flash19enable_sm80_to_sm89INS1_16FlashAttnBwdSm80INS1_25CollectiveMainloopBwdSm80ILi2ELi1EN4cute5tupleIJNS5_1CILi64EEENS7_ILi96EEENS7_ILi128EEEEEENS_10bfloat16_tEfNS_4arch4Sm80ELb0ELb0ELb1ELb1ELb0ELb0ELb0ELb0ELi2ELi2ELi2ELi2ELb1EEENS1_21CollectiveEpilogueBwdISB_SC_SE_Li256ELb1ELb0ELi4EEENS1_19SingleTileSchedulerILb1ELb0ELb0ELi96EEEEEEEEEvNT_6ParamsE,(.L_x_101 - _ZN7cutlass13device_kernelIN5flash19enable_sm80_to_sm89INS1_16FlashAttnBwdSm80INS1_25CollectiveMainloopBwdSm80ILi2ELi1EN4cute5tupleIJNS5_1CILi64EEENS7_ILi96EEENS7_ILi128EEEEEENS_10bfloat16_tEfNS_4arch4Sm80ELb0ELb0ELb1ELb1ELb0ELb0ELb0ELb0ELi2ELi2ELi2ELi2ELb1EEENS1_21CollectiveEpilogueBwdISB_SC_SE_Li256ELb1ELb0ELi4EEENS1_19SingleTileSchedulerILb1ELb0ELb0ELi96EEEEEEEEEvNT_6ParamsE)
        .other          _ZN7cutlass13device_kernelIN5flash19enable_sm80_to_sm89INS1_16FlashAttnBwdSm80INS1_25CollectiveMainloopBwdSm80ILi2ELi1EN4cute5tupleIJNS5_1CILi64EEENS7_ILi96EEENS7_ILi128EEEEEENS_10bfloat16_tEfNS_4arch4Sm80ELb0ELb0ELb1ELb1ELb0ELb0ELb0ELb0ELi2ELi2ELi2ELi2ELb1EEENS1_21CollectiveEpilogueBwdISB_SC_SE_Li256ELb1ELb0ELi4EEENS1_19SingleTileSchedulerILb1ELb0ELb0ELi96EEEEEEEEEvNT_6ParamsE,@"STO_CUDA_ENTRY STV_DEFAULT"
_ZN7cutlass13device_kernelIN5flash19enable_sm80_to_sm89INS1_16FlashAttnBwdSm80INS1_25CollectiveMainloopBwdSm80ILi2ELi1EN4cute5tupleIJNS5_1CILi64EEENS7_ILi96EEENS7_ILi128EEEEEENS_10bfloat16_tEfNS_4arch4Sm80ELb0ELb0ELb1ELb1ELb0ELb0ELb0ELb0ELi2ELi2ELi2ELi2ELb1EEENS1_21CollectiveEpilogueBwdISB_SC_SE_Li256ELb1ELb0ELi4EEENS1_19SingleTileSchedulerILb1ELb0ELb0ELi96EEEEEEEEEvNT_6ParamsE:
[----:B------:R-:W-:Y:S01]  /*0000*/  LDC R1, c[0x0][0x28] ;  /* 0x00000a00ff017b82 */ /* 0x000fe20000000800 */
[----:B------:R-:W-:Y:S05]  /*0010*/  EXIT ;  /* 0x000000000000794d */ /* 0x000fea0003800000 */
.L_x_4:
        /* <DEDUP_REMOVED lines=14> */
.L_x_101:


//--------------------- .text._ZN7cutlass13device_kernelIN5flash19enable_sm80_to_sm89INS1_16FlashAttnBwdSm80INS1_25CollectiveMainloopBwdSm80ILi2ELi1EN4cute5tupleIJNS5_1CILi64EEENS7_ILi96EEENS7_ILi128EEEEEENS_10bfloat16_tEfNS_4arch4Sm80ELb0ELb0ELb1ELb1ELb1ELb0ELb0ELb0ELi2ELi2ELi2ELi2ELb1EEENS1_21CollectiveEpilogueBwdISB_SC_SE_Li256ELb1ELb0ELi4EEENS1_19SingleTileSchedulerILb1ELb0ELb0ELi96EEEEEEEEEvNT_6ParamsE --------------------------
	.section	.text._ZN7cutlass13device_kernelIN5flash19enable_sm80_to_sm89INS1_16FlashAttnBwdSm80INS1_25CollectiveMainloopBwdSm80ILi2ELi1EN4cute5tupleIJNS5_1CILi64EEENS7_ILi96EEENS7_ILi128EEEEEENS_10bfloat16_tEfNS_4arch4Sm80ELb0ELb0ELb1ELb1ELb1ELb0ELb0ELb0ELi2ELi2ELi2ELi2ELb1EEENS1_21CollectiveEpilogueBwdISB_SC_SE_Li256ELb1ELb0ELi4EEENS1_19SingleTileSchedulerILb1ELb0ELb0ELi96EEEEEEEEEvNT_6ParamsE,"ax",@progbits
	.align	128
.text._ZN7cutlass13device_kernelIN5flash19enable_sm80_to_sm89INS1_16FlashAttnBwdSm80INS1_25CollectiveMainloopBwdSm80ILi2ELi1EN4cute5tupleIJNS5_1CILi64EEENS7_ILi96EEENS7_ILi128EEEEEENS_10bfloat16_tEfNS_4arch4Sm80ELb0ELb0ELb1ELb1ELb1ELb0ELb0ELb0ELi2ELi2ELi2ELi2ELb1EEENS1_21CollectiveEpilogueBwdISB_SC_SE_Li256ELb1ELb0ELi4EEENS1_19SingleTileSchedulerILb1ELb0ELb0ELi96EEEEEEEEEvNT_6ParamsE:
        .type           _ZN7cutlass13device_kernelIN5flash19enable_sm80_to_sm89INS1_16FlashAttnBwdSm80INS1_25CollectiveMainloopBwdSm80ILi2ELi1EN4cute5tupleIJNS5_1CILi64EEENS7_ILi96EEENS7_ILi128EEEEEENS_10bfloat16_tEfNS_4arch4Sm80ELb0ELb0ELb1ELb1ELb1ELb0ELb0ELb0ELi2ELi2ELi2ELi2ELb1EEENS1_21CollectiveEpilogueBwdISB_SC_SE_Li256ELb1ELb0ELi4EEENS1_19SingleTileSchedulerILb1ELb0ELb0ELi96EEEEEEEEEvNT_6ParamsE,@function
        .size           _ZN7cutlass13device_kernelIN5flash19enable_sm80_to_sm89INS1_16FlashAttnBwdSm80INS1_25CollectiveMainloopBwdSm80ILi2ELi1EN4cute5tupleIJNS5_1CILi64EEENS7_ILi96EEENS7_ILi128EEEEEENS_10bfloat16_tEfNS_4arch4Sm80ELb0ELb0ELb1ELb1ELb1ELb0ELb0ELb0ELi2ELi2ELi2ELi2ELb1EEENS1_21CollectiveEpilogueBwdISB_SC_SE_Li256ELb1ELb0ELi4EEENS1_19SingleTileSchedulerILb1ELb0ELb0ELi96EEEEEEEEEvNT_6ParamsE,(.L_x_102 - _ZN7cutlass13device_kernelIN5flash19enable_sm80_to_sm89INS1_16FlashAttnBwdSm80INS1_25CollectiveMainloopBwdSm80ILi2ELi1EN4cute5tupleIJNS5_1CILi64EEENS7_ILi96EEENS7_ILi128EEEEEENS_10bfloat16_tEfNS_4arch4Sm80ELb0ELb0ELb1ELb1ELb1ELb0ELb0ELb0ELi2ELi2ELi2ELi2ELb1EEENS1_21CollectiveEpilogueBwdISB_SC_SE_Li256ELb1ELb0ELi4EEENS1_19SingleTileSchedulerILb1ELb0ELb0ELi96EEEEEEEEEvNT_6ParamsE)
        .other          _ZN7cutlass13device_kernelIN5flash19enable_sm80_to_sm89INS1_16FlashAttnBwdSm80INS1_25CollectiveMainloopBwdSm80ILi2ELi1EN4cute5tupleIJNS5_1CILi64EEENS7_ILi96EEENS7_ILi128EEEEEENS_10bfloat16_tEfNS_4arch4Sm80ELb0ELb0ELb1ELb1ELb1ELb0ELb0ELb0ELi2ELi2ELi2ELi2ELb1EEENS1_21CollectiveEpilogueBwdISB_SC_SE_Li256ELb1ELb0ELi4EEENS1_19SingleTileSchedulerILb1ELb0ELb0ELi96EEEEEEEEEvNT_6ParamsE,@"STO_CUDA_ENTRY STV_DEFAULT"
_ZN7cutlass13device_kernelIN5flash19enable_sm80_to_sm89INS1_16FlashAttnBwdSm80INS1_25CollectiveMainloopBwdSm80ILi2ELi1EN4cute5tupleIJNS5_1CILi64EEENS7_ILi96EEENS7_ILi128EEEEEENS_10bfloat16_tEfNS_4arch4Sm80ELb0ELb0ELb1ELb1ELb1ELb0ELb0ELb0ELi2ELi2ELi2ELi2ELb1EEENS1_21CollectiveEpilogueBwdISB_SC_SE_Li256ELb1ELb0ELi4EEENS1_19SingleTileSchedulerILb1ELb0ELb0ELi96EEEEEEEEEvNT_6ParamsE:
[----:B------:R-:W-:Y:S01]  /*0000*/  LDC R1, c[0x0][0x28] ;  /* 0x00000a00ff017b82 */ /* 0x000fe20000000800 */
[----:B------:R-:W-:Y:S05]  /*0010*/  EXIT ;  /* 0x000000000000794d */ /* 0x000fea0003800000 */
.L_x_5:
        /* <DEDUP_REMOVED lines=14> */
.L_x_102:


//--------------------- .text._ZN7cutlass13device_kernelIN5flash19enable_sm80_to_sm89INS1_16FlashAttnBwdSm80INS1_25CollectiveMainloopBwdSm80ILi2ELi1EN4cute5tupleIJNS5_1CILi64EEENS7_ILi96EEENS7_ILi128EEEEEENS_10bfloat16_tEfNS_4arch4Sm80ELb0ELb0ELb1ELb1ELb0ELb0ELb0ELb0ELi2ELi2ELi2ELi2ELb1EEENS1_24CollectiveEpilogueBwdGQAISB_fSE_Li256ELb1ELb0EEENS1_19SingleTileSchedulerILb1ELb0ELb0ELi96EEEEEEEEEvNT_6ParamsE --------------------------
	.section	.text._ZN7cutlass13device_kernelIN5flash19enable_sm80_to_sm89INS1_16FlashAttnBwdSm80INS1_25CollectiveMainloopBwdSm80ILi2ELi1EN4cute5tupleIJNS5_1CILi64EEENS7_ILi96EEENS7_ILi128EEEEEENS_10bfloat16_tEfNS_4arch4Sm80ELb0ELb0ELb1ELb1ELb0ELb0ELb0ELb0ELi2ELi2ELi2ELi2ELb1EEENS1_24CollectiveEpilogueBwdGQAISB_fSE_Li256ELb1ELb0EEENS1_19SingleTileSchedulerILb1ELb0ELb0ELi96EEEEEEEEEvNT_6ParamsE,"ax",@progbits
	.align	128
.text._ZN7cutlass13device_kernelIN5flash19enable_sm80_to_sm89INS1_16FlashAttnBwdSm80INS1_25CollectiveMainloopBwdSm80ILi2ELi1EN4cute5tupleIJNS5_1CILi64EEENS7_ILi96EEENS7_ILi128EEEEEENS_10bfloat16_tEfNS_4arch4Sm80ELb0ELb0ELb1ELb1ELb0ELb0ELb0ELb0ELi2ELi2ELi2ELi2ELb1EEENS1_24CollectiveEpilogueBwdGQAISB_fSE_Li256ELb1ELb0EEENS1_19SingleTileSchedulerILb1ELb0ELb0ELi96EEEEEEEEEvNT_6ParamsE:
        .type           _ZN7cutlass13device_kernelIN5flash19enable_sm80_to_sm89INS1_16FlashAttnBwdSm80INS1_25CollectiveMainloopBwdSm80ILi2ELi1EN4cute5tupleIJNS5_1CILi64EEENS7_ILi96EEENS7_ILi128EEEEEENS_10bfloat16_tEfNS_4arch4Sm80ELb0ELb0ELb1ELb1ELb0ELb0ELb0ELb0ELi2ELi2ELi2ELi2ELb1EEENS1_24CollectiveEpilogueBwdGQAISB_fSE_Li256ELb1ELb0EEENS1_19SingleTileSchedulerILb1ELb0ELb0ELi96EEEEEEEEEvNT_6ParamsE,@function
        .size           _ZN7cutlass13device_kernelIN5flash19enable_sm80_to_sm89INS1_16FlashAttnBwdSm80INS1_25CollectiveMainloopBwdSm80ILi2ELi1EN4cute5tupleIJNS5_1CILi64EEENS7_ILi96EEENS7_ILi128EEEEEENS_10bfloat16_tEfNS_4arch4Sm80ELb0ELb0ELb1ELb1ELb0ELb0ELb0ELb0ELi2ELi2ELi2ELi2ELb1EEENS1_24CollectiveEpilogueBwdGQAISB_fSE_Li256ELb1ELb0EEENS1_19SingleTileSchedulerILb1ELb0ELb0ELi96EEEEEEEEEvNT_6ParamsE,(.L_x_103 - _ZN7cutlass13device_kernelIN5flash19enable_sm80_to_sm89INS1_16FlashAttnBwdSm80INS1_25CollectiveMainloopBwdSm80ILi2ELi1EN4cute5tupleIJNS5_1CILi64EEENS7_ILi96EEENS7_ILi128EEEEEENS_10bfloat16_tEfNS_4arch4Sm80ELb0ELb0ELb1ELb1ELb0ELb0ELb0ELb0ELi2ELi2ELi2ELi2ELb1EEENS1_24CollectiveEpilogueBwdGQAISB_fSE_Li256ELb1ELb0EEENS1_19SingleTileSchedulerILb1ELb0ELb0ELi96EEEEEEEEEvNT_6ParamsE)
        .other          _ZN7cutlass13device_kernelIN5flash19enable_sm80_to_sm89INS1_16FlashAttnBwdSm80INS1_25CollectiveMainloopBwdSm80ILi2ELi1EN4cute5tupleIJNS5_1CILi64EEENS7_ILi96EEENS7_ILi128EEEEEENS_10bfloat16_tEfNS_4arch4Sm80ELb0ELb0ELb1ELb1ELb0ELb0ELb0ELb0ELi2ELi2ELi2ELi2ELb1EEENS1_24CollectiveEpilogueBwdGQAISB_fSE_Li256ELb1ELb0EEENS1_19SingleTileSchedulerILb1ELb0ELb0ELi96EEEEEEEEEvNT_6ParamsE,@"STO_CUDA_ENTRY STV_DEFAULT"
_ZN7cutlass13device_kernelIN5flash19enable_sm80_to_sm89INS1_16FlashAttnBwdSm80INS1_25CollectiveMainloopBwdSm80ILi2ELi1EN4cute5tupleIJNS5_1CILi64EEENS7_ILi96EEENS7_ILi128EEEEEENS_10bfloat16_tEfNS_4arch4Sm80ELb0ELb0ELb1ELb1ELb0ELb0ELb0ELb0ELi2ELi2ELi2ELi2ELb1EEENS1_24CollectiveEpilogueBwdGQAISB_fSE_Li256ELb1ELb0EEENS1_19SingleTileSchedulerILb1ELb0ELb0ELi96EEEEEEEEEvNT_6ParamsE:
[----:B------:R-:W-:Y:S01]  /*0000*/  LDC R1, c[0x0][0x28] ;  /* 0x00000a00ff017b82 */ /* 0x000fe20000000800 */
[----:B------:R-:W-:Y:S05]  /*0010*/  EXIT ;  /* 0x000000000000794d */ /* 0x000fea0003800000 */
.L_x_6:
        /* <DEDUP_REMOVED lines=14> */
.L_x_103:


//--------------------- .text._ZN7cutlass13device_kernelIN5flash19enable_sm80_to_sm89INS1_16FlashAttnBwdSm80INS1_25CollectiveMainloopBwdSm80ILi2ELi1EN4cute5tupleIJNS5_1CILi64EEENS7_ILi96EEENS7_ILi128EEEEEENS_10bfloat16_tEfNS_4arch4Sm80ELb0ELb0ELb1ELb1ELb1ELb0ELb0ELb0ELi2ELi2ELi2ELi2ELb1EEENS1_24CollectiveEpilogueBwdGQAISB_fSE_Li256ELb1ELb1EEENS1_19SingleTileSchedulerILb1ELb0ELb0ELi96EEEEEEEEEvNT_6ParamsE --------------------------
	.section	.text._ZN7cutlass13device_kernelIN5flash19enable_sm80_to_sm89INS1_16FlashAttnBwdSm80INS1_25CollectiveMainloopBwdSm80ILi2ELi1EN4cute5tupleIJNS5_1CILi64EEENS7_ILi96EEENS7_ILi128EEEEEENS_10bfloat16_tEfNS_4arch4Sm80ELb0ELb0ELb1ELb1ELb1ELb0ELb0ELb0ELi2ELi2ELi2ELi2ELb1EEENS1_24CollectiveEpilogueBwdGQAISB_fSE_Li256ELb1ELb1EEENS1_19SingleTileSchedulerILb1ELb0ELb0ELi96EEEEEEEEEvNT_6ParamsE,"ax",@progbits
	.align	128
.text._ZN7cutlass13device_kernelIN5flash19enable_sm80_to_sm89INS1_16FlashAttnBwdSm80INS1_25CollectiveMainloopBwdSm80ILi2ELi1EN4cute5tupleIJNS5_1CILi64EEENS7_ILi96EEENS7_ILi128EEEEEENS_10bfloat16_tEfNS_4arch4Sm80ELb0ELb0ELb1ELb1ELb1ELb0ELb0ELb0ELi2ELi2ELi2ELi2ELb1EEENS1_24CollectiveEpilogueBwdGQAISB_fSE_Li256ELb1ELb1EEENS1_19SingleTileSchedulerILb1ELb0ELb0ELi96EEEEEEEEEvNT_6ParamsE:
        .type           _ZN7cutlass13device_kernelIN5flash19enable_sm80_to_sm89INS1_16FlashAttnBwdSm80INS1_25CollectiveMainloopBwdSm80ILi2ELi1EN4cute5tupleIJNS5_1CILi64EEENS7_ILi96EEENS7_ILi128EEEEEENS_10bfloat16_tEfNS_4arch4Sm80ELb0ELb0ELb1ELb1ELb1ELb0ELb0ELb0ELi2ELi2ELi2ELi2ELb1EEENS1_24CollectiveEpilogueBwdGQAISB_fSE_Li256ELb1ELb1EEENS1_19SingleTileSchedulerILb1ELb0ELb0ELi96EEEEEEEEEvNT_6ParamsE,@function
        .size           _ZN7cutlass13device_kernelIN5flash19enable_sm80_to_sm89INS1_16FlashAttnBwdSm80INS1_25CollectiveMainloopBwdSm80ILi2ELi1EN4cute5tupleIJNS5_1CILi64EEENS7_ILi96EEENS7_ILi128EEEEEENS_10bfloat16_tEfNS_4arch4Sm80ELb0ELb0ELb1ELb1ELb1ELb0ELb0ELb0ELi2ELi2ELi2ELi2ELb1EEENS1_24CollectiveEpilogueBwdGQAISB_fSE_Li256ELb1ELb1EEENS1_19SingleTileSchedulerILb1ELb0ELb0ELi96EEEEEEEEEvNT_6ParamsE,(.L_x_104 - _ZN7cutlass13device_kernelIN5flash19enable_sm80_to_sm89INS1_16FlashAttnBwdSm80INS1_25CollectiveMainloopBwdSm80ILi2ELi1EN4cute5tupleIJNS5_1CILi64EEENS7_ILi96EEENS7_ILi128EEEEEENS_10bfloat16_tEfNS_4arch4Sm80ELb0ELb0ELb1ELb1ELb1ELb0ELb0ELb0ELi2ELi2ELi2ELi2ELb1EEENS1_24CollectiveEpilogueBwdGQAISB_fSE_Li256ELb1ELb1EEENS1_19SingleTileSchedulerILb1ELb0ELb0ELi96EEEEEEEEEvNT_6ParamsE)
        .other          _ZN7cutlass13device_kernelIN5flash19enable_sm80_to_sm89INS1_16FlashAttnBwdSm80INS1_25CollectiveMainloopBwdSm80ILi2ELi1EN4cute5tupleIJNS5_1CILi64EEENS7_ILi96EEENS7_ILi128EEEEEENS_10bfloat16_tEfNS_4arch4Sm80ELb0ELb0ELb1ELb1ELb1ELb0ELb0ELb0ELi2ELi2ELi2ELi2ELb1EEENS1_24CollectiveEpilogueBwdGQAISB_fSE_Li256ELb1ELb1EEENS1_19SingleTileSchedulerILb1ELb0ELb0ELi96EEEEEEEEEvNT_6ParamsE,@"STO_CUDA_ENTRY STV_DEFAULT"
_ZN7cutlass13device_kernelIN5flash19enable_sm80_to_sm89INS1_16FlashAttnBwdSm80INS1_25CollectiveMainloopBwdSm80ILi2ELi1EN4cute5tupleIJNS5_1CILi64EEENS7_ILi96EEENS7_ILi128EEEEEENS_10bfloat16_tEfNS_4arch4Sm80ELb0ELb0ELb1ELb1ELb1ELb0ELb0ELb0ELi2ELi2ELi2ELi2ELb1EEENS1_24CollectiveEpilogueBwdGQAISB_fSE_Li256ELb1ELb1EEENS1_19SingleTileSchedulerILb1ELb0ELb0ELi96EEEEEEEEEvNT_6ParamsE:
[----:B------:R-:W-:Y:S01]  /*0000*/  LDC R1, c[0x0][0x28] ;  /* 0x00000a00ff017b82 */ /* 0x000fe20000000800 */
[----:B------:R-:W-:Y:S05]  /*0010*/  EXIT ;  /* 0x000000000000794d */ /* 0x000fea0003800000 */
.L_x_7:
        /* <DEDUP_REMOVED lines=14> */
.L_x_104:


//--------------------- .text._ZN7cutlass13device_kernelIN5flash19enable_sm80_to_sm89INS1_16FlashAttnBwdSm80INS1_25CollectiveMainloopBwdSm80ILi2ELi1EN4cute5tupleIJNS5_1CILi64EEENS7_ILi96EEENS7_ILi128EEEEEENS_10bfloat16_tEfNS_4arch4Sm80ELb0ELb1ELb1ELb0ELb0ELb0ELb0ELb0ELi2ELi2ELi2ELi2ELb1EEENS1_21CollectiveEpilogueBwdISB_SC_SE_Li256ELb0ELb0ELi4EEENS1_19SingleTileSchedulerILb0ELb0ELb0ELi96EEEEEEEEEvNT_6ParamsE --------------------------
	.section	.text._ZN7cutlass13device_kernelIN5flash19enable_sm80_to_sm89INS1_16FlashAttnBwdSm80INS1_25CollectiveMainloopBwdSm80ILi2ELi1EN4cute5tupleIJNS5_1CILi64EEENS7_ILi96EEENS7_ILi128EEEEEENS_10bfloat16_tEfNS_4arch4Sm80ELb0ELb1ELb1ELb0ELb0ELb0ELb0ELb0ELi2ELi2ELi2ELi2ELb1EEENS1_21CollectiveEpilogueBwdISB_SC_SE_Li256ELb0ELb0ELi4EEENS1_19SingleTileSchedulerILb0ELb0ELb0ELi96EEEEEEEEEvNT_6ParamsE,"ax",@progbits
	.align	128
.text._ZN7cutlass13device_kernelIN5flash19enable_sm80_to_sm89INS1_16FlashAttnBwdSm80INS1_25CollectiveMainloopBwdSm80ILi2ELi1EN4cute5tupleIJNS5_1CILi64EEENS7_ILi96EEENS7_ILi128EEEEEENS_10bfloat16_tEfNS_4arch4Sm80ELb0ELb1ELb1ELb0ELb0ELb0ELb0ELb0ELi2ELi2ELi2ELi2ELb1EEENS1_21CollectiveEpilogueBwdISB_SC_SE_Li256ELb0ELb0ELi4EEENS1_19SingleTileSchedulerILb0ELb0ELb0ELi96EEEEEEEEEvNT_6ParamsE:
        .type           _ZN7cutlass13device_kernelIN5flash19enable_sm80_to_sm89INS1_16FlashAttnBwdSm80INS1_25CollectiveMainloopBwdSm80ILi2ELi1EN4cute5tupleIJNS5_1CILi64EEENS7_ILi96EEENS7_ILi128EEEEEENS_10bfloat16_tEfNS_4arch4Sm80ELb0ELb1ELb1ELb0ELb0ELb0ELb0ELb0ELi2ELi2ELi2ELi2ELb1EEENS1_21CollectiveEpilogueBwdISB_SC_SE_Li256ELb0ELb0ELi4EEENS1_19SingleTileSchedulerILb0ELb0ELb0ELi96EEEEEEEEEvNT_6ParamsE,@function
        .size           _ZN7cutlass13device_kernelIN5flash19enable_sm80_to_sm89INS1_16FlashAttnBwdSm80INS1_25CollectiveMainloopBwdSm80ILi2ELi1EN4cute5tupleIJNS5_1CILi64EEENS7_ILi96EEENS7_ILi128EEEEEENS_10bfloat16_tEfNS_4arch4Sm80ELb0ELb1ELb1ELb0ELb0ELb0ELb0ELb0ELi2ELi2ELi2ELi2ELb1EEENS1_21CollectiveEpilogueBwdISB_SC_SE_Li256ELb0ELb0ELi4EEENS1_19SingleTileSchedulerILb0ELb0ELb0ELi96EEEEEEEEEvNT_6ParamsE,(.L_x_105 - _ZN7cutlass13device_kernelIN5flash19enable_sm80_to_sm89INS1_16FlashAttnBwdSm80INS1_25CollectiveMainloopBwdSm80ILi2ELi1EN4cute5tupleIJNS5_1CILi64EEENS7_ILi96EEENS7_ILi128EEEEEENS_10bfloat16_tEfNS_4arch4Sm80ELb0ELb1ELb1ELb0ELb0ELb0ELb0ELb0ELi2ELi2ELi2ELi2ELb1EEENS1_21CollectiveEpilogueBwdISB_SC_SE_Li256ELb0ELb0ELi4EEENS1_19SingleTileSchedulerILb0ELb0ELb0ELi96EEEEEEEEEvNT_6ParamsE)
        .other          _ZN7cutlass13device_kernelIN5flash19enable_sm80_to_sm89INS1_16FlashAttnBwdSm80INS1_25CollectiveMainloopBwdSm80ILi2ELi1EN4cute5tupleIJNS5_1CILi64EEENS7_ILi96EEENS7_ILi128EEEEEENS_10bfloat16_tEfNS_4arch4Sm80ELb0ELb1ELb1ELb0ELb0ELb0ELb0ELb0ELi2ELi2ELi2ELi2ELb1EEENS1_21CollectiveEpilogueBwdISB_SC_SE_Li256ELb0ELb0ELi4EEENS1_19SingleTileSchedulerILb0ELb0ELb0ELi96EEEEEEEEEvNT_6ParamsE,@"STO_CUDA_ENTRY STV_DEFAULT"
_ZN7cutlass13device_kernelIN5flash19enable_sm80_to_sm89INS1_16FlashAttnBwdSm80INS1_25CollectiveMainloopBwdSm80ILi2ELi1EN4cute5tupleIJNS5_1CILi64EEENS7_ILi96EEENS7_ILi128EEEEEENS_10bfloat16_tEfNS_4arch4Sm80ELb0ELb1ELb1ELb0ELb0ELb0ELb0ELb0ELi2ELi2ELi2ELi2ELb1EEENS1_21CollectiveEpilogueBwdISB_SC_SE_Li256ELb0ELb0ELi4EEENS1_19SingleTileSchedulerILb0ELb0ELb0ELi96EEEEEEEEEvNT_6ParamsE:
[----:B------:R-:W-:Y:S01]  /*0000*/  LDC R1, c[0x0][0x28] ;  /* 0x00000a00ff017b82 */ /* 0x000fe20000000800 */
[----:B------:R-:W-:Y:S05]  /*0010*/  EXIT ;  /* 0x000000000000794d */ /* 0x000fea0003800000 */
.L_x_8:
        /* <DEDUP_REMOVED lines=14> */
.L_x_105:


//--------------------- .text._ZN7cutlass13device_kernelIN5flash19enable_sm80_to_sm89INS1_16FlashAttnBwdSm80INS1_25CollectiveMainloopBwdSm80ILi2ELi1EN4cute5tupleIJNS5_1CILi64EEENS7_ILi96EEENS7_ILi128EEEEEENS_10bfloat16_tEfNS_4arch4Sm80ELb0ELb1ELb1ELb0ELb1ELb0ELb0ELb0ELi2ELi2ELi2ELi2ELb1EEENS1_21CollectiveEpilogueBwdISB_SC_SE_Li256ELb0ELb0ELi4EEENS1_19SingleTileSchedulerILb0ELb0ELb0ELi96EEEEEEEEEvNT_6ParamsE --------------------------
	.section	.text._ZN7cutlass13device_kernelIN5flash19enable_sm80_to_sm89INS1_16FlashAttnBwdSm80INS1_25CollectiveMainloopBwdSm80ILi2ELi1EN4cute5tupleIJNS5_1CILi64EEENS7_ILi96EEENS7_ILi128EEEEEENS_10bfloat16_tEfNS_4arch4Sm80ELb0ELb1ELb1ELb0ELb1ELb0ELb0ELb0ELi2ELi2ELi2ELi2ELb1EEENS1_21CollectiveEpilogueBwdISB_SC_SE_Li256ELb0ELb0ELi4EEENS1_19SingleTileSchedulerILb0ELb0ELb0ELi96EEEEEEEEEvNT_6ParamsE,"ax",@progbits
	.align	128
.text._ZN7cutlass13device_kernelIN5flash19enable_sm80_to_sm89INS1_16FlashAttnBwdSm80INS1_25CollectiveMainloopBwdSm80ILi2ELi1EN4cute5tupleIJNS5_1CILi64EEENS7_ILi96EEENS7_ILi128EEEEEENS_10bfloat16_tEfNS_4arch4Sm80ELb0ELb1ELb1ELb0ELb1ELb0ELb0ELb0ELi2ELi2ELi2ELi2ELb1EEENS1_21CollectiveEpilogueBwdISB_SC_SE_Li256ELb0ELb0ELi4EEENS1_19SingleTileSchedulerILb0ELb0ELb0ELi96EEEEEEEEEvNT_6ParamsE:
        .type           _ZN7cutlass13device_kernelIN5flash19enable_sm80_to_sm89INS1_16FlashAttnBwdSm80INS1_25CollectiveMainloopBwdSm80ILi2ELi1EN4cute5tupleIJNS5_1CILi64EEENS7_ILi96EEENS7_ILi128EEEEEENS_10bfloat16_tEfNS_4arch4Sm80ELb0ELb1ELb1ELb0ELb1ELb0ELb0ELb0ELi2ELi2ELi2ELi2ELb1EEENS1_21CollectiveEpilogueBwdISB_SC_SE_Li256ELb0ELb0ELi4EEENS1_19SingleTileSchedulerILb0ELb0ELb0ELi96EEEEEEEEEvNT_6ParamsE,@function
        .size           _ZN7cutlass13device_kernelIN5flash19enable_sm80_to_sm89INS1_16FlashAttnBwdSm80INS1_25CollectiveMainloopBwdSm80ILi2ELi1EN4cute5tupleIJNS5_1CILi64EEENS7_ILi96EEENS7_ILi128EEEEEENS_10bfloat16_tEfNS_4arch4Sm80ELb0ELb1ELb1ELb0ELb1ELb0ELb0ELb0ELi2ELi2ELi2ELi2ELb1EEENS1_21CollectiveEpilogueBwdISB_SC_SE_Li256ELb0ELb0ELi4EEENS1_19SingleTileSchedulerILb0ELb0ELb0ELi96EEEEEEEEEvNT_6ParamsE,(.L_x_106 - _ZN7cutlass13device_kernelIN5flash19enable_sm80_to_sm89INS1_16FlashAttnBwdSm80INS1_25CollectiveMainloopBwdSm80ILi2ELi1EN4cute5tupleIJNS5_1CILi64EEENS7_ILi96EEENS7_ILi128EEEEEENS_10bfloat16_tEfNS_4arch4Sm80ELb0ELb1ELb1ELb0ELb1ELb0ELb0ELb0ELi2ELi2ELi2ELi2ELb1EEENS1_21CollectiveEpilogueBwdISB_SC_SE_Li256ELb0ELb0ELi4EEENS1_19SingleTileSchedulerILb0ELb0ELb0ELi96EEEEEEEEEvNT_6ParamsE)
        .other          _ZN7cutlass13device_kernelIN5flash19enable_sm80_to_sm89INS1_16FlashAttnBwdSm80INS1_25CollectiveMainloopBwdSm80ILi2ELi1EN4cute5tupleIJNS5_1CILi64EEENS7_ILi96EEENS7_ILi128EEEEEENS_10bfloat16_tEfNS_4arch4Sm80ELb0ELb1ELb1ELb0ELb1ELb0ELb0ELb0ELi2ELi2ELi2ELi2ELb1EEENS1_21CollectiveEpilogueBwdISB_SC_SE_Li256ELb0ELb0ELi4EEENS1_19SingleTileSchedulerILb0ELb0ELb0ELi96EEEEEEEEEvNT_6ParamsE,@"STO_CUDA_ENTRY STV_DEFAULT"
_ZN7cutlass13device_kernelIN5flash19enable_sm80_to_sm89INS1_16FlashAttnBwdSm80INS1_25CollectiveMainloopBwdSm80ILi2ELi1EN4cute5tupleIJNS5_1CILi64EEENS7_ILi96EEENS7_ILi128EEEEEENS_10bfloat16_tEfNS_4arch4Sm80ELb0ELb1ELb1ELb0ELb1ELb0ELb0ELb0ELi2ELi2ELi2ELi2ELb1EEENS1_21CollectiveEpilogueBwdISB_SC_SE_Li256ELb0ELb0ELi4EEENS1_19SingleTileSchedulerILb0ELb0ELb0ELi96EEEEEEEEEvNT_6ParamsE:
[----:B------:R-:W-:Y:S01]  /*0000*/  LDC R1, c[0x0][0x28] ;  /* 0x00000a00ff017b82 */ /* 0x000fe20000000800 */
[----:B------:R-:W-:Y:S05]  /*0010*/  EXIT ;  /* 0x000000000000794d */ /* 0x000fea0003800000 */
.L_x_9:
        /* <DEDUP_REMOVED lines=14> */
.L_x_106:


//--------------------- .text._ZN7cutlass13device_kernelIN5flash19enable_sm80_to_sm89INS1_16FlashAttnBwdSm80INS1_25CollectiveMainloopBwdSm80ILi2ELi1EN4cute5tupleIJNS5_1CILi64EEENS7_ILi96EEENS7_ILi128EEEEEENS_10bfloat16_tEfNS_4arch4Sm80ELb0ELb1ELb1ELb0ELb0ELb0ELb0ELb0ELi2ELi2ELi2ELi2ELb1EEENS1_24CollectiveEpilogueBwdGQAISB_fSE_Li256ELb0ELb0EEENS1_19SingleTileSchedulerILb0ELb0ELb0ELi96EEEEEEEEEvNT_6ParamsE --------------------------
	.section	.text._ZN7cutlass13device_kernelIN5flash19enable_sm80_to_sm89INS1_16FlashAttnBwdSm80INS1_25CollectiveMainloopBwdSm80ILi2ELi1EN4cute5tupleIJNS5_1CILi64EEENS7_ILi96EEENS7_ILi128EEEEEENS_10bfloat16_tEfNS_4arch4Sm80ELb0ELb1ELb1ELb0ELb0ELb0ELb0ELb0ELi2ELi2ELi2ELi2ELb1EEENS1_24CollectiveEpilogueBwdGQAISB_fSE_Li256ELb0ELb0EEENS1_19SingleTileSchedulerILb0ELb0ELb0ELi96EEEEEEEEEvNT_6ParamsE,"ax",@progbits
	.align	128
.text._ZN7cutlass13device_kernelIN5flash19enable_sm80_to_sm89INS1_16FlashAttnBwdSm80INS1_25CollectiveMainloopBwdSm80ILi2ELi1EN4cute5tupleIJNS5_1CILi64EEENS7_ILi96EEENS7_ILi128EEEEEENS_10bfloat16_tEfNS_4arch4Sm80ELb0ELb1ELb1ELb0ELb0ELb0ELb0ELb0ELi2ELi2ELi2ELi2ELb1EEENS1_24CollectiveEpilogueBwdGQAISB_fSE_Li256ELb0ELb0EEENS1_19SingleTileSchedulerILb0ELb0ELb0ELi96EEEEEEEEEvNT_6ParamsE:
        .type           _ZN7cutlass13device_kernelIN5flash19enable_sm80_to_sm89INS1_16FlashAttnBwdSm80INS1_25CollectiveMainloopBwdSm80ILi2ELi1EN4cute5tupleIJNS5_1CILi64EEENS7_ILi96EEENS7_ILi128EEEEEENS_10bfloat16_tEfNS_4arch4Sm80ELb0ELb1ELb1ELb0ELb0ELb0ELb0ELb0ELi2ELi2ELi2ELi2ELb1EEENS1_24CollectiveEpilogueBwdGQAISB_fSE_Li256ELb0ELb0EEENS1_19SingleTileSchedulerILb0ELb0ELb0ELi96EEEEEEEEEvNT_6ParamsE,@function
        .size           _ZN7cutlass13device_kernelIN5flash19enable_sm80_to_sm89INS1_16FlashAttnBwdSm80INS1_25CollectiveMainloopBwdSm80ILi2ELi1EN4cute5tupleIJNS5_1CILi64EEENS7_ILi96EEENS7_ILi128EEEEEENS_10bfloat16_tEfNS_4arch4Sm80ELb0ELb1ELb1ELb0ELb0ELb0ELb0ELb0ELi2ELi2ELi2ELi2ELb1EEENS1_24CollectiveEpilogueBwdGQAISB_fSE_Li256ELb0ELb0EEENS1_19SingleTileSchedulerILb0ELb0ELb0ELi96EEEEEEEEEvNT_6ParamsE,(.L_x_107 - _ZN7cutlass13device_kernelIN5flash19enable_sm80_to_sm89INS1_16FlashAttnBwdSm80INS1_25CollectiveMainloopBwdSm80ILi2ELi1EN4cute5tupleIJNS5_1CILi64EEENS7_ILi96EEENS7_ILi128EEEEEENS_10bfloat16_tEfNS_4arch4Sm80ELb0ELb1ELb1ELb0ELb0ELb0ELb0ELb0ELi2ELi2ELi2ELi2ELb1EEENS1_24CollectiveEpilogueBwdGQAISB_fSE_Li256ELb0ELb0EEENS1_19SingleTileSchedulerILb0ELb0ELb0ELi96EEEEEEEEEvNT_6ParamsE)
        .other          _ZN7cutlass13device_kernelIN5flash19enable_sm80_to_sm89INS1_16FlashAttnBwdSm80INS1_25CollectiveMainloopBwdSm80ILi2ELi1EN4cute5tupleIJNS5_1CILi64EEENS7_ILi96EEENS7_ILi128EEEEEENS_10bfloat16_tEfNS_4arch4Sm80ELb0ELb1ELb1ELb0ELb0ELb0ELb0ELb0ELi2ELi2ELi2ELi2ELb1EEENS1_24CollectiveEpilogueBwdGQAISB_fSE_Li256ELb0ELb0EEENS1_19SingleTileSchedulerILb0ELb0ELb0ELi96EEEEEEEEEvNT_6ParamsE,@"STO_CUDA_ENTRY STV_DEFAULT"
_ZN7cutlass13device_kernelIN5flash19enable_sm80_to_sm89INS1_16FlashAttnBwdSm80INS1_25CollectiveMainloopBwdSm80ILi2ELi1EN4cute5tupleIJNS5_1CILi64EEENS7_ILi96EEENS7_ILi128EEEEEENS_10bfloat16_tEfNS_4arch4Sm80ELb0ELb1ELb1ELb0ELb0ELb0ELb0ELb0ELi2ELi2ELi2ELi2ELb1EEENS1_24CollectiveEpilogueBwdGQAISB_fSE_Li256ELb0ELb0EEENS1_19SingleTileSchedulerILb0ELb0ELb0ELi96EEEEEEEEEvNT_6ParamsE:
[----:B------:R-:W-:Y:S01]  /*0000*/  LDC R1, c[0x0][0x28] ;  /* 0x00000a00ff017b82 */ /* 0x000fe20000000800 */
[----:B------:R-:W-:Y:S05]  /*0010*/  EXIT ;  /* 0x000000000000794d */ /* 0x000fea0003800000 */
.L_x_10:
        /* <DEDUP_REMOVED lines=14> */
.L_x_107:


//--------------------- .text._ZN7cutlass13device_kernelIN5flash19enable_sm80_to_sm89INS1_16FlashAttnBwdSm80INS1_25CollectiveMainloopBwdSm80ILi2ELi1EN4cute5tupleIJNS5_1CILi64EEENS7_ILi96EEENS7_ILi128EEEEEENS_10bfloat16_tEfNS_4arch4Sm80ELb0ELb1ELb1ELb0ELb1ELb0ELb0ELb0ELi2ELi2ELi2ELi2ELb1EEENS1_24CollectiveEpilogueBwdGQAISB_fSE_Li256ELb0ELb1EEENS1_19SingleTileSchedulerILb0ELb0ELb0ELi96EEEEEEEEEvNT_6ParamsE --------------------------
	.section	.text._ZN7cutlass13device_kernelIN5flash19enable_sm80_to_sm89INS1_16FlashAttnBwdSm80INS1_25CollectiveMainloopBwdSm80ILi2ELi1EN4cute5tupleIJNS5_1CILi64EEENS7_ILi96EEENS7_ILi128EEEEEENS_10bfloat16_tEfNS_4arch4Sm80ELb0ELb1ELb1ELb0ELb1ELb0ELb0ELb0ELi2ELi2ELi2ELi2ELb1EEENS1_24CollectiveEpilogueBwdGQAISB_fSE_Li256ELb0ELb1EEENS1_19SingleTileSchedulerILb0ELb0ELb0ELi96EEEEEEEEEvNT_6ParamsE,"ax",@progbits
	.align	128
.text._ZN7cutlass13device_kernelIN5flash19enable_sm80_to_sm89INS1_16FlashAttnBwdSm80INS1_25CollectiveMainloopBwdSm80ILi2ELi1EN4cute5tupleIJNS5_1CILi64EEENS7_ILi96EEENS7_ILi128EEEEEENS_10bfloat16_tEfNS_4arch4Sm80ELb0ELb1ELb1ELb0ELb1ELb0ELb0ELb0ELi2ELi2ELi2ELi2ELb1EEENS1_24CollectiveEpilogueBwdGQAISB_fSE_Li256ELb0ELb1EEENS1_19SingleTileSchedulerILb0ELb0ELb0ELi96EEEEEEEEEvNT_6ParamsE:
        .type           _ZN7cutlass13device_kernelIN5flash19enable_sm80_to_sm89INS1_16FlashAttnBwdSm80INS1_25CollectiveMainloopBwdSm80ILi2ELi1EN4cute5tupleIJNS5_1CILi64EEENS7_ILi96EEENS7_ILi128EEEEEENS_10bfloat16_tEfNS_4arch4Sm80ELb0ELb1ELb1ELb0ELb1ELb0ELb0ELb0ELi2ELi2ELi2ELi2ELb1EEENS1_24CollectiveEpilogueBwdGQAISB_fSE_Li256ELb0ELb1EEENS1_19SingleTileSchedulerILb0ELb0ELb0ELi96EEEEEEEEEvNT_6ParamsE,@function
        .size           _ZN7cutlass13device_kernelIN5flash19enable_sm80_to_sm89INS1_16FlashAttnBwdSm80INS1_25CollectiveMainloopBwdSm80ILi2ELi1EN4cute5tupleIJNS5_1CILi64EEENS7_ILi96EEENS7_ILi128EEEEEENS_10bfloat16_tEfNS_4arch4Sm80ELb0ELb1ELb1ELb0ELb1ELb0ELb0ELb0ELi2ELi2ELi2ELi2ELb1EEENS1_24CollectiveEpilogueBwdGQAISB_fSE_Li256ELb0ELb1EEENS1_19SingleTileSchedulerILb0ELb0ELb0ELi96EEEEEEEEEvNT_6ParamsE,(.L_x_108 - _ZN7cutlass13device_kernelIN5flash19enable_sm80_to_sm89INS1_16FlashAttnBwdSm80INS1_25CollectiveMainloopBwdSm80ILi2ELi1EN4cute5tupleIJNS5_1CILi64EEENS7_ILi96EEENS7_ILi128EEEEEENS_10bfloat16_tEfNS_4arch4Sm80ELb0ELb1ELb1ELb0ELb1ELb0ELb0ELb0ELi2ELi2ELi2ELi2ELb1EEENS1_24CollectiveEpilogueBwdGQAISB_fSE_Li256ELb0ELb1EEENS1_19SingleTileSchedulerILb0ELb0ELb0ELi96EEEEEEEEEvNT_6ParamsE)
        .other          _ZN7cutlass13device_kernelIN5flash19enable_sm80_to_sm89INS1_16FlashAttnBwdSm80INS1_25CollectiveMainloopBwdSm80ILi2ELi1EN4cute5tupleIJNS5_1CILi64EEENS7_ILi96EEENS7_ILi128EEEEEENS_10bfloat16_tEfNS_4arch4Sm80ELb0ELb1ELb1ELb0ELb1ELb0ELb0ELb0ELi2ELi2ELi2ELi2ELb1EEENS1_24CollectiveEpilogueBwdGQAISB_fSE_Li256ELb0ELb1EEENS1_19SingleTileSchedulerILb0ELb0ELb0ELi96EEEEEEEEEvNT_6ParamsE,@"STO_CUDA_ENTRY STV_DEFAULT"
_ZN7cutlass13device_kernelIN5flash19enable_sm80_to_sm89INS1_16FlashAttnBwdSm80INS1_25CollectiveMainloopBwdSm80ILi2ELi1EN4cute5tupleIJNS5_1CILi64EEENS7_ILi96EEENS7_ILi128EEEEEENS_10bfloat16_tEfNS_4arch4Sm80ELb0ELb1ELb1ELb0ELb1ELb0ELb0ELb0ELi2ELi2ELi2ELi2ELb1EEENS1_24CollectiveEpilogueBwdGQAISB_fSE_Li256ELb0ELb1EEENS1_19SingleTileSchedulerILb0ELb0ELb0ELi96EEEEEEEEEvNT_6ParamsE:
[----:B------:R-:W-:Y:S01]  /*0000*/  LDC R1, c[0x0][0x28] ;  /* 0x00000a00ff017b82 */ /* 0x000fe20000000800 */
[----:B------:R-:W-:Y:S05]  /*0010*/  EXIT ;  /* 0x000000000000794d */ /* 0x000fea0003800000 */
.L_x_11:
        /* <DEDUP_REMOVED lines=14> */
.L_x_108:


//--------------------- .text._ZN7cutlass13device_kernelIN5flash19enable_sm80_to_sm89INS1_16FlashAttnBwdSm80INS1_25CollectiveMainloopBwdSm80ILi2ELi1EN4cute5tupleIJNS5_1CILi64EEENS7_ILi96EEENS7_ILi128EEEEEENS_10bfloat16_tEfNS_4arch4Sm80ELb0ELb1ELb1ELb1ELb0ELb0ELb0ELb0ELi2ELi2ELi2ELi2ELb1EEENS1_21CollectiveEpilogueBwdISB_SC_SE_Li256ELb1ELb0ELi4EEENS1_19SingleTileSchedulerILb1ELb0ELb0ELi96EEEEEEEEEvNT_6ParamsE --------------------------
	.section	.text._ZN7cutlass13device_kernelIN5flash19enable_sm80_to_sm89INS1_16FlashAttnBwdSm80INS1_25CollectiveMainloopBwdSm80ILi2ELi1EN4cute5tupleIJNS5_1CILi64EEENS7_ILi96EEENS7_ILi128EEEEEENS_10bfloat16_tEfNS_4arch4Sm80ELb0ELb1ELb1ELb1ELb0ELb0ELb0ELb0ELi2ELi2ELi2ELi2ELb1EEENS1_21CollectiveEpilogueBwdISB_SC_SE_Li256ELb1ELb0ELi4EEENS1_19SingleTileSchedulerILb1ELb0ELb0ELi96EEEEEEEEEvNT_6ParamsE,"ax",@progbits
	.align	128
.text._ZN7cutlass13device_kernelIN5flash19enable_sm80_to_sm89INS1_16FlashAttnBwdSm80INS1_25CollectiveMainloopBwdSm80ILi2ELi1EN4cute5tupleIJNS5_1CILi64EEENS7_ILi96EEENS7_ILi128EEEEEENS_10bfloat16_tEfNS_4arch4Sm80ELb0ELb1ELb1ELb1ELb0ELb0ELb0ELb0ELi2ELi2ELi2ELi2ELb1EEENS1_21CollectiveEpilogueBwdISB_SC_SE_Li256ELb1ELb0ELi4EEENS1_19SingleTileSchedulerILb1ELb0ELb0ELi96EEEEEEEEEvNT_6ParamsE:
        .type           _ZN7cutlass13device_kernelIN5flash19enable_sm80_to_sm89INS1_16FlashAttnBwdSm80INS1_25CollectiveMainloopBwdSm80ILi2ELi1EN4cute5tupleIJNS5_1CILi64EEENS7_ILi96EEENS7_ILi128EEEEEENS_10bfloat16_tEfNS_4arch4Sm80ELb0ELb1ELb1ELb1ELb0ELb0ELb0ELb0ELi2ELi2ELi2ELi2ELb1EEENS1_21CollectiveEpilogueBwdISB_SC_SE_Li256ELb1ELb0ELi4EEENS1_19SingleTileSchedulerILb1ELb0ELb0ELi96EEEEEEEEEvNT_6ParamsE,@function
        .size           _ZN7cutlass13device_kernelIN5flash19enable_sm80_to_sm89INS1_16FlashAttnBwdSm80INS1_25CollectiveMainloopBwdSm80ILi2ELi1EN4cute5tupleIJNS5_1CILi64EEENS7_ILi96EEENS7_ILi128EEEEEENS_10bfloat16_tEfNS_4arch4Sm80ELb0ELb1ELb1ELb1ELb0ELb0ELb0ELb0ELi2ELi2ELi2ELi2ELb1EEENS1_21CollectiveEpilogueBwdISB_SC_SE_Li256ELb1ELb0ELi4EEENS1_19SingleTileSchedulerILb1ELb0ELb0ELi96EEEEEEEEEvNT_6ParamsE,(.L_x_109 - _ZN7cutlass13device_kernelIN5flash19enable_sm80_to_sm89INS1_16FlashAttnBwdSm80INS1_25CollectiveMainloopBwdSm80ILi2ELi1EN4cute5tupleIJNS5_1CILi64EEENS7_ILi96EEENS7_ILi128EEEEEENS_10bfloat16_tEfNS_4arch4Sm80ELb0ELb1ELb1ELb1ELb0ELb0ELb0ELb0ELi2ELi2ELi2ELi2ELb1EEENS1_21CollectiveEpilogueBwdISB_SC_SE_Li256ELb1ELb0ELi4EEENS1_19SingleTileSchedulerILb1ELb0ELb0ELi96EEEEEEEEEvNT_6ParamsE)
        .other          _ZN7cutlass13device_kernelIN5flash19enable_sm80_to_sm89INS1_16FlashAttnBwdSm80INS1_25CollectiveMainloopBwdSm80ILi2ELi1EN4cute5tupleIJNS5_1CILi64EEENS7_ILi96EEENS7_ILi128EEEEEENS_10bfloat16_tEfNS_4arch4Sm80ELb0ELb1ELb1ELb1ELb0ELb0ELb0ELb0ELi2ELi2ELi2ELi2ELb1EEENS1_21CollectiveEpilogueBwdISB_SC_SE_Li256ELb1ELb0ELi4EEENS1_19SingleTileSchedulerILb1ELb0ELb0ELi96EEEEEEEEEvNT_6ParamsE,@"STO_CUDA_ENTRY STV_DEFAULT"
_ZN7cutlass13device_kernelIN5flash19enable_sm80_to_sm89INS1_16FlashAttnBwdSm80INS1_25CollectiveMainloopBwdSm80ILi2ELi1EN4cute5tupleIJNS5_1CILi64EEENS7_ILi96EEENS7_ILi128EEEEEENS_10bfloat16_tEfNS_4arch4Sm80ELb0ELb1ELb1ELb1ELb0ELb0ELb0ELb0ELi2ELi2ELi2ELi2ELb1EEENS1_21CollectiveEpilogueBwdISB_SC_SE_Li256ELb1ELb0ELi4EEENS1_19SingleTileSchedulerILb1ELb0ELb0ELi96EEEEEEEEEvNT_6ParamsE:
[----:B------:R-:W-:Y:S01]  /*0000*/  LDC R1, c[0x0][0x28] ;  /* 0x00000a00ff017b82 */ /* 0x000fe20000000800 */
[----:B------:R-:W-:Y:S05]  /*0010*/  EXIT ;  /* 0x000000000000794d */ /* 0x000fea0003800000 */
.L_x_12:
        /* <DEDUP_REMOVED lines=14> */
.L_x_109:


//--------------------- .text._ZN7cutlass13device_kernelIN5flash19enable_sm80_to_sm89INS1_16FlashAttnBwdSm80INS1_25CollectiveMainloopBwdSm80ILi2ELi1EN4cute5tupleIJNS5_1CILi64EEENS7_ILi96EEENS7_ILi128EEEEEENS_10bfloat16_tEfNS_4arch4Sm80ELb0ELb1ELb1ELb1ELb1ELb0ELb0ELb0ELi2ELi2ELi2ELi2ELb1EEENS1_21CollectiveEpilogueBwdISB_SC_SE_Li256ELb1ELb0ELi4EEENS1_19SingleTileSchedulerILb1ELb0ELb0ELi96EEEEEEEEEvNT_6ParamsE --------------------------
	.section	.text._ZN7cutlass13device_kernelIN5flash19enable_sm80_to_sm89INS1_16FlashAttnBwdSm80INS1_25CollectiveMainloopBwdSm80ILi2ELi1EN4cute5tupleIJNS5_1CILi64EEENS7_ILi96EEENS7_ILi128EEEEEENS_10bfloat16_tEfNS_4arch4Sm80ELb0ELb1ELb1ELb1ELb1ELb0ELb0ELb0ELi2ELi2ELi2ELi2ELb1EEENS1_21CollectiveEpilogueBwdISB_SC_SE_Li256ELb1ELb0ELi4EEENS1_19SingleTileSchedulerILb1ELb0ELb0ELi96EEEEEEEEEvNT_6ParamsE,"ax",@progbits
	.align	128
.text._ZN7cutlass13device_kernelIN5flash19enable_sm80_to_sm89INS1_16FlashAttnBwdSm80INS1_25CollectiveMainloopBwdSm80ILi2ELi1EN4cute5tupleIJNS5_1CILi64EEENS7_ILi96EEENS7_ILi128EEEEEENS_10bfloat16_tEfNS_4arch4Sm80ELb0ELb1ELb1ELb1ELb1ELb0ELb0ELb0ELi2ELi2ELi2ELi2ELb1EEENS1_21CollectiveEpilogueBwdISB_SC_SE_Li256ELb1ELb0ELi4EEENS1_19SingleTileSchedulerILb1ELb0ELb0ELi96EEEEEEEEEvNT_6ParamsE:
        .type           _ZN7cutlass13device_kernelIN5flash19enable_sm80_to_sm89INS1_16FlashAttnBwdSm80INS1_25CollectiveMainloopBwdSm80ILi2ELi1EN4cute5tupleIJNS5_1CILi64EEENS7_ILi96EEENS7_ILi128EEEEEENS_10bfloat16_tEfNS_4arch4Sm80ELb0ELb1ELb1ELb1ELb1ELb0ELb0ELb0ELi2ELi2ELi2ELi2ELb1EEENS1_21CollectiveEpilogueBwdISB_SC_SE_Li256ELb1ELb0ELi4EEENS1_19SingleTileSchedulerILb1ELb0ELb0ELi96EEEEEEEEEvNT_6ParamsE,@function
        .size           _ZN7cutlass13device_kernelIN5flash19enable_sm80_to_sm89INS1_16FlashAttnBwdSm80INS1_25CollectiveMainloopBwdSm80ILi2ELi1EN4cute5tupleIJNS5_1CILi64EEENS7_ILi96EEENS7_ILi128EEEEEENS_10bfloat16_tEfNS_4arch4Sm80ELb0ELb1ELb1ELb1ELb1ELb0ELb0ELb0ELi2ELi2ELi2ELi2ELb1EEENS1_21CollectiveEpilogueBwdISB_SC_SE_Li256ELb1ELb0ELi4EEENS1_19SingleTileSchedulerILb1ELb0ELb0ELi96EEEEEEEEEvNT_6ParamsE,(.L_x_110 - _ZN7cutlass13device_kernelIN5flash19enable_sm80_to_sm89INS1_16FlashAttnBwdSm80INS1_25CollectiveMainloopBwdSm80ILi2ELi1EN4cute5tupleIJNS5_1CILi64EEENS7_ILi96EEENS7_ILi128EEEEEENS_10bfloat16_tEfNS_4arch4Sm80ELb0ELb1ELb1ELb1ELb1ELb0ELb0ELb0ELi2ELi2ELi2ELi2ELb1EEENS1_21CollectiveEpilogueBwdISB_SC_SE_Li256ELb1ELb0ELi4EEENS1_19SingleTileSchedulerILb1ELb0ELb0ELi96EEEEEEEEEvNT_6ParamsE)
        .other          _ZN7cutlass13device_kernelIN5flash19enable_sm80_to_sm89INS1_16FlashAttnBwdSm80INS1_25CollectiveMainloopBwdSm80ILi2ELi1EN4cute5tupleIJNS5_1CILi64EEENS7_ILi96EEENS7_ILi128EEEEEENS_10bfloat16_tEfNS_4arch4Sm80ELb0ELb1ELb1ELb1ELb1ELb0ELb0ELb0ELi2ELi2ELi2ELi2ELb1EEENS1_21CollectiveEpilogueBwdISB_SC_SE_Li256ELb1ELb0ELi4EEENS1_19SingleTileSchedulerILb1ELb0ELb0ELi96EEEEEEEEEvNT_6ParamsE,@"STO_CUDA_ENTRY STV_DEFAULT"
_ZN7cutlass13device_kernelIN5flash19enable_sm80_to_sm89INS1_16FlashAttnBwdSm80INS1_25CollectiveMainloopBwdSm80ILi2ELi1EN4cute5tupleIJNS5_1CILi64EEENS7_ILi96EEENS7_ILi128EEEEEENS_10bfloat16_tEfNS_4arch4Sm80ELb0ELb1ELb1ELb1ELb1ELb0ELb0ELb0ELi2ELi2ELi2ELi2ELb1EEENS1_21CollectiveEpilogueBwdISB_SC_SE_Li256ELb1ELb0ELi4EEENS1_19SingleTileSchedulerILb1ELb0ELb0ELi96EEEEEEEEEvNT_6ParamsE:
[----:B------:R-:W-:Y:S01]  /*0000*/  LDC R1, c[0x0][0x28] ;  /* 0x00000a00ff017b82 */ /* 0x000fe20000000800 */
[----:B------:R-:W-:Y:S05]  /*0010*/  EXIT ;  /* 0x000000000000794d */ /* 0x000fea0003800000 */
.L_x_13:
        /* <DEDUP_REMOVED lines=14> */
.L_x_110:


//--------------------- .text._ZN7cutlass13device_kernelIN5flash19enable_sm80_to_sm89INS1_16FlashAttnBwdSm80INS1_25CollectiveMainloopBwdSm80ILi2ELi1EN4cute5tupleIJNS5_1CILi64EEENS7_ILi96EEENS7_ILi128EEEEEENS_10bfloat16_tEfNS_4arch4Sm80ELb0ELb1ELb1ELb1ELb0ELb0ELb0ELb0ELi2ELi2ELi2ELi2ELb1EEENS1_24CollectiveEpilogueBwdGQAISB_fSE_Li256ELb1ELb0EEENS1_19SingleTileSchedulerILb1ELb0ELb0ELi96EEEEEEEEEvNT_6ParamsE --------------------------
	.section	.text._ZN7cutlass13device_kernelIN5flash19enable_sm80_to_sm89INS1_16FlashAttnBwdSm80INS1_25CollectiveMainloopBwdSm80ILi2ELi1EN4cute5tupleIJNS5_1CILi64EEENS7_ILi96EEENS7_ILi128EEEEEENS_10bfloat16_tEfNS_4arch4Sm80ELb0ELb1ELb1ELb1ELb0ELb0ELb0ELb0ELi2ELi2ELi2ELi2ELb1EEENS1_24CollectiveEpilogueBwdGQAISB_fSE_Li256ELb1ELb0EEENS1_19SingleTileSchedulerILb1ELb0ELb0ELi96EEEEEEEEEvNT_6ParamsE,"ax",@progbits
	.align	128
.text._ZN7cutlass13device_kernelIN5flash19enable_sm80_to_sm89INS1_16FlashAttnBwdSm80INS1_25CollectiveMainloopBwdSm80ILi2ELi1EN4cute5tupleIJNS5_1CILi64EEENS7_ILi96EEENS7_ILi128EEEEEENS_10bfloat16_tEfNS_4arch4Sm80ELb0ELb1ELb1ELb1ELb0ELb0ELb0ELb0ELi2ELi2ELi2ELi2ELb1EEENS1_24CollectiveEpilogueBwdGQAISB_fSE_Li256ELb1ELb0EEENS1_19SingleTileSchedulerILb1ELb0ELb0ELi96EEEEEEEEEvNT_6ParamsE:
        .type           _ZN7cutlass13device_kernelIN5flash19enable_sm80_to_sm89INS1_16FlashAttnBwdSm80INS1_25CollectiveMainloopBwdSm80ILi2ELi1EN4cute5tupleIJNS5_1CILi64EEENS7_ILi96EEENS7_ILi128EEEEEENS_10bfloat16_tEfNS_4arch4Sm80ELb0ELb1ELb1ELb1ELb0ELb0ELb0ELb0ELi2ELi2ELi2ELi2ELb1EEENS1_24CollectiveEpilogueBwdGQAISB_fSE_Li256ELb1ELb0EEENS1_19SingleTileSchedulerILb1ELb0ELb0ELi96EEEEEEEEEvNT_6ParamsE,@function
        .size           _ZN7cutlass13device_kernelIN5flash19enable_sm80_to_sm89INS1_16FlashAttnBwdSm80INS1_25CollectiveMainloopBwdSm80ILi2ELi1EN4cute5tupleIJNS5_1CILi64EEENS7_ILi96EEENS7_ILi128EEEEEENS_10bfloat16_tEfNS_4arch4Sm80ELb0ELb1ELb1ELb1ELb0ELb0ELb0ELb0ELi2ELi2ELi2ELi2ELb1EEENS1_24CollectiveEpilogueBwdGQAISB_fSE_Li256ELb1ELb0EEENS1_19SingleTileSchedulerILb1ELb0ELb0ELi96EEEEEEEEEvNT_6ParamsE,(.L_x_111 - _ZN7cutlass13device_kernelIN5flash19enable_sm80_to_sm89INS1_16FlashAttnBwdSm80INS1_25CollectiveMainloopBwdSm80ILi2ELi1EN4cute5tupleIJNS5_1CILi64EEENS7_ILi96EEENS7_ILi128EEEEEENS_10bfloat16_tEfNS_4arch4Sm80ELb0ELb1ELb1ELb1ELb0ELb0ELb0ELb0ELi2ELi2ELi2ELi2ELb1EEENS1_24CollectiveEpilogueBwdGQAISB_fSE_Li256ELb1ELb0EEENS1_19SingleTileSchedulerILb1ELb0ELb0ELi96EEEEEEEEEvNT_6ParamsE)
        .other          _ZN7cutlass13device_kernelIN5flash19enable_sm80_to_sm89INS1_16FlashAttnBwdSm80INS1_25CollectiveMainloopBwdSm80ILi2ELi1EN4cute5tupleIJNS5_1CILi64EEENS7_ILi96EEENS7_ILi128EEEEEENS_10bfloat16_tEfNS_4arch4Sm80ELb0ELb1ELb1ELb1ELb0ELb0ELb0ELb0ELi2ELi2ELi2ELi2ELb1EEENS1_24CollectiveEpilogueBwdGQAISB_fSE_Li256ELb1ELb0EEENS1_19SingleTileSchedulerILb1ELb0ELb0ELi96EEEEEEEEEvNT_6ParamsE,@"STO_CUDA_ENTRY STV_DEFAULT"
_ZN7cutlass13device_kernelIN5flash19enable_sm80_to_sm89INS1_16FlashAttnBwdSm80INS1_25CollectiveMainloopBwdSm80ILi2ELi1EN4cute5tupleIJNS5_1CILi64EEENS7_ILi96EEENS7_ILi128EEEEEENS_10bfloat16_tEfNS_4arch4Sm80ELb0ELb1ELb1ELb1ELb0ELb0ELb0ELb0ELi2ELi2ELi2ELi2ELb1EEENS1_24CollectiveEpilogueBwdGQAISB_fSE_Li256ELb1ELb0EEENS1_19SingleTileSchedulerILb1ELb0ELb0ELi96EEEEEEEEEvNT_6ParamsE:
[----:B------:R-:W-:Y:S01]  /*0000*/  LDC R1, c[0x0][0x28] ;  /* 0x00000a00ff017b82 */ /* 0x000fe20000000800 */
[----:B------:R-:W-:Y:S05]  /*0010*/  EXIT ;  /* 0x000000000000794d */ /* 0x000fea0003800000 */
.L_x_14:
        /* <DEDUP_REMOVED lines=14> */
.L_x_111:


//--------------------- .text._ZN7cutlass13device_kernelIN5flash19enable_sm80_to_sm89INS1_16FlashAttnBwdSm80INS1_25CollectiveMainloopBwdSm80ILi2ELi1EN4cute5tupleIJNS5_1CILi64EEENS7_ILi96EEENS7_ILi128EEEEEENS_10bfloat16_tEfNS_4arch4Sm80ELb0ELb1ELb1ELb1ELb1ELb0ELb0ELb0ELi2ELi2ELi2ELi2ELb1EEENS1_24CollectiveEpilogueBwdGQAISB_fSE_Li256ELb1ELb1EEENS1_19SingleTileSchedulerILb1ELb0ELb0ELi96EEEEEEEEEvNT_6ParamsE --------------------------
	.section	.text._ZN7cutlass13device_kernelIN5flash19enable_sm80_to_sm89INS1_16FlashAttnBwdSm80INS1_25CollectiveMainloopBwdSm80ILi2ELi1EN4cute5tupleIJNS5_1CILi64EEENS7_ILi96EEENS7_ILi128EEEEEENS_10bfloat16_tEfNS_4arch4Sm80ELb0ELb1ELb1ELb1ELb1ELb0ELb0ELb0ELi2ELi2ELi2ELi2ELb1EEENS1_24CollectiveEpilogueBwdGQAISB_fSE_Li256ELb1ELb1EEENS1_19SingleTileSchedulerILb1ELb0ELb0ELi96EEEEEEEEEvNT_6ParamsE,"ax",@progbits
	.align	128
.text._ZN7cutlass13device_kernelIN5flash19enable_sm80_to_sm89INS1_16FlashAttnBwdSm80INS1_25CollectiveMainloopBwdSm80ILi2ELi1EN4cute5tupleIJNS5_1CILi64EEENS7_ILi96EEENS7_ILi128EEEEEENS_10bfloat16_tEfNS_4arch4Sm80ELb0ELb1ELb1ELb1ELb1ELb0ELb0ELb0ELi2ELi2ELi2ELi2ELb1EEENS1_24CollectiveEpilogueBwdGQAISB_fSE_Li256ELb1ELb1EEENS1_19SingleTileSchedulerILb1ELb0ELb0ELi96EEEEEEEEEvNT_6ParamsE:
        .type           _ZN7cutlass13device_kernelIN5flash19enable_sm80_to_sm89INS1_16FlashAttnBwdSm80INS1_25CollectiveMainloopBwdSm80ILi2ELi1EN4cute5tupleIJNS5_1CILi64EEENS7_ILi96EEENS7_ILi128EEEEEENS_10bfloat16_tEfNS_4arch4Sm80ELb0ELb1ELb1ELb1ELb1ELb0ELb0ELb0ELi2ELi2ELi2ELi2ELb1EEENS1_24CollectiveEpilogueBwdGQAISB_fSE_Li256ELb1ELb1EEENS1_19SingleTileSchedulerILb1ELb0ELb0ELi96EEEEEEEEEvNT_6ParamsE,@function
        .size           _ZN7cutlass13device_kernelIN5flash19enable_sm80_to_sm89INS1_16FlashAttnBwdSm80INS1_25CollectiveMainloopBwdSm80ILi2ELi1EN4cute5tupleIJNS5_1CILi64EEENS7_ILi96EEENS7_ILi128EEEEEENS_10bfloat16_tEfNS_4arch4Sm80ELb0ELb1ELb1ELb1ELb1ELb0ELb0ELb0ELi2ELi2ELi2ELi2ELb1EEENS1_24CollectiveEpilogueBwdGQAISB_fSE_Li256ELb1ELb1EEENS1_19SingleTileSchedulerILb1ELb0ELb0ELi96EEEEEEEEEvNT_6ParamsE,(.L_x_112 - _ZN7cutlass13device_kernelIN5flash19enable_sm80_to_sm89INS1_16FlashAttnBwdSm80INS1_25CollectiveMainloopBwdSm80ILi2ELi1EN4cute5tupleIJNS5_1CILi64EEENS7_ILi96EEENS7_ILi128EEEEEENS_10bfloat16_tEfNS_4arch4Sm80ELb0ELb1ELb1ELb1ELb1ELb0ELb0ELb0ELi2ELi2ELi2ELi2ELb1EEENS1_24CollectiveEpilogueBwdGQAISB_fSE_Li256ELb1ELb1EEENS1_19SingleTileSchedulerILb1ELb0ELb0ELi96EEEEEEEEEvNT_6ParamsE)
        .other          _ZN7cutlass13device_kernelIN5flash19enable_sm80_to_sm89INS1_16FlashAttnBwdSm80INS1_25CollectiveMainloopBwdSm80ILi2ELi1EN4cute5tupleIJNS5_1CILi64EEENS7_ILi96EEENS7_ILi128EEEEEENS_10bfloat16_tEfNS_4arch4Sm80ELb0ELb1ELb1ELb1ELb1ELb0ELb0ELb0ELi2ELi2ELi2ELi2ELb1EEENS1_24CollectiveEpilogueBwdGQAISB_fSE_Li256ELb1ELb1EEENS1_19SingleTileSchedulerILb1ELb0ELb0ELi96EEEEEEEEEvNT_6ParamsE,@"STO_CUDA_ENTRY STV_DEFAULT"
_ZN7cutlass13device_kernelIN5flash19enable_sm80_to_sm89INS1_16FlashAttnBwdSm80INS1_25CollectiveMainloopBwdSm80ILi2ELi1EN4cute5tupleIJNS5_1CILi64EEENS7_ILi96EEENS7_ILi128EEEEEENS_10bfloat16_tEfNS_4arch4Sm80ELb0ELb1ELb1ELb1ELb1ELb0ELb0ELb0ELi2ELi2ELi2ELi2ELb1EEENS1_24CollectiveEpilogueBwdGQAISB_fSE_Li256ELb1ELb1EEENS1_19SingleTileSchedulerILb1ELb0ELb0ELi96EEEEEEEEEvNT_6ParamsE:
[----:B------:R-:W-:Y:S01]  /*0000*/  LDC R1, c[0x0][0x28] ;  /* 0x00000a00ff017b82 */ /* 0x000fe20000000800 */
[----:B------:R-:W-:Y:S05]  /*0010*/  EXIT ;  /* 0x000000000000794d */ /* 0x000fea0003800000 */
.L_x_15:
        /* <DEDUP_REMOVED lines=14> */
.L_x_112:


//--------------------- .text._ZN7cutlass13device_kernelIN5flash19enable_sm80_to_sm89INS1_16FlashAttnBwdSm80INS1_25CollectiveMainloopBwdSm80ILi2ELi1EN4cute5tupleIJNS5_1CILi64EEENS7_ILi96EEENS7_ILi128EEEEEENS_10bfloat16_tEfNS_4arch4Sm80ELb1ELb0ELb1ELb0ELb0ELb0ELb0ELb0ELi2ELi2ELi2ELi2ELb1EEENS1_21CollectiveEpilogueBwdISB_SC_SE_Li256ELb0ELb0ELi4EEENS1_25SingleTileBwdLPTSchedulerILb0ELi96ELb0EEEEEEEEEvNT_6ParamsE --------------------------
	.section	.text._ZN7cutlass13device_kernelIN5flash19enable_sm80_to_sm89INS1_16FlashAttnBwdSm80INS1_25CollectiveMainloopBwdSm80ILi2ELi1EN4cute5tupleIJNS5_1CILi64EEENS7_ILi96EEENS7_ILi128EEEEEENS_10bfloat16_tEfNS_4arch4Sm80ELb1ELb0ELb1ELb0ELb0ELb0ELb0ELb0ELi2ELi2ELi2ELi2ELb1EEENS1_21CollectiveEpilogueBwdISB_SC_SE_Li256ELb0ELb0ELi4EEENS1_25SingleTileBwdLPTSchedulerILb0ELi96ELb0EEEEEEEEEvNT_6ParamsE,"ax",@progbits
	.align	128
.text._ZN7cutlass13device_kernelIN5flash19enable_sm80_to_sm89INS1_16FlashAttnBwdSm80INS1_25CollectiveMainloopBwdSm80ILi2ELi1EN4cute5tupleIJNS5_1CILi64EEENS7_ILi96EEENS7_ILi128EEEEEENS_10bfloat16_tEfNS_4arch4Sm80ELb1ELb0ELb1ELb0ELb0ELb0ELb0ELb0ELi2ELi2ELi2ELi2ELb1EEENS1_21CollectiveEpilogueBwdISB_SC_SE_Li256ELb0ELb0ELi4EEENS1_25SingleTileBwdLPTSchedulerILb0ELi96ELb0EEEEEEEEEvNT_6ParamsE:
        .type           _ZN7cutlass13device_kernelIN5flash19enable_sm80_to_sm89INS1_16FlashAttnBwdSm80INS1_25CollectiveMainloopBwdSm80ILi2ELi1EN4cute5tupleIJNS5_1CILi64EEENS7_ILi96EEENS7_ILi128EEEEEENS_10bfloat16_tEfNS_4arch4Sm80ELb1ELb0ELb1ELb0ELb0ELb0ELb0ELb0ELi2ELi2ELi2ELi2ELb1EEENS1_21CollectiveEpilogueBwdISB_SC_SE_Li256ELb0ELb0ELi4EEENS1_25SingleTileBwdLPTSchedulerILb0ELi96ELb0EEEEEEEEEvNT_6ParamsE,@function
        .size           _ZN7cutlass13device_kernelIN5flash19enable_sm80_to_sm89INS1_16FlashAttnBwdSm80INS1_25CollectiveMainloopBwdSm80ILi2ELi1EN4cute5tupleIJNS5_1CILi64EEENS7_ILi96EEENS7_ILi128EEEEEENS_10bfloat16_tEfNS_4arch4Sm80ELb1ELb0ELb1ELb0ELb0ELb0ELb0ELb0ELi2ELi2ELi2ELi2ELb1EEENS1_21CollectiveEpilogueBwdISB_SC_SE_Li256ELb0ELb0ELi4EEENS1_25SingleTileBwdLPTSchedulerILb0ELi96ELb0EEEEEEEEEvNT_6ParamsE,(.L_x_113 - _ZN7cutlass13device_kernelIN5flash19enable_sm80_to_sm89INS1_16FlashAttnBwdSm80INS1_25CollectiveMainloopBwdSm80ILi2ELi1EN4cute5tupleIJNS5_1CILi64EEENS7_ILi96EEENS7_ILi128EEEEEENS_10bfloat16_tEfNS_4arch4Sm80ELb1ELb0ELb1ELb0ELb0ELb0ELb0ELb0ELi2ELi2ELi2ELi2ELb1EEENS1_21CollectiveEpilogueBwdISB_SC_SE_Li256ELb0ELb0ELi4EEENS1_25SingleTileBwdLPTSchedulerILb0ELi96ELb0EEEEEEEEEvNT_6ParamsE)
        .other          _ZN7cutlass13device_kernelIN5flash19enable_sm80_to_sm89INS1_16FlashAttnBwdSm80INS1_25CollectiveMainloopBwdSm80ILi2ELi1EN4cute5tupleIJNS5_1CILi64EEENS7_ILi96EEENS7_ILi128EEEEEENS_10bfloat16_tEfNS_4arch4Sm80ELb1ELb0ELb1ELb0ELb0ELb0ELb0ELb0ELi2ELi2ELi2ELi2ELb1EEENS1_21CollectiveEpilogueBwdISB_SC_SE_Li256ELb0ELb0ELi4EEENS1_25SingleTileBwdLPTSchedulerILb0ELi96ELb0EEEEEEEEEvNT_6ParamsE,@"STO_CUDA_ENTRY STV_DEFAULT"
_ZN7cutlass13device_kernelIN5flash19enable_sm80_to_sm89INS1_16FlashAttnBwdSm80INS1_25CollectiveMainloopBwdSm80ILi2ELi1EN4cute5tupleIJNS5_1CILi64EEENS7_ILi96EEENS7_ILi128EEEEEENS_10bfloat16_tEfNS_4arch4Sm80ELb1ELb0ELb1ELb0ELb0ELb0ELb0ELb0ELi2ELi2ELi2ELi2ELb1EEENS1_21CollectiveEpilogueBwdISB_SC_SE_Li256ELb0ELb0ELi4EEENS1_25SingleTileBwdLPTSchedulerILb0ELi96ELb0EEEEEEEEEvNT_6ParamsE:
[----:B------:R-:W-:Y:S01]  /*0000*/  LDC R1, c[0x0][0x28] ;  /* 0x00000a00ff017b82 */ /* 0x000fe20000000800 */
[----:B------:R-:W-:Y:S05]  /*0010*/  EXIT ;  /* 0x000000000000794d */ /* 0x000fea0003800000 */
.L_x_16:
        /* <DEDUP_REMOVED lines=14> */
.L_x_113:


//--------------------- .text._ZN7cutlass13device_kernelIN5flash19enable_sm80_to_sm89INS1_16FlashAttnBwdSm80INS1_25CollectiveMainloopBwdSm80ILi2ELi1EN4cute5tupleIJNS5_1CILi64EEENS7_ILi96EEENS7_ILi128EEEEEENS_10bfloat16_tEfNS_4arch4Sm80ELb1ELb0ELb1ELb0ELb1ELb0ELb0ELb0ELi2ELi2ELi2ELi2ELb1EEENS1_21CollectiveEpilogueBwdISB_SC_SE_Li256ELb0ELb0ELi4EEENS1_25SingleTileBwdLPTSchedulerILb0ELi96ELb1EEEEEEEEEvNT_6ParamsE --------------------------
	.section	.text._ZN7cutlass13device_kernelIN5flash19enable_sm80_to_sm89INS1_16FlashAttnBwdSm80INS1_25CollectiveMainloopBwdSm80ILi2ELi1EN4cute5tupleIJNS5_1CILi64EEENS7_ILi96EEENS7_ILi128EEEEEENS_10bfloat16_tEfNS_4arch4Sm80ELb1ELb0ELb1ELb0ELb1ELb0ELb0ELb0ELi2ELi2ELi2ELi2ELb1EEENS1_21CollectiveEpilogueBwdISB_SC_SE_Li256ELb0ELb0ELi4EEENS1_25SingleTileBwdLPTSchedulerILb0ELi96ELb1EEEEEEEEEvNT_6ParamsE,"ax",@progbits
	.align	128
.text._ZN7cutlass13device_kernelIN5flash19enable_sm80_to_sm89INS1_16FlashAttnBwdSm80INS1_25CollectiveMainloopBwdSm80ILi2ELi1EN4cute5tupleIJNS5_1CILi64EEENS7_ILi96EEENS7_ILi128EEEEEENS_10bfloat16_tEfNS_4arch4Sm80ELb1ELb0ELb1ELb0ELb1ELb0ELb0ELb0ELi2ELi2ELi2ELi2ELb1EEENS1_21CollectiveEpilogueBwdISB_SC_SE_Li256ELb0ELb0ELi4EEENS1_25SingleTileBwdLPTSchedulerILb0ELi96ELb1EEEEEEEEEvNT_6ParamsE:
        .type           _ZN7cutlass13device_kernelIN5flash19enable_sm80_to_sm89INS1_16FlashAttnBwdSm80INS1_25CollectiveMainloopBwdSm80ILi2ELi1EN4cute5tupleIJNS5_1CILi64EEENS7_ILi96EEENS7_ILi128EEEEEENS_10bfloat16_tEfNS_4arch4Sm80ELb1ELb0ELb1ELb0ELb1ELb0ELb0ELb0ELi2ELi2ELi2ELi2ELb1EEENS1_21CollectiveEpilogueBwdISB_SC_SE_Li256ELb0ELb0ELi4EEENS1_25SingleTileBwdLPTSchedulerILb0ELi96ELb1EEEEEEEEEvNT_6ParamsE,@function
        .size           _ZN7cutlass13device_kernelIN5flash19enable_sm80_to_sm89INS1_16FlashAttnBwdSm80INS1_25CollectiveMainloopBwdSm80ILi2ELi1EN4cute5tupleIJNS5_1CILi64EEENS7_ILi96EEENS7_ILi128EEEEEENS_10bfloat16_tEfNS_4arch4Sm80ELb1ELb0ELb1ELb0ELb1ELb0ELb0ELb0ELi2ELi2ELi2ELi2ELb1EEENS1_21CollectiveEpilogueBwdISB_SC_SE_Li256ELb0ELb0ELi4EEENS1_25SingleTileBwdLPTSchedulerILb0ELi96ELb1EEEEEEEEEvNT_6ParamsE,(.L_x_114 - _ZN7cutlass13device_kernelIN5flash19enable_sm80_to_sm89INS1_16FlashAttnBwdSm80INS1_25CollectiveMainloopBwdSm80ILi2ELi1EN4cute5tupleIJNS5_1CILi64EEENS7_ILi96EEENS7_ILi128EEEEEENS_10bfloat16_tEfNS_4arch4Sm80ELb1ELb0ELb1ELb0ELb1ELb0ELb0ELb0ELi2ELi2ELi2ELi2ELb1EEENS1_21CollectiveEpilogueBwdISB_SC_SE_Li256ELb0ELb0ELi4EEENS1_25SingleTileBwdLPTSchedulerILb0ELi96ELb1EEEEEEEEEvNT_6ParamsE)
        .other          _ZN7cutlass13device_kernelIN5flash19enable_sm80_to_sm89INS1_16FlashAttnBwdSm80INS1_25CollectiveMainloopBwdSm80ILi2ELi1EN4cute5tupleIJNS5_1CILi64EEENS7_ILi96EEENS7_ILi128EEEEEENS_10bfloat16_tEfNS_4arch4Sm80ELb1ELb0ELb1ELb0ELb1ELb0ELb0ELb0ELi2ELi2ELi2ELi2ELb1EEENS1_21CollectiveEpilogueBwdISB_SC_SE_Li256ELb0ELb0ELi4EEENS1_25SingleTileBwdLPTSchedulerILb0ELi96ELb1EEEEEEEEEvNT_6ParamsE,@"STO_CUDA_ENTRY STV_DEFAULT"
_ZN7cutlass13device_kernelIN5flash19enable_sm80_to_sm89INS1_16FlashAttnBwdSm80INS1_25CollectiveMainloopBwdSm80ILi2ELi1EN4cute5tupleIJNS5_1CILi64EEENS7_ILi96EEENS7_ILi128EEEEEENS_10bfloat16_tEfNS_4arch4Sm80ELb1ELb0ELb1ELb0ELb1ELb0ELb0ELb0ELi2ELi2ELi2ELi2ELb1EEENS1_21CollectiveEpilogueBwdISB_SC_SE_Li256ELb0ELb0ELi4EEENS1_25SingleTileBwdLPTSchedulerILb0ELi96ELb1EEEEEEEEEvNT_6ParamsE:
[----:B------:R-:W-:Y:S01]  /*0000*/  LDC R1, c[0x0][0x28] ;  /* 0x00000a00ff017b82 */ /* 0x000fe20000000800 */
[----:B------:R-:W-:Y:S05]  /*0010*/  EXIT ;  /* 0x000000000000794d */ /* 0x000fea0003800000 */
.L_x_17:
        /* <DEDUP_REMOVED lines=14> */
.L_x_114:


//--------------------- .text._ZN7cutlass13device_kernelIN5flash19enable_sm80_to_sm89INS1_16FlashAttnBwdSm80INS1_25CollectiveMainloopBwdSm80ILi2ELi1EN4cute5tupleIJNS5_1CILi64EEENS7_ILi96EEENS7_ILi128EEEEEENS_10bfloat16_tEfNS_4arch4Sm80ELb1ELb0ELb1ELb0ELb0ELb0ELb0ELb0ELi2ELi2ELi2ELi2ELb1EEENS1_24CollectiveEpilogueBwdGQAISB_fSE_Li256ELb0ELb0EEENS1_25SingleTileBwdLPTSchedulerILb0ELi96ELb0EEEEEEEEEvNT_6ParamsE --------------------------
	.section	.text._ZN7cutlass13device_kernelIN5flash19enable_sm80_to_sm89INS1_16FlashAttnBwdSm80INS1_25CollectiveMainloopBwdSm80ILi2ELi1EN4cute5tupleIJNS5_1CILi64EEENS7_ILi96EEENS7_ILi128EEEEEENS_10bfloat16_tEfNS_4arch4Sm80ELb1ELb0ELb1ELb0ELb0ELb0ELb0ELb0ELi2ELi2ELi2ELi2ELb1EEENS1_24CollectiveEpilogueBwdGQAISB_fSE_Li256ELb0ELb0EEENS1_25SingleTileBwdLPTSchedulerILb0ELi96ELb0EEEEEEEEEvNT_6ParamsE,"ax",@progbits
	.align	128
.text._ZN7cutlass13device_kernelIN5flash19enable_sm80_to_sm89INS1_16FlashAttnBwdSm80INS1_25CollectiveMainloopBwdSm80ILi2ELi1EN4cute5tupleIJNS5_1CILi64EEENS7_ILi96EEENS7_ILi128EEEEEENS_10bfloat16_tEfNS_4arch4Sm80ELb1ELb0ELb1ELb0ELb0ELb0ELb0ELb0ELi2ELi2ELi2ELi2ELb1EEENS1_24CollectiveEpilogueBwdGQAISB_fSE_Li256ELb0ELb0EEENS1_25SingleTileBwdLPTSchedulerILb0ELi96ELb0EEEEEEEEEvNT_6ParamsE:
        .type           _ZN7cutlass13device_kernelIN5flash19enable_sm80_to_sm89INS1_16FlashAttnBwdSm80INS1_25CollectiveMainloopBwdSm80ILi2ELi1EN4cute5tupleIJNS5_1CILi64EEENS7_ILi96EEENS7_ILi128EEEEEENS_10bfloat16_tEfNS_4arch4Sm80ELb1ELb0ELb1ELb0ELb0ELb0ELb0ELb0ELi2ELi2ELi2ELi2ELb1EEENS1_24CollectiveEpilogueBwdGQAISB_fSE_Li256ELb0ELb0EEENS1_25SingleTileBwdLPTSchedulerILb0ELi96ELb0EEEEEEEEEvNT_6ParamsE,@function
        .size           _ZN7cutlass13device_kernelIN5flash19enable_sm80_to_sm89INS1_16FlashAttnBwdSm80INS1_25CollectiveMainloopBwdSm80ILi2ELi1EN4cute5tupleIJNS5_1CILi64EEENS7_ILi96EEENS7_ILi128EEEEEENS_10bfloat16_tEfNS_4arch4Sm80ELb1ELb0ELb1ELb0ELb0ELb0ELb0ELb0ELi2ELi2ELi2ELi2ELb1EEENS1_24CollectiveEpilogueBwdGQAISB_fSE_Li256ELb0ELb0EEENS1_25SingleTileBwdLPTSchedulerILb0ELi96ELb0EEEEEEEEEvNT_6ParamsE,(.L_x_115 - _ZN7cutlass13device_kernelIN5flash19enable_sm80_to_sm89INS1_16FlashAttnBwdSm80INS1_25CollectiveMainloopBwdSm80ILi2ELi1EN4cute5tupleIJNS5_1CILi64EEENS7_ILi96EEENS7_ILi128EEEEEENS_10bfloat16_tEfNS_4arch4Sm80ELb1ELb0ELb1ELb0ELb0ELb0ELb0ELb0ELi2ELi2ELi2ELi2ELb1EEENS1_24CollectiveEpilogueBwdGQAISB_fSE_Li256ELb0ELb0EEENS1_25SingleTileBwdLPTSchedulerILb0ELi96ELb0EEEEEEEEEvNT_6ParamsE)
        .other          _ZN7cutlass13device_kernelIN5flash19enable_sm80_to_sm89INS1_16FlashAttnBwdSm80INS1_25CollectiveMainloopBwdSm80ILi2ELi1EN4cute5tupleIJNS5_1CILi64EEENS7_ILi96EEENS7_ILi128EEEEEENS_10bfloat16_tEfNS_4arch4Sm80ELb1ELb0ELb1ELb0ELb0ELb0ELb0ELb0ELi2ELi2ELi2ELi2ELb1EEENS1_24CollectiveEpilogueBwdGQAISB_fSE_Li256ELb0ELb0EEENS1_25SingleTileBwdLPTSchedulerILb0ELi96ELb0EEEEEEEEEvNT_6ParamsE,@"STO_CUDA_ENTRY STV_DEFAULT"
_ZN7cutlass13device_kernelIN5flash19enable_sm80_to_sm89INS1_16FlashAttnBwdSm80INS1_25CollectiveMainloopBwdSm80ILi2ELi1EN4cute5tupleIJNS5_1CILi64EEENS7_ILi96EEENS7_ILi128EEEEEENS_10bfloat16_tEfNS_4arch4Sm80ELb1ELb0ELb1ELb0ELb0ELb0ELb0ELb0ELi2ELi2ELi2ELi2ELb1EEENS1_24CollectiveEpilogueBwdGQAISB_fSE_Li256ELb0ELb0EEENS1_25SingleTileBwdLPTSchedulerILb0ELi96ELb0EEEEEEEEEvNT_6ParamsE:
[----:B------:R-:W-:Y:S01]  /*0000*/  LDC R1, c[0x0][0x28] ;  /* 0x00000a00ff017b82 */ /* 0x000fe20000000800 */
[----:B------:R-:W-:Y:S05]  /*0010*/  EXIT ;  /* 0x000000000000794d */ /* 0x000fea0003800000 */
.L_x_18:
        /* <DEDUP_REMOVED lines=14> */
.L_x_115:


//--------------------- .text._ZN7cutlass13device_kernelIN5flash19enable_sm80_to_sm89INS1_16FlashAttnBwdSm80INS1_25CollectiveMainloopBwdSm80ILi2ELi1EN4cute5tupleIJNS5_1CILi64EEENS7_ILi96EEENS7_ILi128EEEEEENS_10bfloat16_tEfNS_4arch4Sm80ELb1ELb0ELb1ELb0ELb1ELb0ELb0ELb0ELi2ELi2ELi2ELi2ELb1EEENS1_24CollectiveEpilogueBwdGQAISB_fSE_Li256ELb0ELb1EEENS1_25SingleTileBwdLPTSchedulerILb0ELi96ELb1EEEEEEEEEvNT_6ParamsE --------------------------
	.section	.text._ZN7cutlass13device_kernelIN5flash19enable_sm80_to_sm89INS1_16FlashAttnBwdSm80INS1_25CollectiveMainloopBwdSm80ILi2ELi1EN4cute5tupleIJNS5_1CILi64EEENS7_ILi96EEENS7_ILi128EEEEEENS_10bfloat16_tEfNS_4arch4Sm80ELb1ELb0ELb1ELb0ELb1ELb0ELb0ELb0ELi2ELi2ELi2ELi2ELb1EEENS1_24CollectiveEpilogueBwdGQAISB_fSE_Li256ELb0ELb1EEENS1_25SingleTileBwdLPTSchedulerILb0ELi96ELb1EEEEEEEEEvNT_6ParamsE,"ax",@progbits
	.align	128
.text._ZN7cutlass13device_kernelIN5flash19enable_sm80_to_sm89INS1_16FlashAttnBwdSm80INS1_25CollectiveMainloopBwdSm80ILi2ELi1EN4cute5tupleIJNS5_1CILi64EEENS7_ILi96EEENS7_ILi128EEEEEENS_10bfloat16_tEfNS_4arch4Sm80ELb1ELb0ELb1ELb0ELb1ELb0ELb0ELb0ELi2ELi2ELi2ELi2ELb1EEENS1_24CollectiveEpilogueBwdGQAISB_fSE_Li256ELb0ELb1EEENS1_25SingleTileBwdLPTSchedulerILb0ELi96ELb1EEEEEEEEEvNT_6ParamsE:
        .type           _ZN7cutlass13device_kernelIN5flash19enable_sm80_to_sm89INS1_16FlashAttnBwdSm80INS1_25CollectiveMainloopBwdSm80ILi2ELi1EN4cute5tupleIJNS5_1CILi64EEENS7_ILi96EEENS7_ILi128EEEEEENS_10bfloat16_tEfNS_4arch4Sm80ELb1ELb0ELb1ELb0ELb1ELb0ELb0ELb0ELi2ELi2ELi2ELi2ELb1EEENS1_24CollectiveEpilogueBwdGQAISB_fSE_Li256ELb0ELb1EEENS1_25SingleTileBwdLPTSchedulerILb0ELi96ELb1EEEEEEEEEvNT_6ParamsE,@function
        .size           _ZN7cutlass13device_kernelIN5flash19enable_sm80_to_sm89INS1_16FlashAttnBwdSm80INS1_25CollectiveMainloopBwdSm80ILi2ELi1EN4cute5tupleIJNS5_1CILi64EEENS7_ILi96EEENS7_ILi128EEEEEENS_10bfloat16_tEfNS_4arch4Sm80ELb1ELb0ELb1ELb0ELb1ELb0ELb0ELb0ELi2ELi2ELi2ELi2ELb1EEENS1_24CollectiveEpilogueBwdGQAISB_fSE_Li256ELb0ELb1EEENS1_25SingleTileBwdLPTSchedulerILb0ELi96ELb1EEEEEEEEEvNT_6ParamsE,(.L_x_116 - _ZN7cutlass13device_kernelIN5flash19enable_sm80_to_sm89INS1_16FlashAttnBwdSm80INS1_25CollectiveMainloopBwdSm80ILi2ELi1EN4cute5tupleIJNS5_1CILi64EEENS7_ILi96EEENS7_ILi128EEEEEENS_10bfloat16_tEfNS_4arch4Sm80ELb1ELb0ELb1ELb0ELb1ELb0ELb0ELb0ELi2ELi2ELi2ELi2ELb1EEENS1_24CollectiveEpilogueBwdGQAISB_fSE_Li256ELb0ELb1EEENS1_25SingleTileBwdLPTSchedulerILb0ELi96ELb1EEEEEEEEEvNT_6ParamsE)
        .other          _ZN7cutlass13device_kernelIN5flash19enable_sm80_to_sm89INS1_16FlashAttnBwdSm80INS1_25CollectiveMainloopBwdSm80ILi2ELi1EN4cute5tupleIJNS5_1CILi64EEENS7_ILi96EEENS7_ILi128EEEEEENS_10bfloat16_tEfNS_4arch4Sm80ELb1ELb0ELb1ELb0ELb1ELb0ELb0ELb0ELi2ELi2ELi2ELi2ELb1EEENS1_24CollectiveEpilogueBwdGQAISB_fSE_Li256ELb0ELb1EEENS1_25SingleTileBwdLPTSchedulerILb0ELi96ELb1EEEEEEEEEvNT_6ParamsE,@"STO_CUDA_ENTRY STV_DEFAULT"
_ZN7cutlass13device_kernelIN5flash19enable_sm80_to_sm89INS1_16FlashAttnBwdSm80INS1_25CollectiveMainloopBwdSm80ILi2ELi1EN4cute5tupleIJNS5_1CILi64EEENS7_ILi96EEENS7_ILi128EEEEEENS_10bfloat16_tEfNS_4arch4Sm80ELb1ELb0ELb1ELb0ELb1ELb0ELb0ELb0ELi2ELi2ELi2ELi2ELb1EEENS1_24CollectiveEpilogueBwdGQAISB_fSE_Li256ELb0ELb1EEENS1_25SingleTileBwdLPTSchedulerILb0ELi96ELb1EEEEEEEEEvNT_6ParamsE:
[----:B------:R-:W-:Y:S01]  /*0000*/  LDC R1, c[0x0][0x28] ;  /* 0x00000a00ff017b82 */ /* 0x000fe20000000800 */
[----:B------:R-:W-:Y:S05]  /*0010*/  EXIT ;  /* 0x000000000000794d */ /* 0x000fea0003800000 */
.L_x_19:
        /* <DEDUP_REMOVED lines=14> */
.L_x_116:


//--------------------- .text._ZN7cutlass13device_kernelIN5flash19enable_sm80_to_sm89INS1_16FlashAttnBwdSm80INS1_25CollectiveMainloopBwdSm80ILi2ELi1EN4cute5tupleIJNS5_1CILi64EEENS7_ILi96EEENS7_ILi128EEEEEENS_10bfloat16_tEfNS_4arch4Sm80ELb1ELb0ELb1ELb1ELb0ELb0ELb0ELb0ELi2ELi2ELi2ELi2ELb1EEENS1_21CollectiveEpilogueBwdISB_SC_SE_Li256ELb1ELb0ELi4EEENS1_25SingleTileBwdLPTSchedulerILb1ELi96ELb0EEEEEEEEEvNT_6ParamsE --------------------------
	.section	.text._ZN7cutlass13device_kernelIN5flash19enable_sm80_to_sm89INS1_16FlashAttnBwdSm80INS1_25CollectiveMainloopBwdSm80ILi2ELi1EN4cute5tupleIJNS5_1CILi64EEENS7_ILi96EEENS7_ILi128EEEEEENS_10bfloat16_tEfNS_4arch4Sm80ELb1ELb0ELb1ELb1ELb0ELb0ELb0ELb0ELi2ELi2ELi2ELi2ELb1EEENS1_21CollectiveEpilogueBwdISB_SC_SE_Li256ELb1ELb0ELi4EEENS1_25SingleTileBwdLPTSchedulerILb1ELi96ELb0EEEEEEEEEvNT_6ParamsE,"ax",@progbits
	.align	128
.text._ZN7cutlass13device_kernelIN5flash19enable_sm80_to_sm89INS1_16FlashAttnBwdSm80INS1_25CollectiveMainloopBwdSm80ILi2ELi1EN4cute5tupleIJNS5_1CILi64EEENS7_ILi96EEENS7_ILi128EEEEEENS_10bfloat16_tEfNS_4arch4Sm80ELb1ELb0ELb1ELb1ELb0ELb0ELb0ELb0ELi2ELi2ELi2ELi2ELb1EEENS1_21CollectiveEpilogueBwdISB_SC_SE_Li256ELb1ELb0ELi4EEENS1_25SingleTileBwdLPTSchedulerILb1ELi96ELb0EEEEEEEEEvNT_6ParamsE:
        .type           _ZN7cutlass13device_kernelIN5flash19enable_sm80_to_sm89INS1_16FlashAttnBwdSm80INS1_25CollectiveMainloopBwdSm80ILi2ELi1EN4cute5tupleIJNS5_1CILi64EEENS7_ILi96EEENS7_ILi128EEEEEENS_10bfloat16_tEfNS_4arch4Sm80ELb1ELb0ELb1ELb1ELb0ELb0ELb0ELb0ELi2ELi2ELi2ELi2ELb1EEENS1_21CollectiveEpilogueBwdISB_SC_SE_Li256ELb1ELb0ELi4EEENS1_25SingleTileBwdLPTSchedulerILb1ELi96ELb0EEEEEEEEEvNT_6ParamsE,@function
        .size           _ZN7cutlass13device_kernelIN5flash19enable_sm80_to_sm89INS1_16FlashAttnBwdSm80INS1_25CollectiveMainloopBwdSm80ILi2ELi1EN4cute5tupleIJNS5_1CILi64EEENS7_ILi96EEENS7_ILi128EEEEEENS_10bfloat16_tEfNS_4arch4Sm80ELb1ELb0ELb1ELb1ELb0ELb0ELb0ELb0ELi2ELi2ELi2ELi2ELb1EEENS1_21CollectiveEpilogueBwdISB_SC_SE_Li256ELb1ELb0ELi4EEENS1_25SingleTileBwdLPTSchedulerILb1ELi96ELb0EEEEEEEEEvNT_6ParamsE,(.L_x_117 - _ZN7cutlass13device_kernelIN5flash19enable_sm80_to_sm89INS1_16FlashAttnBwdSm80INS1_25CollectiveMainloopBwdSm80ILi2ELi1EN4cute5tupleIJNS5_1CILi64EEENS7_ILi96EEENS7_ILi128EEEEEENS_10bfloat16_tEfNS_4arch4Sm80ELb1ELb0ELb1ELb1ELb0ELb0ELb0ELb0ELi2ELi2ELi2ELi2ELb1EEENS1_21CollectiveEpilogueBwdISB_SC_SE_Li256ELb1ELb0ELi4EEENS1_25SingleTileBwdLPTSchedulerILb1ELi96ELb0EEEEEEEEEvNT_6ParamsE)
        .other          _ZN7cutlass13device_kernelIN5flash19enable_sm80_to_sm89INS1_16FlashAttnBwdSm80INS1_25CollectiveMainloopBwdSm80ILi2ELi1EN4cute5tupleIJNS5_1CILi64EEENS7_ILi96EEENS7_ILi128EEEEEENS_10bfloat16_tEfNS_4arch4Sm80ELb1ELb0ELb1ELb1ELb0ELb0ELb0ELb0ELi2ELi2ELi2ELi2ELb1EEENS1_21CollectiveEpilogueBwdISB_SC_SE_Li256ELb1ELb0ELi4EEENS1_25SingleTileBwdLPTSchedulerILb1ELi96ELb0EEEEEEEEEvNT_6ParamsE,@"STO_CUDA_ENTRY STV_DEFAULT"
_ZN7cutlass13device_kernelIN5flash19enable_sm80_to_sm89INS1_16FlashAttnBwdSm80INS1_25CollectiveMainloopBwdSm80ILi2ELi1EN4cute5tupleIJNS5_1CILi64EEENS7_ILi96EEENS7_ILi128EEEEEENS_10bfloat16_tEfNS_4arch4Sm80ELb1ELb0ELb1ELb1ELb0ELb0ELb0ELb0ELi2ELi2ELi2ELi2ELb1EEENS1_21CollectiveEpilogueBwdISB_SC_SE_Li256ELb1ELb0ELi4EEENS1_25SingleTileBwdLPTSchedulerILb1ELi96ELb0EEEEEEEEEvNT_6ParamsE:
[----:B------:R-:W-:Y:S01]  /*0000*/  LDC R1, c[0x0][0x28] ;  /* 0x00000a00ff017b82 */ /* 0x000fe20000000800 */
[----:B------:R-:W-:Y:S05]  /*0010*/  EXIT ;  /* 0x000000000000794d */ /* 0x000fea0003800000 */
.L_x_20:
        /* <DEDUP_REMOVED lines=14> */
.L_x_117:


//--------------------- .text._ZN7cutlass13device_kernelIN5flash19enable_sm80_to_sm89INS1_16FlashAttnBwdSm80INS1_25CollectiveMainloopBwdSm80ILi2ELi1EN4cute5tupleIJNS5_1CILi64EEENS7_ILi96EEENS7_ILi128EEEEEENS_10bfloat16_tEfNS_4arch4Sm80ELb1ELb0ELb1ELb1ELb1ELb0ELb0ELb0ELi2ELi2ELi2ELi2ELb1EEENS1_21CollectiveEpilogueBwdISB_SC_SE_Li256ELb1ELb0ELi4EEENS1_25SingleTileBwdLPTSchedulerILb1ELi96ELb1EEEEEEEEEvNT_6ParamsE --------------------------
	.section	.text._ZN7cutlass13device_kernelIN5flash19enable_sm80_to_sm89INS1_16FlashAttnBwdSm80INS1_25CollectiveMainloopBwdSm80ILi2ELi1EN4cute5tupleIJNS5_1CILi64EEENS7_ILi96EEENS7_ILi128EEEEEENS_10bfloat16_tEfNS_4arch4Sm80ELb1ELb0ELb1ELb1ELb1ELb0ELb0ELb0ELi2ELi2ELi2ELi2ELb1EEENS1_21CollectiveEpilogueBwdISB_SC_SE_Li256ELb1ELb0ELi4EEENS1_25SingleTileBwdLPTSchedulerILb1ELi96ELb1EEEEEEEEEvNT_6ParamsE,"ax",@progbits
	.align	128
.text._ZN7cutlass13device_kernelIN5flash19enable_sm80_to_sm89INS1_16FlashAttnBwdSm80INS1_25CollectiveMainloopBwdSm80ILi2ELi1EN4cute5tupleIJNS5_1CILi64EEENS7_ILi96EEENS7_ILi128EEEEEENS_10bfloat16_tEfNS_4arch4Sm80ELb1ELb0ELb1ELb1ELb1ELb0ELb0ELb0ELi2ELi2ELi2ELi2ELb1EEENS1_21CollectiveEpilogueBwdISB_SC_SE_Li256ELb1ELb0ELi4EEENS1_25SingleTileBwdLPTSchedulerILb1ELi96ELb1EEEEEEEEEvNT_6ParamsE:
        .type           _ZN7cutlass13device_kernelIN5flash19enable_sm80_to_sm89INS1_16FlashAttnBwdSm80INS1_25CollectiveMainloopBwdSm80ILi2ELi1EN4cute5tupleIJNS5_1CILi64EEENS7_ILi96EEENS7_ILi128EEEEEENS_10bfloat16_tEfNS_4arch4Sm80ELb1ELb0ELb1ELb1ELb1ELb0ELb0ELb0ELi2ELi2ELi2ELi2ELb1EEENS1_21CollectiveEpilogueBwdISB_SC_SE_Li256ELb1ELb0ELi4EEENS1_25SingleTileBwdLPTSchedulerILb1ELi96ELb1EEEEEEEEEvNT_6ParamsE,@function
        .size           _ZN7cutlass13device_kernelIN5flash19enable_sm80_to_sm89INS1_16FlashAttnBwdSm80INS1_25CollectiveMainloopBwdSm80ILi2ELi1EN4cute5tupleIJNS5_1CILi64EEENS7_ILi96EEENS7_ILi128EEEEEENS_10bfloat16_tEfNS_4arch4Sm80ELb1ELb0ELb1ELb1ELb1ELb0ELb0ELb0ELi2ELi2ELi2ELi2ELb1EEENS1_21CollectiveEpilogueBwdISB_SC_SE_Li256ELb1ELb0ELi4EEENS1_25SingleTileBwdLPTSchedulerILb1ELi96ELb1EEEEEEEEEvNT_6ParamsE,(.L_x_118 - _ZN7cutlass13device_kernelIN5flash19enable_sm80_to_sm89INS1_16FlashAttnBwdSm80INS1_25CollectiveMainloopBwdSm80ILi2ELi1EN4cute5tupleIJNS5_1CILi64EEENS7_ILi96EEENS7_ILi128EEEEEENS_10bfloat16_tEfNS_4arch4Sm80ELb1ELb0ELb1ELb1ELb1ELb0ELb0ELb0ELi2ELi2ELi2ELi2ELb1EEENS1_21CollectiveEpilogueBwdISB_SC_SE_Li256ELb1ELb0ELi4EEENS1_25SingleTileBwdLPTSchedulerILb1ELi96ELb1EEEEEEEEEvNT_6ParamsE)
        .other          _ZN7cutlass13device_kernelIN5flash19enable_sm80_to_sm89INS1_16FlashAttnBwdSm80INS1_25CollectiveMainloopBwdSm80ILi2ELi1EN4cute5tupleIJNS5_1CILi64EEENS7_ILi96EEENS7_ILi128EEEEEENS_10bfloat16_tEfNS_4arch4Sm80ELb1ELb0ELb1ELb1ELb1ELb0ELb0ELb0ELi2ELi2ELi2ELi2ELb1EEENS1_21CollectiveEpilogueBwdISB_SC_SE_Li256ELb1ELb0ELi4EEENS1_25SingleTileBwdLPTSchedulerILb1ELi96ELb1EEEEEEEEEvNT_6ParamsE,@"STO_CUDA_ENTRY STV_DEFAULT"
_ZN7cutlass13device_kernelIN5flash19enable_sm80_to_sm89INS1_16FlashAttnBwdSm80INS1_25CollectiveMainloopBwdSm80ILi2ELi1EN4cute5tupleIJNS5_1CILi64EEENS7_ILi96EEENS7_ILi128EEEEEENS_10bfloat16_tEfNS_4arch4Sm80ELb1ELb0ELb1ELb1ELb1ELb0ELb0ELb0ELi2ELi2ELi2ELi2ELb1EEENS1_21CollectiveEpilogueBwdISB_SC_SE_Li256ELb1ELb0ELi4EEENS1_25SingleTileBwdLPTSchedulerILb1ELi96ELb1EEEEEEEEEvNT_6ParamsE:
[----:B------:R-:W-:Y:S01]  /*0000*/  LDC R1, c[0x0][0x28] ;  /* 0x00000a00ff017b82 */ /* 0x000fe20000000800 */
[----:B------:R-:W-:Y:S05]  /*0010*/  EXIT ;  /* 0x000000000000794d */ /* 0x000fea0003800000 */
.L_x_21:
        /* <DEDUP_REMOVED lines=14> */
.L_x_118:


//--------------------- .text._ZN7cutlass13device_kernelIN5flash19enable_sm80_to_sm89INS1_16FlashAttnBwdSm80INS1_25CollectiveMainloopBwdSm80ILi2ELi1EN4cute5tupleIJNS5_1CILi64EEENS7_ILi96EEENS7_ILi128EEEEEENS_10bfloat16_tEfNS_4arch4Sm80ELb1ELb0ELb1ELb1ELb0ELb0ELb0ELb0ELi2ELi2ELi2ELi2ELb1EEENS1_24CollectiveEpilogueBwdGQAISB_fSE_Li256ELb1ELb0EEENS1_25SingleTileBwdLPTSchedulerILb1ELi96ELb0EEEEEEEEEvNT_6ParamsE --------------------------
	.section	.text._ZN7cutlass13device_kernelIN5flash19enable_sm80_to_sm89INS1_16FlashAttnBwdSm80INS1_25CollectiveMainloopBwdSm80ILi2ELi1EN4cute5tupleIJNS5_1CILi64EEENS7_ILi96EEENS7_ILi128EEEEEENS_10bfloat16_tEfNS_4arch4Sm80ELb1ELb0ELb1ELb1ELb0ELb0ELb0ELb0ELi2ELi2ELi2ELi2ELb1EEENS1_24CollectiveEpilogueBwdGQAISB_fSE_Li256ELb1ELb0EEENS1_25SingleTileBwdLPTSchedulerILb1ELi96ELb0EEEEEEEEEvNT_6ParamsE,"ax",@progbits
	.align	128
.text._ZN7cutlass13device_kernelIN5flash19enable_sm80_to_sm89INS1_16FlashAttnBwdSm80INS1_25CollectiveMainloopBwdSm80ILi2ELi1EN4cute5tupleIJNS5_1CILi64EEENS7_ILi96EEENS7_ILi128EEEEEENS_10bfloat16_tEfNS_4arch4Sm80ELb1ELb0ELb1ELb1ELb0ELb0ELb0ELb0ELi2ELi2ELi2ELi2ELb1EEENS1_24CollectiveEpilogueBwdGQAISB_fSE_Li256ELb1ELb0EEENS1_25SingleTileBwdLPTSchedulerILb1ELi96ELb0EEEEEEEEEvNT_6ParamsE:
        .type           _ZN7cutlass13device_kernelIN5flash19enable_sm80_to_sm89INS1_16FlashAttnBwdSm80INS1_25CollectiveMainloopBwdSm80ILi2ELi1EN4cute5tupleIJNS5_1CILi64EEENS7_ILi96EEENS7_ILi128EEEEEENS_10bfloat16_tEfNS_4arch4Sm80ELb1ELb0ELb1ELb1ELb0ELb0ELb0ELb0ELi2ELi2ELi2ELi2ELb1EEENS1_24CollectiveEpilogueBwdGQAISB_fSE_Li256ELb1ELb0EEENS1_25SingleTileBwdLPTSchedulerILb1ELi96ELb0EEEEEEEEEvNT_6ParamsE,@function
        .size           _ZN7cutlass13device_kernelIN5flash19enable_sm80_to_sm89INS1_16FlashAttnBwdSm80INS1_25CollectiveMainloopBwdSm80ILi2ELi1EN4cute5tupleIJNS5_1CILi64EEENS7_ILi96EEENS7_ILi128EEEEEENS_10bfloat16_tEfNS_4arch4Sm80ELb1ELb0ELb1ELb1ELb0ELb0ELb0ELb0ELi2ELi2ELi2ELi2ELb1EEENS1_24CollectiveEpilogueBwdGQAISB_fSE_Li256ELb1ELb0EEENS1_25SingleTileBwdLPTSchedulerILb1ELi96ELb0EEEEEEEEEvNT_6ParamsE,(.L_x_119 - _ZN7cutlass13device_kernelIN5flash19enable_sm80_to_sm89INS1_16FlashAttnBwdSm80INS1_25CollectiveMainloopBwdSm80ILi2ELi1EN4cute5tupleIJNS5_1CILi64EEENS7_ILi96EEENS7_ILi128EEEEEENS_10bfloat16_tEfNS_4arch4Sm80ELb1ELb0ELb1ELb1ELb0ELb0ELb0ELb0ELi2ELi2ELi2ELi2ELb1EEENS1_24CollectiveEpilogueBwdGQAISB_fSE_Li256ELb1ELb0EEENS1_25SingleTileBwdLPTSchedulerILb1ELi96ELb0EEEEEEEEEvNT_6ParamsE)
        .other          _ZN7cutlass13device_kernelIN5flash19enable_sm80_to_sm89INS1_16FlashAttnBwdSm80INS1_25CollectiveMainloopBwdSm80ILi2ELi1EN4cute5tupleIJNS5_1CILi64EEENS7_ILi96EEENS7_ILi128EEEEEENS_10bfloat16_tEfNS_4arch4Sm80ELb1ELb0ELb1ELb1ELb0ELb0ELb0ELb0ELi2ELi2ELi2ELi2ELb1EEENS1_24CollectiveEpilogueBwdGQAISB_fSE_Li256ELb1ELb0EEENS1_25SingleTileBwdLPTSchedulerILb1ELi96ELb0EEEEEEEEEvNT_6ParamsE,@"STO_CUDA_ENTRY STV_DEFAULT"
_ZN7cutlass13device_kernelIN5flash19enable_sm80_to_sm89INS1_16FlashAttnBwdSm80INS1_25CollectiveMainloopBwdSm80ILi2ELi1EN4cute5tupleIJNS5_1CILi64EEENS7_ILi96EEENS7_ILi128EEEEEENS_10bfloat16_tEfNS_4arch4Sm80ELb1ELb0ELb1ELb1ELb0ELb0ELb0ELb0ELi2ELi2ELi2ELi2ELb1EEENS1_24CollectiveEpilogueBwdGQAISB_fSE_Li256ELb1ELb0EEENS1_25SingleTileBwdLPTSchedulerILb1ELi96ELb0EEEEEEEEEvNT_6ParamsE:
[----:B------:R-:W-:Y:S01]  /*0000*/  LDC R1, c[0x0][0x28] ;  /* 0x00000a00ff017b82 */ /* 0x000fe20000000800 */
[----:B------:R-:W-:Y:S05]  /*0010*/  EXIT ;  /* 0x000000000000794d */ /* 0x000fea0003800000 */
.L_x_22:
        /* <DEDUP_REMOVED lines=14> */
.L_x_119:


//--------------------- .text._ZN7cutlass13device_kernelIN5flash32FlashAttnBwdPostprocessConvertdQIN4cute5tupleIJNS3_1CILi96EEENS5_ILi128EEEEEENS_10bfloat16_tEfNS_4arch4Sm80ELi256ENS3_8TiledMMAINS3_8MMA_AtomIJNS3_30SM80_16x8x16_F32BF16BF16F32_TNEEEENS3_6LayoutINS4_IJNS5_ILi2EEENS5_ILi4EEENS5_ILi1EEEEEENS4_IJSJ_SH_NS5_ILi0EEEEEEEENS4_IJNS5_ILi32EEENS5_ILi64EEENS5_ILi16EEEEEEEELb0EEEEEvNT_6ParamsE --------------------------
	.section	.text._ZN7cutlass13device_kernelIN5flash32FlashAttnBwdPostprocessConvertdQIN4cute5tupleIJNS3_1CILi96EEENS5_ILi128EEEEEENS_10bfloat16_tEfNS_4arch4Sm80ELi256ENS3_8TiledMMAINS3_8MMA_AtomIJNS3_30SM80_16x8x16_F32BF16BF16F32_TNEEEENS3_6LayoutINS4_IJNS5_ILi2EEENS5_ILi4EEENS5_ILi1EEEEEENS4_IJSJ_SH_NS5_ILi0EEEEEEEENS4_IJNS5_ILi32EEENS5_ILi64EEENS5_ILi16EEEEEEEELb0EEEEEvNT_6ParamsE,"ax",@progbits
	.align	128
.text._ZN7cutlass13device_kernelIN5flash32FlashAttnBwdPostprocessConvertdQIN4cute5tupleIJNS3_1CILi96EEENS5_ILi128EEEEEENS_10bfloat16_tEfNS_4arch4Sm80ELi256ENS3_8TiledMMAINS3_8MMA_AtomIJNS3_30SM80_16x8x16_F32BF16BF16F32_TNEEEENS3_6LayoutINS4_IJNS5_ILi2EEENS5_ILi4EEENS5_ILi1EEEEEENS4_IJSJ_SH_NS5_ILi0EEEEEEEENS4_IJNS5_ILi32EEENS5_ILi64EEENS5_ILi16EEEEEEEELb0EEEEEvNT_6ParamsE:
        .type           _ZN7cutlass13device_kernelIN5flash32FlashAttnBwdPostprocessConvertdQIN4cute5tupleIJNS3_1CILi96EEENS5_ILi128EEEEEENS_10bfloat16_tEfNS_4arch4Sm80ELi256ENS3_8TiledMMAINS3_8MMA_AtomIJNS3_30SM80_16x8x16_F32BF16BF16F32_TNEEEENS3_6LayoutINS4_IJNS5_ILi2EEENS5_ILi4EEENS5_ILi1EEEEEENS4_IJSJ_SH_NS5_ILi0EEEEEEEENS4_IJNS5_ILi32EEENS5_ILi64EEENS5_ILi16EEEEEEEELb0EEEEEvNT_6ParamsE,@function
        .size           _ZN7cutlass13device_kernelIN5flash32FlashAttnBwdPostprocessConvertdQIN4cute5tupleIJNS3_1CILi96EEENS5_ILi128EEEEEENS_10bfloat16_tEfNS_4arch4Sm80ELi256ENS3_8TiledMMAINS3_8MMA_AtomIJNS3_30SM80_16x8x16_F32BF16BF16F32_TNEEEENS3_6LayoutINS4_IJNS5_ILi2EEENS5_ILi4EEENS5_ILi1EEEEEENS4_IJSJ_SH_NS5_ILi0EEEEEEEENS4_IJNS5_ILi32EEENS5_ILi64EEENS5_ILi16EEEEEEEELb0EEEEEvNT_6ParamsE,(.L_x_120 - _ZN7cutlass13device_kernelIN5flash32FlashAttnBwdPostprocessConvertdQIN4cute5tupleIJNS3_1CILi96EEENS5_ILi128EEEEEENS_10bfloat16_tEfNS_4arch4Sm80ELi256ENS3_8TiledMMAINS3_8MMA_AtomIJNS3_30SM80_16x8x16_F32BF16BF16F32_TNEEEENS3_6LayoutINS4_IJNS5_ILi2EEENS5_ILi4EEENS5_ILi1EEEEEENS4_IJSJ_SH_NS5_ILi0EEEEEEEENS4_IJNS5_ILi32EEENS5_ILi64EEENS5_ILi16EEEEEEEELb0EEEEEvNT_6ParamsE)
        .other          _ZN7cutlass13device_kernelIN5flash32FlashAttnBwdPostprocessConvertdQIN4cute5tupleIJNS3_1CILi96EEENS5_ILi128EEEEEENS_10bfloat16_tEfNS_4arch4Sm80ELi256ENS3_8TiledMMAINS3_8MMA_AtomIJNS3_30SM80_16x8x16_F32BF16BF16F32_TNEEEENS3_6LayoutINS4_IJNS5_ILi2EEENS5_ILi4EEENS5_ILi1EEEEEENS4_IJSJ_SH_NS5_ILi0EEEEEEEENS4_IJNS5_ILi32EEENS5_ILi64EEENS5_ILi16EEEEEEEELb0EEEEEvNT_6ParamsE,@"STO_CUDA_ENTRY STV_DEFAULT"
_ZN7cutlass13device_kernelIN5flash32FlashAttnBwdPostprocessConvertdQIN4cute5tupleIJNS3_1CILi96EEENS5_ILi128EEEEEENS_10bfloat16_tEfNS_4arch4Sm80ELi256ENS3_8TiledMMAINS3_8MMA_AtomIJNS3_30SM80_16x8x16_F32BF16BF16F32_TNEEEENS3_6LayoutINS4_IJNS5_ILi2EEENS5_ILi4EEENS5_ILi1EEEEEENS4_IJSJ_SH_NS5_ILi0EEEEEEEENS4_IJNS5_ILi32EEENS5_ILi64EEENS5_ILi16EEEEEEEELb0EEEEEvNT_6ParamsE:
[----:B------:R-:W-:Y:S08]  /*0000*/  LDC R1, c[0x0][0x28] ;  /* 0x00000a00ff017b82 */ /* 0x000ff00000000800 */
[----:B------:R-:W0:Y:S01]  /*0010*/  LDC.64 R6, c[0x0][0x278] ;  /* 0x00009e00ff067b82 */ /* 0x000e220000000a00 */
[----:B------:R-:W1:Y:S01]  /*0020*/  S2R R11, SR_CTAID.Z ;  /* 0x00000000000b7919 */ /* 0x000e620000002700 */
[----:B------:R-:W-:Y:S01]  /*0030*/  ULDC.64 UR4, c[0x0][0x270] ;  /* 0x00009c0000047ab9 */ /* 0x000fe20000000a00 */
[----:B------:R-:W-:Y:S01]  /*0040*/  ULDC.64 UR6, c[0x0][0x208] ;  /* 0x0000820000067ab9 */ /* 0x000fe20000000a00 */
[----:B------:R-:W-:-:S04]  /*0050*/  ISETP.NE.U32.AND P0, PT, RZ, UR4, PT ;  /* 0x00000004ff007c0c */ /* 0x000fc8000bf05070 */
[----:B------:R-:W1:Y:S01]  /*0060*/  LDC.64 R4, c[0x0][0x270] ;  /* 0x00009c00ff047b82 */ /* 0x000e620000000a00 */
[----:B------:R-:W-:Y:S02]  /*0070*/  ISETP.NE.AND.EX P0, PT, RZ, UR5, PT, P0 ;  /* 0x00000005ff007c0c */ /* 0x000fe4000bf05300 */
[----:B0-----:R-:W-:-:S04]  /*0080*/  ISETP.NE.U32.AND P1, PT, R6, RZ, PT ;  /* 0x000000ff0600720c */ /* 0x001fc80003f25070 */
[----:B------:R-:W-:Y:S01]  /*0090*/  ISETP.NE.AND.EX P1, PT, R7, RZ, PT, P1 ;  /* 0x000000ff0700720c */ /* 0x000fe20003f25310 */
[----:B------:R-:W0:Y:S01]  /*00a0*/  LDC R3, c[0x0][0x240] ;  /* 0x00009000ff037b82 */ /* 0x000e220000000800 */
[----:B-1----:R-:W-:-:S05]  /*00b0*/  IMAD.WIDE R4, R11, 0x4, R4 ;  /* 0x000000040b047825 */ /* 0x002fca00078e0204 */
[----:B------:R1:W5:Y:S06]  /*00c0*/  @P0 LDG.E R2, desc[UR6][R4.64] ;  /* 0x0000000604020981 */ /* 0x00036c000c1e1900 */
[----:B------:R-:W2:Y:S01]  /*00d0*/  @P1 LDC.64 R6, c[0x0][0x278] ;  /* 0x00009e00ff061b82 */ /* 0x000ea20000000a00 */
[----:B------:R-:W3:Y:S01]  /*00e0*/  S2R R0, SR_CTAID.X ;  /* 0x0000000000007919 */ /* 0x000ee20000002500 */
[----:B--2---:R-:W-:-:S05]  /*00f0*/  @P1 IMAD.WIDE R6, R11, 0x4, R6 ;  /* 0x000000040b061825 */ /* 0x004fca00078e0206 */
[----:B0-----:R1:W5:Y:S01]  /*0100*/  @P1 LDG.E R3, desc[UR6][R6.64] ;  /* 0x0000000606031981 */ /* 0x001362000c1e1900 */
[----:B---3--:R-:W-:Y:S01]  /*0110*/  IMAD R8, R0, 0x60, RZ ;  /* 0x0000006000087824 */ /* 0x008fe200078e02ff */
[----:B------:R-:W-:Y:S06]  /*0120*/  @P1 BRA `(.L_x_23) ;  /* 0x0000000000101947 */ /* 0x000fec0003800000 */
[----:B------:R-:W-:Y:S05]  /*0130*/  @!P0 BRA `(.L_x_23) ;  /* 0x00000000000c8947 */ /* 0x000fea0003800000 */
[----:B-1----:R-:W2:Y:S04]  /*0140*/  LDG.E R6, desc[UR6][R4.64] ;  /* 0x0000000604067981 */ /* 0x002ea8000c1e1900 */
[----:B-----5:R-:W2:Y:S02]  /*0150*/  LDG.E R3, desc[UR6][R4.64+0x4] ;  /* 0x0000040604037981 */ /* 0x020ea4000c1e1900 */
[----:B--2---:R-:W-:-:S07]  /*0160*/  IMAD.IADD R3, R3, 0x1, -R6 ;  /* 0x0000000103037824 */ /* 0x004fce00078e0a06 */
.L_x_23:
[----:B------:R-:W-:Y:S02]  /*0170*/  ISETP.NE.U32.AND P1, PT, RZ, UR4, PT ;  /* 0x00000004ff007c0c */ /* 0x000fe4000bf25070 */
[----:B-----5:R-:W-:Y:S02]  /*0180*/  ISETP.GE.AND P2, PT, R8, R3, PT ;  /* 0x000000030800720c */ /* 0x020fe40003f46270 */
[----:B------:R-:W-:-:S13]  /*0190*/  ISETP.NE.AND.EX P1, PT, RZ, UR5, PT, P1 ;  /* 0x00000005ff007c0c */ /* 0x000fda000bf25310 */
[----:B------:R-:W-:Y:S05]  /*01a0*/  @P1 EXIT P2 ;  /* 0x000000000000194d */ /* 0x000fea0001000000 */
[----:B------:R-:W0:Y:S01]  /*01b0*/  S2R R59, SR_TID.X ;  /* 0x00000000003b7919 */ /* 0x000e220000002100 */
[C---:B-1----:R-:W-:Y:S01]  /*01c0*/  @P0 IMAD R4, R11.reuse, 0x60, R2 ;  /* 0x000000600b040824 */ /* 0x042fe200078e0202 */
[----:B------:R-:W1:Y:S01]  /*01d0*/  S2UR UR8, SR_CTAID.Y ;  /* 0x00000000000879c3 */ /* 0x000e620000002600 */
[----:B------:R-:W-:Y:S01]  /*01e0*/  IMAD R9, R0, 0x3000, RZ ;  /* 0x0000300000097824 */ /* 0x000fe200078e02ff */
[----:B------:R-:W-:Y:S01]  /*01f0*/  SHF.R.S32.HI R53, RZ, 0x1f, R11 ;  /* 0x0000001fff357819 */ /* 0x000fe2000001140b */
[----:B------:R-:W-:Y:S01]  /*0200*/  @P0 IMAD.HI R4, R4, 0x2aaaaaab, RZ ;  /* 0x2aaaaaab04040827 */ /* 0x000fe200078e02ff */
[----:B------:R-:W-:Y:S01]  /*0210*/  ULDC.64 UR4, c[0x0][0x230] ;  /* 0x00008c0000047ab9 */ /* 0x000fe20000000a00 */
[----:B------:R-:W-:Y:S02]  /*0220*/  SEL R54, R11, RZ, !P1 ;  /* 0x000000ff0b367207 */ /* 0x000fe40004800000 */
[----:B------:R-:W-:Y:S01]  /*0230*/  SEL R53, R53, RZ, !P1 ;  /* 0x000000ff35357207 */ /* 0x000fe20004800000 */
[----:B------:R-:W2:Y:S01]  /*0240*/  LDC.64 R12, c[0x0][0x228] ;  /* 0x00008a00ff0c7b82 */ /* 0x000ea20000000a00 */
[----:B------:R-:W-:-:S04]  /*0250*/  @P0 SHF.R.U32.HI R5, RZ, 0x1f, R4 ;  /* 0x0000001fff050819 */ /* 0x000fc80000011604 */
[----:B------:R-:W-:-:S05]  /*0260*/  @P0 LEA.HI.SX32 R5, R4, R5, 0x1c ;  /* 0x0000000504050211 */ /* 0x000fca00078fe2ff */
[----:B------:R-:W-:Y:S01]  /*0270*/  @P0 IMAD R7, R5, 0x3000, RZ ;  /* 0x0000300005070824 */ /* 0x000fe200078e02ff */
[----:B------:R-:W-:-:S03]  /*0280*/  CS2R R4, SRZ ;  /* 0x0000000000047805 */ /* 0x000fc6000001ff00 */
[--C-:B------:R-:W-:Y:S01]  /*0290*/  @P0 IMAD.MOV.U32 R4, RZ, RZ, R7.reuse ;  /* 0x000000ffff040224 */ /* 0x100fe200078e0007 */
[----:B------:R-:W-:Y:S01]  /*02a0*/  @P0 SHF.R.S32.HI R5, RZ, 0x1f, R7 ;  /* 0x0000001fff050819 */ /* 0x000fe20000011407 */
[----:B-1----:R-:W-:Y:S01]  /*02b0*/  USHF.R.S32.HI UR9, URZ, 0x1f, UR8 ;  /* 0x0000001f3f097899 */ /* 0x002fe20008011408 */
[----:B------:R-:W-:Y:S01]  /*02c0*/  SHF.R.S32.HI R7, RZ, 0x1f, R9 ;  /* 0x0000001fff077819 */ /* 0x000fe20000011409 */
[----:B0-----:R-:W-:-:S04]  /*02d0*/  IMAD.SHL.U32 R52, R59, 0x4, RZ ;  /* 0x000000043b347824 */ /* 0x001fc800078e00ff */
[----:B--2---:R-:W-:Y:S01]  /*02e0*/  IMAD R8, R12, UR9, RZ ;  /* 0x000000090c087c24 */ /* 0x004fe2000f8e02ff */
[----:B------:R-:W-:Y:S01]  /*02f0*/  IADD3 R4, P2, P3, R4, R52, R9 ;  /* 0x0000003404047210 */ /* 0x000fe20007b5e009 */
[----:B------:R-:W-:Y:S01]  /*0300*/  IMAD R9, R53, UR4, RZ ;  /* 0x0000000435097c24 */ /* 0x000fe2000f8e02ff */
[----:B------:R-:W-:-:S03]  /*0310*/  SHF.R.S32.HI R6, RZ, 0x1f, R52 ;  /* 0x0000001fff067819 */ /* 0x000fc60000011434 */
[----:B------:R-:W-:Y:S01]  /*0320*/  IMAD R9, R54, UR5, R9 ;  /* 0x0000000536097c24 */ /* 0x000fe2000f8e0209 */
[----:B------:R-:W-:Y:S01]  /*0330*/  IADD3.X R5, R5, R6, R7, P2, P3 ;  /* 0x0000000605057210 */ /* 0x000fe200017e6407 */
[----:B------:R-:W-:Y:S02]  /*0340*/  IMAD R7, R13, UR8, R8 ;  /* 0x000000080d077c24 */ /* 0x000fe4000f8e0208 */
[----:B------:R-:W-:-:S05]  /*0350*/  IMAD.WIDE.U32 R4, R12, UR8, R4 ;  /* 0x000000080c047c25 */ /* 0x000fca000f8e0004 */
[----:B------:R-:W-:-:S03]  /*0360*/  IADD3 R5, R5, R7, RZ ;  /* 0x0000000705057210 */ /* 0x000fc60007ffe0ff */
[----:B------:R-:W-:Y:S01]  /*0370*/  IMAD.WIDE.U32 R4, R54, UR4, R4 ;  /* 0x0000000436047c25 */ /* 0x000fe2000f8e0004 */
[----:B------:R-:W-:-:S03]  /*0380*/  ULDC.64 UR4, c[0x0][0x210] ;  /* 0x0000840000047ab9 */ /* 0x000fc60000000a00 */
[----:B------:R-:W-:Y:S01]  /*0390*/  IMAD.IADD R5, R5, 0x1, R9 ;  /* 0x0000000105057824 */ /* 0x000fe200078e0209 */
[----:B------:R-:W-:-:S04]  /*03a0*/  LEA R62, P1, R4, UR4, 0x2 ;  /* 0x00000004043e7c11 */ /* 0x000fc8000f8210ff */
[----:B------:R-:W-:-:S05]  /*03b0*/  LEA.HI.X R63, R4, UR5, R5, 0x2, P1 ;  /* 0x00000005043f7c11 */ /* 0x000fca00088f1405 */
[----:B------:R-:W2:Y:S04]  /*03c0*/  LDG.E.128 R4, desc[UR6][R62.64] ;  /* 0x000000063e047981 */ /* 0x000ea8000c1e1d00 */
[----:B------:R-:W3:Y:S04]  /*03d0*/  LDG.E.128 R8, desc[UR6][R62.64+0x1000] ;  /* 0x001000063e087981 */ /* 0x000ee8000c1e1d00 */
[----:B------:R-:W4:Y:S04]  /*03e0*/  LDG.E.128 R12, desc[UR6][R62.64+0x2000] ;  /* 0x002000063e0c7981 */ /* 0x000f28000c1e1d00 */
[----:B------:R-:W5:Y:S04]  /*03f0*/  LDG.E.128 R16, desc[UR6][R62.64+0x3000] ;  /* 0x003000063e107981 */ /* 0x000f68000c1e1d00 */
[----:B------:R-:W5:Y:S04]  /*0400*/  LDG.E.128 R20, desc[UR6][R62.64+0x4000] ;  /* 0x004000063e147981 */ /* 0x000f68000c1e1d00 */
[----:B------:R-:W5:Y:S04]  /*0410*/  LDG.E.128 R24, desc[UR6][R62.64+0x5000] ;  /* 0x005000063e187981 */ /* 0x000f68000c1e1d00 */
[----:B------:R-:W5:Y:S04]  /*0420*/  LDG.E.128 R28, desc[UR6][R62.64+0x6000] ;  /* 0x006000063e1c7981 */ /* 0x000f68000c1e1d00 */
[----:B------:R-:W5:Y:S04]  /*0430*/  LDG.E.128 R32, desc[UR6][R62.64+0x7000] ;  /* 0x007000063e207981 */ /* 0x000f68000c1e1d00 */
[----:B------:R-:W5:Y:S04]  /*0440*/  LDG.E.128 R36, desc[UR6][R62.64+0x8000] ;  /* 0x008000063e247981 */ /* 0x000f68000c1e1d00 */
[----:B------:R-:W5:Y:S04]  /*0450*/  LDG.E.128 R40, desc[UR6][R62.64+0x9000] ;  /* 0x009000063e287981 */ /* 0x000f68000c1e1d00 */
[----:B------:R-:W5:Y:S04]  /*0460*/  LDG.E.128 R44, desc[UR6][R62.64+0xa000] ;  /* 0x00a000063e2c7981 */ /* 0x000f68000c1e1d00 */
[----:B------:R0:W5:Y:S01]  /*0470*/  LDG.E.128 R48, desc[UR6][R62.64+0xb000] ;  /* 0x00b000063e307981 */ /* 0x000162000c1e1d00 */
[----:B------:R-:W1:Y:S01]  /*0480*/  S2UR UR5, SR_CgaCtaId ;  /* 0x00000000000579c3 */ /* 0x000e620000008800 */
[----:B------:R-:W-:Y:S01]  /*0490*/  SHF.R.S32.HI R56, RZ, 0x1f, R59 ;  /* 0x0000001fff387819 */ /* 0x000fe2000001143b */
[----:B------:R-:W-:Y:S01]  /*04a0*/  UMOV UR4, 0x400 ;  /* 0x0000040000047882 */ /* 0x000fe20000000000 */
[----:B------:R-:W-:Y:S01]  /*04b0*/  IMAD R3, R0, -0x60, R3 ;  /* 0xffffffa000037824 */ /* 0x000fe200078e0203 */
[----:B------:R-:W-:Y:S01]  /*04c0*/  BSSY B0, `(.L_x_24) ;  /* 0x0000108000007945 */ /* 0x000fe20003800000 */
[----:B------:R-:W-:-:S02]  /*04d0*/  LEA.HI R58, R56, R59, RZ, 0x2 ;  /* 0x0000003b383a7211 */ /* 0x000fc400078f10ff */
[CC--:B------:R-:W-:Y:S02]  /*04e0*/  LEA.HI R55, R56.reuse, R59.reuse, RZ, 0x4 ;  /* 0x0000003b38377211 */ /* 0x0c0fe400078f20ff */
[CC--:B------:R-:W-:Y:S02]  /*04f0*/  LEA.HI R69, R56.reuse, R59.reuse, RZ, 0x5 ;  /* 0x0000003b38457211 */ /* 0x0c0fe400078f28ff */
[CC--:B------:R-:W-:Y:S02]  /*0500*/  LEA.HI R57, R56.reuse, R59.reuse, RZ, 0x7 ;  /* 0x0000003b38397211 */ /* 0x0c0fe400078f38ff */
[----:B------:R-:W-:Y:S02]  /*0510*/  LEA.HI R67, R56, R59, RZ, 0x6 ;  /* 0x0000003b38437211 */ /* 0x000fe400078f30ff */
[--C-:B------:R-:W-:Y:S02]  /*0520*/  SHF.R.S32.HI R61, RZ, 0x2, R58.reuse ;  /* 0x00000002ff3d7819 */ /* 0x100fe4000001143a */
[----:B0-----:R-:W-:-:S02]  /*0530*/  SHF.R.S32.HI R62, RZ, 0x1f, R58 ;  /* 0x0000001fff3e7819 */ /* 0x001fc4000001143a */
[----:B------:R-:W-:Y:S02]  /*0540*/  LOP3.LUT R64, R58, 0x7ffffffc, RZ, 0xc0, !PT ;  /* 0x7ffffffc3a407812 */ /* 0x000fe400078ec0ff */
[----:B------:R-:W-:Y:S02]  /*0550*/  LOP3.LUT R56, R55, 0xfffffff0, RZ, 0xc0, !PT ;  /* 0xfffffff037387812 */ /* 0x000fe400078ec0ff */
[----:B------:R-:W-:Y:S01]  /*0560*/  LEA.HI R63, R62, R61, RZ, 0x3 ;  /* 0x0000003d3e3f7211 */ /* 0x000fe200078f18ff */
[----:B-1----:R-:W-:Y:S01]  /*0570*/  ULEA UR4, UR5, UR4, 0x18 ;  /* 0x0000000405047291 */ /* 0x002fe2000f8ec03f */
[C---:B------:R-:W-:Y:S01]  /*0580*/  IMAD.IADD R62, R59.reuse, 0x1, -R64 ;  /* 0x000000013b3e7824 */ /* 0x040fe200078e0a40 */
[----:B------:R-:W-:Y:S01]  /*0590*/  SHF.R.S32.HI R60, RZ, 0x5, R69 ;  /* 0x00000005ff3c7819 */ /* 0x000fe20000011445 */
[C---:B------:R-:W-:Y:S01]  /*05a0*/  IMAD.IADD R56, R59.reuse, 0x1, -R56 ;  /* 0x000000013b387824 */ /* 0x040fe200078e0a38 */
[----:B------:R-:W-:Y:S01]  /*05b0*/  SHF.R.S32.HI R58, RZ, 0x6, R67 ;  /* 0x00000006ff3a7819 */ /* 0x000fe20000011443 */
[----:B------:R-:W-:Y:S01]  /*05c0*/  ULDC UR5, c[0x0][0x268] ;  /* 0x00009a0000057ab9 */ /* 0x000fe20000000800 */
[----:B------:R-:W-:-:S02]  /*05d0*/  LEA R59, R59, UR4, 0x4 ;  /* 0x000000043b3b7c11 */ /* 0x000fc4000f8e20ff */
[----:B------:R-:W-:Y:S02]  /*05e0*/  LEA.HI R64, R69, R60, RZ, 0x1 ;  /* 0x0000003c45407211 */ /* 0x000fe400078f08ff */
[----:B------:R-:W-:Y:S02]  /*05f0*/  LEA.HI R67, R67, R58, RZ, 0x1 ;  /* 0x0000003a43437211 */ /* 0x000fe400078f08ff */
[----:B------:R-:W-:Y:S02]  /*0600*/  LOP3.LUT R66, R63, 0xfffffff8, RZ, 0xc0, !PT ;  /* 0xfffffff83f427812 */ /* 0x000fe400078ec0ff */
[----:B------:R-:W-:Y:S02]  /*0610*/  LOP3.LUT R63, R64, 0xfffffe, RZ, 0xc0, !PT ;  /* 0x00fffffe403f7812 */ /* 0x000fe400078ec0ff */
[----:B------:R-:W-:Y:S02]  /*0620*/  LOP3.LUT R67, R67, 0xfffffffe, RZ, 0xc0, !PT ;  /* 0xfffffffe43437812 */ /* 0x000fe400078ec0ff */
[----:B------:R-:W-:Y:S01]  /*0630*/  IADD3 R61, R61, -R66, RZ ;  /* 0x800000423d3d7210 */ /* 0x000fe20007ffe0ff */
[----:B------:R-:W-:Y:S01]  /*0640*/  IMAD.IADD R63, R60, 0x1, -R63 ;  /* 0x000000013c3f7824 */ /* 0x000fe200078e0a3f */
[----:B------:R-:W-:Y:S01]  /*0650*/  SHF.R.S32.HI R65, RZ, 0x7, R57 ;  /* 0x00000007ff417819 */ /* 0x000fe20000011439 */
[----:B------:R-:W-:Y:S01]  /*0660*/  IMAD.IADD R60, R58, 0x1, -R67 ;  /* 0x000000013a3c7824 */ /* 0x000fe200078e0a43 */
[----:B------:R-:W-:-:S02]  /*0670*/  SHF.R.S32.HI R58, RZ, 0x4, R55 ;  /* 0x00000004ff3a7819 */ /* 0x000fc40000011437 */
[----:B------:R-:W-:Y:S01]  /*0680*/  SHF.R.S32.HI R55, RZ, 0x1f, R55 ;  /* 0x0000001fff377819 */ /* 0x000fe20000011437 */
[----:B------:R-:W-:-:S03]  /*0690*/  IMAD R62, R65, 0x300, R62 ;  /* 0x00000300413e7824 */ /* 0x000fc600078e023e */
[----:B------:R-:W-:Y:S01]  /*06a0*/  LEA.HI R55, R55, R58, RZ, 0x2 ;  /* 0x0000003a37377211 */ /* 0x000fe200078f10ff */
[----:B------:R-:W-:-:S03]  /*06b0*/  IMAD R63, R63, 0x80, R62 ;  /* 0x000000803f3f7824 */ /* 0x000fc600078e023e */
[----:B------:R-:W-:-:S05]  /*06c0*/  LOP3.LUT R55, R55, 0xffffffc, RZ, 0xc0, !PT ;  /* 0x0ffffffc37377812 */ /* 0x000fca00078ec0ff */
[----:B------:R-:W-:Y:S01]  /*06d0*/  IMAD.IADD R55, R58, 0x1, -R55 ;  /* 0x000000013a377824 */ /* 0x000fe200078e0a37 */
[----:B--2---:R0:W-:Y:S04]  /*06e0*/  STS.128 [R59], R4 ;  /* 0x000000043b007388 */ /* 0x0041e80000000c00 */
[----:B---3--:R-:W-:Y:S04]  /*06f0*/  STS.128 [R59+0x1000], R8 ;  /* 0x001000083b007388 */ /* 0x008fe80000000c00 */
[----:B----4-:R1:W-:Y:S04]  /*0700*/  STS.128 [R59+0x2000], R12 ;  /* 0x0020000c3b007388 */ /* 0x0103e80000000c00 */
[----:B-----5:R2:W-:Y:S04]  /*0710*/  STS.128 [R59+0x3000], R16 ;  /* 0x003000103b007388 */ /* 0x0205e80000000c00 */
[----:B------:R3:W-:Y:S01]  /*0720*/  STS.128 [R59+0x4000], R20 ;  /* 0x004000143b007388 */ /* 0x0007e20000000c00 */
[C---:B0-----:R-:W-:Y:S01]  /*0730*/  SHF.L.U32 R7, R60.reuse, 0x6, RZ ;  /* 0x000000063c077819 */ /* 0x041fe200000006ff */
[----:B------:R-:W-:Y:S01]  /*0740*/  IMAD.SHL.U32 R60, R60, 0x8, RZ ;  /* 0x000000083c3c7824 */ /* 0x000fe200078e00ff */
[C---:B------:R-:W-:Y:S01]  /*0750*/  LEA.HI R5, R56.reuse, R56, RZ, 0x1 ;  /* 0x0000003838057211 */ /* 0x040fe200078f08ff */
[----:B------:R-:W-:Y:S01]  /*0760*/  STS.128 [R59+0x5000], R24 ;  /* 0x005000183b007388 */ /* 0x000fe20000000c00 */
[----:B------:R-:W-:Y:S01]  /*0770*/  IMAD.SHL.U32 R56, R56, 0x8, RZ ;  /* 0x0000000838387824 */ /* 0x000fe200078e00ff */
[----:B------:R-:W-:-:S02]  /*0780*/  LOP3.LUT R7, R7, 0x40, RZ, 0xc0, !PT ;  /* 0x0000004007077812 */ /* 0x000fc400078ec0ff */
[----:B------:R-:W-:Y:S01]  /*0790*/  STS.128 [R59+0x6000], R28 ;  /* 0x0060001c3b007388 */ /* 0x000fe20000000c00 */
[----:B------:R-:W-:Y:S02]  /*07a0*/  SHF.R.S32.HI R4, RZ, 0x1f, R61 ;  /* 0x0000001fff047819 */ /* 0x000fe4000001143d */
[----:B-1----:R-:W-:Y:S01]  /*07b0*/  LOP3.LUT R15, R7, 0x8, R56, 0xf8, !PT ;  /* 0x00000008070f7812 */ /* 0x002fe200078ef838 */
[----:B------:R-:W-:Y:S01]  /*07c0*/  STS.128 [R59+0x7000], R32 ;  /* 0x007000203b007388 */ /* 0x000fe20000000c00 */
[----:B------:R-:W-:Y:S02]  /*07d0*/  LEA.HI R4, R4, R61, RZ, 0x2 ;  /* 0x0000003d04047211 */ /* 0x000fe400078f10ff */
[----:B--2---:R-:W-:Y:S01]  /*07e0*/  LOP3.LUT R16, R57, 0xffffff80, RZ, 0xc0, !PT ;  /* 0xffffff8039107812 */ /* 0x004fe200078ec0ff */
[----:B------:R-:W-:Y:S01]  /*07f0*/  STS.128 [R59+0x8000], R36 ;  /* 0x008000243b007388 */ /* 0x000fe20000000c00 */
[----:B---3--:R-:W-:Y:S01]  /*0800*/  SHF.R.U32.HI R20, RZ, 0x3, R7 ;  /* 0x00000003ff147819 */ /* 0x008fe20000011607 */
[C---:B------:R-:W-:Y:S01]  /*0810*/  IMAD.SHL.U32 R7, R4.reuse, 0x10, RZ ;  /* 0x0000001004077824 */ /* 0x040fe200078e00ff */
[----:B------:R-:W-:Y:S01]  /*0820*/  SHF.R.S32.HI R5, RZ, 0x1, R5 ;  /* 0x00000001ff057819 */ /* 0x000fe20000011405 */
[----:B------:R-:W-:Y:S01]  /*0830*/  STS.128 [R59+0x9000], R40 ;  /* 0x009000283b007388 */ /* 0x000fe20000000c00 */
[----:B------:R-:W-:Y:S01]  /*0840*/  LOP3.LUT R15, R15, R20, RZ, 0x3c, !PT ;  /* 0x000000140f0f7212 */ /* 0x000fe200078e3cff */
[----:B------:R-:W-:Y:S01]  /*0850*/  IMAD R18, R55, 0x10, R16 ;  /* 0x0000001037127824 */ /* 0x000fe200078e0210 */
[----:B------:R-:W-:Y:S01]  /*0860*/  LOP3.LUT R7, R7, 0x40, RZ, 0xc0, !PT ;  /* 0x0000004007077812 */ /* 0x000fe200078ec0ff */
[----:B------:R-:W-:Y:S01]  /*0870*/  STS.128 [R59+0xa000], R44 ;  /* 0x00a0002c3b007388 */ /* 0x000fe20000000c00 */
[----:B------:R-:W-:Y:S01]  /*0880*/  LOP3.LUT R16, R4, 0x7fffffc, RZ, 0xc0, !PT ;  /* 0x07fffffc04107812 */ /* 0x000fe200078ec0ff */
[----:B------:R-:W-:Y:S01]  /*0890*/  IMAD R18, R5, 0x600, R18 ;  /* 0x0000060005127824 */ /* 0x000fe200078e0212 */
[----:B------:R-:W-:Y:S01]  /*08a0*/  LOP3.LUT R60, R7, 0x8, R60, 0xf8, !PT ;  /* 0x00000008073c7812 */ /* 0x000fe200078ef83c */
[----:B------:R-:W-:Y:S01]  /*08b0*/  STS.128 [R59+0xb000], R48 ;  /* 0x00b000303b007388 */ /* 0x000fe20000000c00 */
[----:B------:R-:W-:-:S02]  /*08c0*/  SHF.R.U32.HI R7, RZ, 0x3, R7 ;  /* 0x00000003ff077819 */ /* 0x000fc40000011607 */
[----:B------:R-:W-:Y:S02]  /*08d0*/  CS2R R4, SRZ ;  /* 0x0000000000047805 */ /* 0x000fe4000001ff00 */
[----:B------:R-:W-:Y:S01]  /*08e0*/  IADD3 R16, R61, -R16, RZ ;  /* 0x800000103d107210 */ /* 0x000fe20007ffe0ff */
[----:B------:R-:W-:Y:S01]  /*08f0*/  BAR.SYNC.DEFER_BLOCKING 0x0 ;  /* 0x0000000000007b1d */ /* 0x000fe20000010000 */
[----:B------:R-:W-:Y:S01]  /*0900*/  LOP3.LUT R60, R60, R7, RZ, 0x3c, !PT ;  /* 0x000000073c3c7212 */ /* 0x000fe200078e3cff */
[--C-:B------:R-:W-:Y:S01]  /*0910*/  @P0 IMAD.MOV.U32 R4, RZ, RZ, R2.reuse ;  /* 0x000000ffff040224 */ /* 0x100fe200078e0002 */
[----:B------:R-:W-:Y:S01]  /*0920*/  @P0 SHF.R.S32.HI R5, RZ, 0x1f, R2 ;  /* 0x0000001fff050819 */ /* 0x000fe20000011402 */
[----:B------:R-:W-:Y:S01]  /*0930*/  IMAD.IADD R2, R18, 0x1, R15 ;  /* 0x0000000112027824 */ /* 0x000fe200078e020f */
[----:B------:R-:W-:Y:S02]  /*0940*/  LEA R63, R16, R63, 0x3 ;  /* 0x0000003f103f7211 */ /* 0x000fe400078e18ff */
[----:B------:R-:W-:-:S02]  /*0950*/  IADD3 R4, P0, R58, R4, RZ ;  /* 0x000000043a047210 */ /* 0x000fc40007f1e0ff */
[----:B------:R-:W-:Y:S02]  /*0960*/  SHF.R.S32.HI R57, RZ, 0x1f, R56 ;  /* 0x0000001fff397819 */ /* 0x000fe40000011438 */
[----:B------:R-:W-:-:S03]  /*0970*/  LEA.HI.X.SX32 R5, R58, R5, 0x1, P0 ;  /* 0x000000053a057211 */ /* 0x000fc600000f0eff */
[----:B------:R-:W-:Y:S01]  /*0980*/  IMAD.WIDE R4, R0, 0x60, R4 ;  /* 0x0000006000047825 */ /* 0x000fe200078e0204 */
[----:B------:R-:W0:Y:S04]  /*0990*/  LDS R6, [R52+UR4] ;  /* 0x0000000434067984 */ /* 0x000e280008000800 */
[----:B------:R-:W1:Y:S04]  /*09a0*/  LDS R8, [R52+UR4+0x400] ;  /* 0x0004000434087984 */ /* 0x000e680008000800 */
[----:B------:R-:W2:Y:S04]  /*09b0*/  LDS R9, [R52+UR4+0x800] ;  /* 0x0008000434097984 */ /* 0x000ea80008000800 */
[----:B------:R-:W3:Y:S04]  /*09c0*/  LDS R10, [R52+UR4+0xc00] ;  /* 0x000c0004340a7984 */ /* 0x000ee80008000800 */
[----:B------:R-:W4:Y:S04]  /*09d0*/  LDS R11, [R52+UR4+0x1000] ;  /* 0x00100004340b7984 */ /* 0x000f280008000800 */
[----:B------:R-:W5:Y:S04]  /*09e0*/  LDS R12, [R52+UR4+0x1400] ;  /* 0x00140004340c7984 */ /* 0x000f680008000800 */
[----:B------:R-:W5:Y:S04]  /*09f0*/  LDS R13, [R52+UR4+0x1800] ;  /* 0x00180004340d7984 */ /* 0x000f680008000800 */
[----:B------:R-:W5:Y:S04]  /*0a00*/  LDS R14, [R52+UR4+0x1c00] ;  /* 0x001c0004340e7984 */ /* 0x000f680008000800 */
[----:B------:R-:W5:Y:S04]  /*0a10*/  LDS R26, [R52+UR4+0x3000] ;  /* 0x00300004341a7984 */ /* 0x000f680008000800 */
[----:B------:R-:W5:Y:S04]  /*0a20*/  LDS R27, [R52+UR4+0x3400] ;  /* 0x00340004341b7984 */ /* 0x000f680008000800 */
[----:B------:R-:W5:Y:S01]  /*0a30*/  LDS R20, [R52+UR4+0x2000] ;  /* 0x0020000434147984 */ /* 0x000f620008000800 */
[----:B0-----:R-:W-:Y:S01]  /*0a40*/  FMUL.FTZ R7, R6, UR5 ;  /* 0x0000000506077c20 */ /* 0x001fe20008410000 */
[----:B------:R-:W-:-:S02]  /*0a50*/  IMAD.U32 R6, R63, 0x2, R60 ;  /* 0x000000023f067824 */ /* 0x000fc400078e003c */
[----:B------:R-:W0:Y:S01]  /*0a60*/  LDS R21, [R52+UR4+0x2400] ;  /* 0x0024000434157984 */ /* 0x000e220008000800 */
[----:B-1----:R-:W-:-:S03]  /*0a70*/  FMUL.FTZ R8, R8, UR5 ;  /* 0x0000000508087c20 */ /* 0x002fc60008410000 */
[----:B------:R-:W1:Y:S01]  /*0a80*/  LDS R31, [R52+UR4+0x3800] ;  /* 0x00380004341f7984 */ /* 0x000e620008000800 */
[----:B--2---:R-:W-:Y:S01]  /*0a90*/  FMUL.FTZ R9, R9, UR5 ;  /* 0x0000000509097c20 */ /* 0x004fe20008410000 */
[----:B------:R-:W-:Y:S02]  /*0aa0*/  F2FP.BF16.F32.PACK_AB R7, R8, R7 ;  /* 0x000000070807723e */ /* 0x000fe400000010ff */
[----:B------:R-:W2:Y:S01]  /*0ab0*/  LDS R19, [R52+UR4+0x3c00] ;  /* 0x003c000434137984 */ /* 0x000ea20008000800 */
[----:B---3--:R-:W-:-:S03]  /*0ac0*/  FMUL.FTZ R10, R10, UR5 ;  /* 0x000000050a0a7c20 */ /* 0x008fc60008410000 */
[----:B------:R-:W3:Y:S01]  /*0ad0*/  LDS R22, [R52+UR4+0x2800] ;  /* 0x0028000434167984 */ /* 0x000ee20008000800 */
[----:B----4-:R-:W-:Y:S01]  /*0ae0*/  FMUL.FTZ R11, R11, UR5 ;  /* 0x000000050b0b7c20 */ /* 0x010fe20008410000 */
[----:B------:R-:W-:Y:S02]  /*0af0*/  F2FP.BF16.F32.PACK_AB R8, R10, R9 ;  /* 0x000000090a08723e */ /* 0x000fe400000010ff */
[----:B------:R-:W4:Y:S01]  /*0b00*/  LDS R23, [R52+UR4+0x2c00] ;  /* 0x002c000434177984 */ /* 0x000f220008000800 */
[----:B-----5:R-:W-:-:S03]  /*0b10*/  FMUL.FTZ R12, R12, UR5 ;  /* 0x000000050c0c7c20 */ /* 0x020fc60008410000 */
[----:B------:R-:W5:Y:S01]  /*0b20*/  LDS R40, [R52+UR4+0x4000] ;  /* 0x0040000434287984 */ /* 0x000f620008000800 */
[----:B------:R-:W-:Y:S01]  /*0b30*/  FMUL.FTZ R13, R13, UR5 ;  /* 0x000000050d0d7c20 */ /* 0x000fe20008410000 */
[----:B------:R-:W-:Y:S02]  /*0b40*/  F2FP.BF16.F32.PACK_AB R9, R12, R11 ;  /* 0x0000000b0c09723e */ /* 0x000fe400000010ff */
[----:B------:R-:W5:Y:S01]  /*0b50*/  LDS R41, [R52+UR4+0x4400] ;  /* 0x0044000434297984 */ /* 0x000f620008000800 */
[----:B------:R-:W-:-:S03]  /*0b60*/  FMUL.FTZ R14, R14, UR5 ;  /* 0x000000050e0e7c20 */ /* 0x000fc60008410000 */
        /* <DEDUP_REMOVED lines=9> */
[----:B0-----:R-:W-:-:S03]  /*0c00*/  FMUL.FTZ R21, R21, UR5 ;  /* 0x0000000515157c20 */ /* 0x001fc60008410000 */
[----:B------:R-:W0:Y:S01]  /*0c10*/  LDS R17, [R52+UR4+0x5c00] ;  /* 0x005c000434117984 */ /* 0x000e220008000800 */
[----:B-1----:R-:W-:Y:S01]  /*0c20*/  FMUL.FTZ R37, R31, UR5 ;  /* 0x000000051f257c20 */ /* 0x002fe20008410000 */
[----:B------:R-:W-:Y:S02]  /*0c30*/  F2FP.BF16.F32.PACK_AB R20, R21, R20 ;  /* 0x000000141514723e */ /* 0x000fe400000010ff */
[----:B------:R-:W1:Y:S01]  /*0c40*/  LDS R13, [R52+UR4+0x6000] ;  /* 0x00600004340d7984 */ /* 0x000e620008000800 */
[----:B--2---:R-:W-:-:S03]  /*0c50*/  FMUL.FTZ R34, R19, UR5 ;  /* 0x0000000513227c20 */ /* 0x004fc60008410000 */
[----:B------:R-:W2:Y:S01]  /*0c60*/  LDS R16, [R52+UR4+0x6400] ;  /* 0x0064000434107984 */ /* 0x000ea20008000800 */
[----:B---3--:R-:W-:Y:S01]  /*0c70*/  FMUL.FTZ R24, R22, UR5 ;  /* 0x0000000516187c20 */ /* 0x008fe20008410000 */
[----:B------:R-:W-:Y:S02]  /*0c80*/  F2FP.BF16.F32.PACK_AB R37, R34, R37 ;  /* 0x000000252225723e */ /* 0x000fe400000010ff */
[----:B------:R-:W3:Y:S01]  /*0c90*/  LDS R12, [R52+UR4+0x6800] ;  /* 0x00680004340c7984 */ /* 0x000ee20008000800 */
[----:B----4-:R-:W-:-:S03]  /*0ca0*/  FMUL.FTZ R25, R23, UR5 ;  /* 0x0000000517197c20 */ /* 0x010fc60008410000 */
[----:B------:R-:W4:Y:S01]  /*0cb0*/  LDS R26, [R52+UR4+0x7800] ;  /* 0x00780004341a7984 */ /* 0x000f220008000800 */
[----:B-----5:R-:W-:Y:S01]  /*0cc0*/  FMUL.FTZ R43, R40, UR5 ;  /* 0x00000005282b7c20 */ /* 0x020fe20008410000 */
        /* <DEDUP_REMOVED lines=8> */
[----:B------:R-:W5:Y:S02]  /*0d50*/  LDS R19, [R52+UR4+0x9800] ;  /* 0x0098000434137984 */ /* 0x000f640008000800 */
[----:B------:R-:W-:Y:S01]  /*0d60*/  F2FP.BF16.F32.PACK_AB R44, R46, R45 ;  /* 0x0000002d2e2c723e */ /* 0x000fe200000010ff */
[----:B------:R-:W-:Y:S01]  /*0d70*/  FMUL.FTZ R45, R18, UR5 ;  /* 0x00000005122d7c20 */ /* 0x000fe20008410000 */
[----:B------:R-:W5:Y:S01]  /*0d80*/  LDS R32, [R52+UR4+0x9c00] ;  /* 0x009c000434207984 */ /* 0x000f620008000800 */
[----:B------:R-:W-:-:S03]  /*0d90*/  FMUL.FTZ R18, R11, UR5 ;  /* 0x000000050b127c20 */ /* 0x000fc60008410000 */
[----:B------:R-:W5:Y:S01]  /*0da0*/  LDS R14, [R52+UR4+0x5000] ;  /* 0x00500004340e7984 */ /* 0x000f620008000800 */
[----:B0-----:R-:W-:-:S03]  /*0db0*/  FMUL.FTZ R17, R17, UR5 ;  /* 0x0000000511117c20 */ /* 0x001fc60008410000 */
[----:B------:R-:W0:Y:S01]  /*0dc0*/  LDS R15, [R52+UR4+0x6c00] ;  /* 0x006c0004340f7984 */ /* 0x000e220008000800 */
[----:B-1----:R-:W-:-:S03]  /*0dd0*/  FMUL.FTZ R13, R13, UR5 ;  /* 0x000000050d0d7c20 */ /* 0x002fc60008410000 */
[----:B------:R-:W1:Y:S01]  /*0de0*/  LDS R22, [R52+UR4+0x7000] ;  /* 0x0070000434167984 */ /* 0x000e620008000800 */
[----:B--2---:R-:W-:-:S03]  /*0df0*/  FMUL.FTZ R16, R16, UR5 ;  /* 0x0000000510107c20 */ /* 0x004fc60008410000 */
[----:B------:R-:W2:Y:S01]  /*0e00*/  LDS R23, [R52+UR4+0x7400] ;  /* 0x0074000434177984 */ /* 0x000ea20008000800 */
[----:B---3--:R-:W-:Y:S01]  /*0e10*/  FMUL.FTZ R46, R12, UR5 ;  /* 0x000000050c2e7c20 */ /* 0x008fe20008410000 */
[----:B------:R-:W-:Y:S02]  /*0e20*/  F2FP.BF16.F32.PACK_AB R12, R17, R18 ;  /* 0x00000012110c723e */ /* 0x000fe400000010ff */
[----:B------:R-:W3:Y:S01]  /*0e30*/  LDS R24, [R52+UR4+0x8000] ;  /* 0x0080000434187984 */ /* 0x000ee20008000800 */
[----:B------:R-:W-:Y:S01]  /*0e40*/  F2FP.BF16.F32.PACK_AB R13, R16, R13 ;  /* 0x0000000d100d723e */ /* 0x000fe200000010ff */
[----:B----4-:R-:W-:Y:S01]  /*0e50*/  FMUL.FTZ R26, R26, UR5 ;  /* 0x000000051a1a7c20 */ /* 0x010fe20008410000 */
[----:B------:R-:W-:Y:S01]  /*0e60*/  LEA R18, R6, UR4, 0x1 ;  /* 0x0000000406127c11 */ /* 0x000fe2000f8e08ff */
[----:B------:R-:W4:Y:S01]  /*0e70*/  LDS R29, [R52+UR4+0x8400] ;  /* 0x00840004341d7984 */ /* 0x000f220008000800 */
[----:B-----5:R-:W-:Y:S01]  /*0e80*/  FMUL.FTZ R17, R30, UR5 ;  /* 0x000000051e117c20 */ /* 0x020fe20008410000 */
[----:B------:R-:W-:-:S02]  /*0e90*/  LEA R6, R2, UR4, 0x1 ;  /* 0x0000000402067c11 */ /* 0x000fc4000f8e08ff */
        /* <DEDUP_REMOVED lines=14> */
[----:B0-----:R-:W-:Y:S01]  /*0f80*/  FMUL.FTZ R15, R15, UR5 ;  /* 0x000000050f0f7c20 */ /* 0x001fe20008410000 */
[----:B------:R-:W-:Y:S02]  /*0f90*/  F2FP.BF16.F32.PACK_AB R11, R45, R14 ;  /* 0x0000000e2d0b723e */ /* 0x000fe400000010ff */
[----:B------:R-:W0:Y:S01]  /*0fa0*/  LDS R36, [R52+UR4+0xb000] ;  /* 0x00b0000434247984 */ /* 0x000e220008000800 */
[----:B-1----:R-:W-:Y:S01]  /*0fb0*/  FMUL.FTZ R22, R22, UR5 ;  /* 0x0000000516167c20 */ /* 0x002fe20008410000 */
[----:B------:R-:W-:-:S02]  /*0fc0*/  F2FP.BF16.F32.PACK_AB R14, R15, R46 ;  /* 0x0000002e0f0e723e */ /* 0x000fc400000010ff */
[----:B------:R-:W1:Y:S01]  /*0fd0*/  LDS R41, [R52+UR4+0xb400] ;  /* 0x00b4000434297984 */ /* 0x000e620008000800 */
[----:B--2---:R-:W-:-:S03]  /*0fe0*/  FMUL.FTZ R23, R23, UR5 ;  /* 0x0000000517177c20 */ /* 0x004fc60008410000 */
[----:B------:R-:W2:Y:S01]  /*0ff0*/  LDS R40, [R52+UR4+0xb800] ;  /* 0x00b8000434287984 */ /* 0x000ea20008000800 */
[----:B---3--:R-:W-:Y:S01]  /*1000*/  FMUL.FTZ R24, R24, UR5 ;  /* 0x0000000518187c20 */ /* 0x008fe20008410000 */
[----:B------:R-:W-:Y:S02]  /*1010*/  F2FP.BF16.F32.PACK_AB R15, R23, R22 ;  /* 0x00000016170f723e */ /* 0x000fe400000010ff */
[----:B------:R-:W3:Y:S01]  /*1020*/  LDS R42, [R52+UR4+0xbc00] ;  /* 0x00bc0004342a7984 */ /* 0x000ee20008000800 */
[----:B----4-:R-:W-:Y:S01]  /*1030*/  FMUL.FTZ R29, R29, UR5 ;  /* 0x000000051d1d7c20 */ /* 0x010fe20008410000 */
[----:B------:R-:W4:Y:S01]  /*1040*/  LDC.64 R22, c[0x0][0x258] ;  /* 0x00009600ff167b82 */ /* 0x000f220000000a00 */
[----:B------:R-:W-:Y:S01]  /*1050*/  UIADD3 UR4, UR4, 0xc000, URZ ;  /* 0x0000c00004047890 */ /* 0x000fe2000fffe03f */
[----:B-----5:R-:W-:Y:S01]  /*1060*/  FMUL.FTZ R25, R25, UR5 ;  /* 0x0000000519197c20 */ /* 0x020fe20008410000 */
[----:B------:R5:W-:Y:S01]  /*1070*/  STS [R18+0xc000], R7 ;  /* 0x00c0000712007388 */ /* 0x000be20000000800 */
[----:B------:R-:W-:Y:S01]  /*1080*/  F2FP.BF16.F32.PACK_AB R24, R29, R24 ;  /* 0x000000181d18723e */ /* 0x000fe200000010ff */
[----:B------:R-:W-:-:S02]  /*1090*/  FMUL.FTZ R28, R28, UR5 ;  /* 0x000000051c1c7c20 */ /* 0x000fc40008410000 */
[----:B------:R-:W-:Y:S01]  /*10a0*/  STS [R18+0xc100], R8 ;  /* 0x00c1000812007388 */ /* 0x000fe20000000800 */
[----:B------:R-:W-:Y:S02]  /*10b0*/  FMUL.FTZ R35, R35, UR5 ;  /* 0x0000000523237c20 */ /* 0x000fe40008410000 */
[----:B------:R-:W-:Y:S01]  /*10c0*/  F2FP.BF16.F32.PACK_AB R25, R28, R25 ;  /* 0x000000191c19723e */ /* 0x000fe200000010ff */
[----:B------:R-:W-:Y:S01]  /*10d0*/  STS [R18+0xd800], R27 ;  /* 0x00d8001b12007388 */ /* 0x000fe20000000800 */
[----:B-----5:R-:W-:Y:S01]  /*10e0*/  IADD3 R7, R58, 0x20, RZ ;  /* 0x000000203a077810 */ /* 0x020fe20007ffe0ff */
[----:B------:R-:W-:Y:S02]  /*10f0*/  FMUL.FTZ R16, R39, UR5 ;  /* 0x0000000527107c20 */ /* 0x000fe40008410000 */
[----:B------:R-:W-:Y:S01]  /*1100*/  STS [R18+0xd900], R37 ;  /* 0x00d9002512007388 */ /* 0x000fe20000000800 */
[----:B------:R-:W-:Y:S02]  /*1110*/  FMUL.FTZ R34, R34, UR5 ;  /* 0x0000000522227c20 */ /* 0x000fe40008410000 */
[----:B------:R-:W-:Y:S01]  /*1120*/  F2FP.BF16.F32.PACK_AB R16, R16, R35 ;  /* 0x000000231010723e */ /* 0x000fe200000010ff */
[----:B------:R-:W-:Y:S01]  /*1130*/  STS [R18+0xc400], R9 ;  /* 0x00c4000912007388 */ /* 0x000fe20000000800 */
[----:B------:R-:W-:-:S03]  /*1140*/  FMUL.FTZ R17, R38, UR5 ;  /* 0x0000000526117c20 */ /* 0x000fc60008410000 */
[----:B------:R-:W-:Y:S01]  /*1150*/  STS [R18+0xc500], R10 ;  /* 0x00c5000a12007388 */ /* 0x000fe20000000800 */
[----:B0-----:R-:W-:Y:S01]  /*1160*/  FMUL.FTZ R36, R36, UR5 ;  /* 0x0000000524247c20 */ /* 0x001fe20008410000 */
[----:B------:R-:W-:Y:S02]  /*1170*/  F2FP.BF16.F32.PACK_AB R17, R17, R34 ;  /* 0x000000221111723e */ /* 0x000fe400000010ff */
[----:B------:R-:W-:Y:S01]  /*1180*/  STS [R18+0xdc00], R43 ;  /* 0x00dc002b12007388 */ /* 0x000fe20000000800 */
[----:B-1----:R-:W-:-:S03]  /*1190*/  FMUL.FTZ R41, R41, UR5 ;  /* 0x0000000529297c20 */ /* 0x002fc60008410000 */
[----:B------:R-:W-:Y:S01]  /*11a0*/  STS [R18+0xdd00], R44 ;  /* 0x00dd002c12007388 */ /* 0x000fe20000000800 */
[----:B--2---:R-:W-:Y:S01]  /*11b0*/  FMUL.FTZ R40, R40, UR5 ;  /* 0x0000000528287c20 */ /* 0x004fe20008410000 */
[----:B------:R-:W-:Y:S02]  /*11c0*/  F2FP.BF16.F32.PACK_AB R36, R41, R36 ;  /* 0x000000242924723e */ /* 0x000fe400000010ff */
[----:B------:R-:W-:Y:S01]  /*11d0*/  STS [R18+0xc800], R20 ;  /* 0x00c8001412007388 */ /* 0x000fe20000000800 */
[----:B---3--:R-:W-:Y:S01]  /*11e0*/  FMUL.FTZ R19, R42, UR5 ;  /* 0x000000052a137c20 */ /* 0x008fe20008410000 */
[----:B------:R-:W-:Y:S02]  /*11f0*/  ULDC UR5, c[0x0][0x244] ;  /* 0x0000910000057ab9 */ /* 0x000fe40000000800 */
[----:B------:R-:W-:Y:S01]  /*1200*/  STS [R18+0xc900], R21 ;  /* 0x00c9001512007388 */ /* 0x000fe20000000800 */
[----:B------:R-:W-:Y:S01]  /*1210*/  ISETP.GE.AND P0, PT, R56, UR5, PT ;  /* 0x0000000538007c0c */ /* 0x000fe2000bf06270 */
[C---:B----4-:R-:W-:Y:S01]  /*1220*/  IMAD.WIDE.U32 R56, R22.reuse, UR8, R56 ;  /* 0x0000000816387c25 */ /* 0x050fe2000f8e0038 */
[----:B------:R-:W-:Y:S01]  /*1230*/  F2FP.BF16.F32.PACK_AB R19, R19, R40 ;  /* 0x000000281313723e */ /* 0x000fe200000010ff */
[----:B------:R-:W-:Y:S04]  /*1240*/  STS [R18+0xe000], R11 ;  /* 0x00e0000b12007388 */ /* 0x000fe80000000800 */
[----:B------:R0:W-:Y:S04]  /*1250*/  STS [R18+0xe100], R12 ;  /* 0x00e1000c12007388 */ /* 0x0001e80000000800 */
[----:B------:R-:W-:Y:S04]  /*1260*/  STS [R18+0xf000], R13 ;  /* 0x00f0000d12007388 */ /* 0x000fe80000000800 */
[----:B------:R1:W-:Y:S01]  /*1270*/  STS [R18+0xf100], R14 ;  /* 0x00f1000e12007388 */ /* 0x0003e20000000800 */
[----:B0-----:R-:W-:-:S03]  /*1280*/  IMAD R12, R22, UR9, RZ ;  /* 0x00000009160c7c24 */ /* 0x001fc6000f8e02ff */
[----:B------:R0:W-:Y:S04]  /*1290*/  STS [R18+0x10800], R31 ;  /* 0x0108001f12007388 */ /* 0x0001e80000000800 */
[----:B------:R0:W-:Y:S01]  /*12a0*/  STS [R18+0x10900], R32 ;  /* 0x0109002012007388 */ /* 0x0001e20000000800 */
[----:B-1----:R-:W-:Y:S01]  /*12b0*/  VIMNMX R14, R3, 0x60, PT ;  /* 0x00000060030e7848 */ /* 0x002fe20003fe0100 */
[----:B------:R-:W-:Y:S02]  /*12c0*/  VIADD R3, R58, 0x10 ;  /* 0x000000103a037836 */ /* 0x000fe40000000000 */
[----:B------:R0:W-:Y:S01]  /*12d0*/  STS [R18+0xf400], R15 ;  /* 0x00f4000f12007388 */ /* 0x0001e20000000800 */
[----:B------:R-:W-:Y:S01]  /*12e0*/  ISETP.GE.OR P3, PT, R7, R14, P0 ;  /* 0x0000000e0700720c */ /* 0x000fe20000766670 */
[----:B------:R-:W-:-:S02]  /*12f0*/  IMAD R7, R23, UR8, R12 ;  /* 0x0000000817077c24 */ /* 0x000fc4000f8e020c */
[----:B------:R0:W-:Y:S01]  /*1300*/  STS [R18+0xf500], R26 ;  /* 0x00f5001a12007388 */ /* 0x0001e20000000800 */
[CC--:B------:R-:W-:Y:S01]  /*1310*/  ISETP.GE.OR P5, PT, R58.reuse, R14.reuse, P0 ;  /* 0x0000000e3a00720c */ /* 0x0c0fe200007a6670 */
[----:B------:R-:W-:Y:S01]  /*1320*/  ULDC.64 UR8, c[0x0][0x260] ;  /* 0x0000980000087ab9 */ /* 0x000fe20000000a00 */
[-C--:B------:R-:W-:Y:S01]  /*1330*/  ISETP.GE.OR P4, PT, R3, R14.reuse, P0 ;  /* 0x0000000e0300720c */ /* 0x080fe20000786670 */
[----:B------:R0:W-:Y:S01]  /*1340*/  STS [R18+0x10c00], R16 ;  /* 0x010c001012007388 */ /* 0x0001e20000000800 */
[----:B------:R-:W-:Y:S01]  /*1350*/  VIADD R3, R58, 0x30 ;  /* 0x000000303a037836 */ /* 0x000fe20000000000 */
[----:B------:R-:W-:Y:S01]  /*1360*/  IADD3 R57, R57, R7, RZ ;  /* 0x0000000739397210 */ /* 0x000fe20007ffe0ff */
[----:B------:R-:W-:Y:S01]  /*1370*/  IMAD R53, R53, UR8, RZ ;  /* 0x0000000835357c24 */ /* 0x000fe2000f8e02ff */
[----:B------:R0:W-:Y:S01]  /*1380*/  STS [R18+0x10d00], R17 ;  /* 0x010d001112007388 */ /* 0x0001e20000000800 */
[----:B------:R-:W-:Y:S02]  /*1390*/  LEA R12, R2, UR4, 0x1 ;  /* 0x00000004020c7c11 */ /* 0x000fe4000f8e08ff */
[----:B------:R-:W-:Y:S01]  /*13a0*/  ISETP.GE.OR P2, PT, R3, R14, P0 ;  /* 0x0000000e0300720c */ /* 0x000fe20000746670 */
[----:B------:R0:W-:Y:S01]  /*13b0*/  STS [R18+0xf800], R24 ;  /* 0x00f8001812007388 */ /* 0x0001e20000000800 */
[----:B------:R-:W-:-:S02]  /*13c0*/  VIADD R3, R58, 0x40 ;  /* 0x000000403a037836 */ /* 0x000fc40000000000 */
[----:B------:R-:W-:Y:S01]  /*13d0*/  VIADD R58, R58, 0x50 ;  /* 0x000000503a3a7836 */ /* 0x000fe20000000000 */
[----:B------:R0:W-:Y:S01]  /*13e0*/  STS [R18+0xf900], R25 ;  /* 0x00f9001912007388 */ /* 0x0001e20000000800 */
[C---:B------:R-:W-:Y:S01]  /*13f0*/  IMAD R53, R54.reuse, UR9, R53 ;  /* 0x0000000936357c24 */ /* 0x040fe2000f8e0235 */
[-C--:B------:R-:W-:Y:S01]  /*1400*/  ISETP.GE.OR P1, PT, R3, R14.reuse, P0 ;  /* 0x0000000e0300720c */ /* 0x080fe20000726670 */
[----:B------:R-:W-:Y:S01]  /*1410*/  IMAD.WIDE.U32 R54, R54, UR8, R56 ;  /* 0x0000000836367c25 */ /* 0x000fe2000f8e0038 */
[----:B------:R0:W-:Y:S01]  /*1420*/  STS [R18+0x11000], R36 ;  /* 0x0110002412007388 */ /* 0x0001e20000000800 */
[----:B------:R-:W-:Y:S02]  /*1430*/  ISETP.GE.OR P0, PT, R58, R14, P0 ;  /* 0x0000000e3a00720c */ /* 0x000fe40000706670 */
[----:B------:R-:W-:Y:S01]  /*1440*/  IMAD.IADD R3, R55, 0x1, R53 ;  /* 0x0000000137037824 */ /* 0x000fe200078e0235 */
[----:B------:R0:W-:Y:S01]  /*1450*/  STS [R18+0x11100], R19 ;  /* 0x0111001312007388 */ /* 0x0001e20000000800 */
[----:B------:R-:W-:Y:S06]  /*1460*/  BAR.SYNC.DEFER_BLOCKING 0x0 ;  /* 0x0000000000007b1d */ /* 0x000fec0000010000 */
[----:B------:R0:W1:Y:S01]  /*1470*/  LDS.128 R8, [R6+0xca00] ;  /* 0x00ca000006087984 */ /* 0x0000620000000c00 */
[----:B------:R-:W-:Y:S05]  /*1480*/  @P5 BRA `(.L_x_25) ;  /* 0x00000000002c5947 */ /* 0x000fea0003800000 */
[----:B0-----:R-:W0:Y:S01]  /*1490*/  LDS.128 R12, [R12] ;  /* 0x000000000c0c7984 */ /* 0x001e220000000c00 */
[----:B------:R-:W-:Y:S01]  /*14a0*/  ULDC.64 UR4, c[0x0][0x250] ;  /* 0x0000940000047ab9 */ /* 0x000fe20000000a00 */
[----:B------:R-:W-:Y:S02]  /*14b0*/  IMAD.MOV.U32 R2, RZ, RZ, R54 ;  /* 0x000000ffff027224 */ /* 0x000fe400078e0036 */
[----:B------:R-:W-:Y:S02]  /*14c0*/  IMAD R7, R5, UR4, RZ ;  /* 0x0000000405077c24 */ /* 0x000fe4000f8e02ff */
[----:B------:R-:W-:-:S04]  /*14d0*/  IMAD.WIDE.U32 R16, R4, UR4, R2 ;  /* 0x0000000404107c25 */ /* 0x000fc8000f8e0002 */
[----:B------:R-:W-:Y:S01]  /*14e0*/  IMAD R7, R4, UR5, R7 ;  /* 0x0000000504077c24 */ /* 0x000fe2000f8e0207 */
[----:B------:R-:W-:Y:S02]  /*14f0*/  ULDC.64 UR4, c[0x0][0x238] ;  /* 0x00008e0000047ab9 */ /* 0x000fe40000000a00 */
[----:B------:R-:W-:Y:S01]  /*1500*/  LEA R18, P5, R16, UR4, 0x1 ;  /* 0x0000000410127c11 */ /* 0x000fe2000f8a08ff */
[----:B------:R-:W-:-:S05]  /*1510*/  IMAD.IADD R7, R17, 0x1, R7 ;  /* 0x0000000111077824 */ /* 0x000fca00078e0207 */
[----:B------:R-:W-:-:S05]  /*1520*/  LEA.HI.X R19, R16, UR5, R7, 0x1, P5 ;  /* 0x0000000510137c11 */ /* 0x000fca000a8f0c07 */
[----:B0-----:R2:W-:Y:S02]  /*1530*/  STG.E.128 desc[UR6][R18.64], R12 ;  /* 0x0000000c12007986 */ /* 0x0015e4000c101d06 */
.L_x_25:
[----:B------:R-:W-:Y:S05]  /*1540*/  BSYNC B0 ;  /* 0x0000000000007941 */ /* 0x000fea0003800000 */
.L_x_24:
[----:B0-2---:R0:W2:Y:S01]  /*1550*/  LDS.128 R12, [R6+0xc200] ;  /* 0x00c20000060c7984 */ /* 0x0050a20000000c00 */
[----:B------:R-:W-:Y:S04]  /*1560*/  BSSY B0, `(.L_x_26) ;  /* 0x000000f000007945 */ /* 0x000fe80003800000 */
[----:B------:R-:W-:Y:S05]  /*1570*/  @P4 BRA `(.L_x_27) ;  /* 0x0000000000344947 */ /* 0x000fea0003800000 */
[----:B------:R-:W-:Y:S01]  /*1580*/  IADD3 R7, P4, R4, 0x10, RZ ;  /* 0x0000001004077810 */ /* 0x000fe20007f9e0ff */
[----:B------:R-:W-:Y:S01]  /*1590*/  ULDC.64 UR4, c[0x0][0x250] ;  /* 0x0000940000047ab9 */ /* 0x000fe20000000a00 */
[----:B------:R-:W-:Y:S02]  /*15a0*/  IMAD.MOV.U32 R16, RZ, RZ, R54 ;  /* 0x000000ffff107224 */ /* 0x000fe400078e0036 */
[----:B------:R-:W-:Y:S01]  /*15b0*/  IADD3.X R0, RZ, R5, RZ, P4, !PT ;  /* 0x00000005ff007210 */ /* 0x000fe200027fe4ff */
[----:B------:R-:W-:-:S04]  /*15c0*/  IMAD.MOV.U32 R17, RZ, RZ, R3 ;  /* 0x000000ffff117224 */ /* 0x000fc800078e0003 */
[----:B------:R-:W-:Y:S02]  /*15d0*/  IMAD R0, R0, UR4, RZ ;  /* 0x0000000400007c24 */ /* 0x000fe4000f8e02ff */
[----:B------:R-:W-:-:S04]  /*15e0*/  IMAD.WIDE.U32 R16, R7, UR4, R16 ;  /* 0x0000000407107c25 */ /* 0x000fc8000f8e0010 */
[----:B------:R-:W-:Y:S01]  /*15f0*/  IMAD R7, R7, UR5, R0 ;  /* 0x0000000507077c24 */ /* 0x000fe2000f8e0200 */
[----:B------:R-:W-:Y:S02]  /*1600*/  ULDC.64 UR4, c[0x0][0x238] ;  /* 0x00008e0000047ab9 */ /* 0x000fe40000000a00 */
[----:B------:R-:W-:Y:S01]  /*1610*/  LEA R18, P4, R16, UR4, 0x1 ;  /* 0x0000000410127c11 */ /* 0x000fe2000f8808ff */
[----:B------:R-:W-:-:S05]  /*1620*/  IMAD.IADD R7, R17, 0x1, R7 ;  /* 0x0000000111077824 */ /* 0x000fca00078e0207 */
[----:B------:R-:W-:-:S05]  /*1630*/  LEA.HI.X R19, R16, UR5, R7, 0x1, P4 ;  /* 0x0000000510137c11 */ /* 0x000fca000a0f0c07 */
[----:B--2---:R3:W-:Y:S02]  /*1640*/  STG.E.128 desc[UR6][R18.64], R12 ;  /* 0x0000000c12007986 */ /* 0x0047e4000c101d06 */
.L_x_27:
[----:B------:R-:W-:Y:S05]  /*1650*/  BSYNC B0 ;  /* 0x0000000000007941 */ /* 0x000fea0003800000 */
.L_x_26:
[----:B--23--:R2:W3:Y:S01]  /*1660*/  LDS.128 R12, [R6+0xc400] ;  /* 0x00c40000060c7984 */ /* 0x00c4e20000000c00 */
        /* <DEDUP_REMOVED lines=14> */
[----:B---3--:R4:W-:Y:S02]  /*1750*/  STG.E.128 desc[UR6][R18.64], R12 ;  /* 0x0000000c12007986 */ /* 0x0089e4000c101d06 */
.L_x_29:
[----:B------:R-:W-:Y:S05]  /*1760*/  BSYNC B0 ;  /* 0x0000000000007941 */ /* 0x000fea0003800000 */
.L_x_28:
[----:B---34-:R3:W4:Y:S01]  /*1770*/  LDS.128 R12, [R6+0xc600] ;  /* 0x00c60000060c7984 */ /* 0x0187220000000c00 */
        /* <DEDUP_REMOVED lines=11> */
[----:B------:R-:W-:Y:S02]  /*1830*/  LEA R18, P2, R16, UR4, 0x1 ;  /* 0x0000000410127c11 */ /* 0x000fe4000f8408ff */
[----:B------:R-:W-:-:S04]  /*1840*/  IADD3 R7, R17, R7, RZ ;  /* 0x0000000711077210 */ /* 0x000fc80007ffe0ff */
[----:B------:R-:W-:-:S05]  /*1850*/  LEA.HI.X R19, R16, UR5, R7, 0x1, P2 ;  /* 0x0000000510137c11 */ /* 0x000fca00090f0c07 */
[----:B----4-:R4:W-:Y:S02]  /*1860*/  STG.E.128 desc[UR6][R18.64], R12 ;  /* 0x0000000c12007986 */ /* 0x0109e4000c101d06 */
.L_x_31:
[----:B------:R-:W-:Y:S05]  /*1870*/  BSYNC B0 ;  /* 0x0000000000007941 */ /* 0x000fea0003800000 */
.L_x_30:
[----:B----4-:R4:W0:Y:S01]  /*1880*/  LDS.128 R12, [R6+0xc800] ;  /* 0x00c80000060c7984 */ /* 0x0108220000000c00 */
[----:B------:R-:W-:Y:S04]  /*1890*/  BSSY B0, `(.L_x_32) ;  /* 0x000000f000007945 */ /* 0x000fe80003800000 */
[----:B------:R-:W-:Y:S05]  /*18a0*/  @P1 BRA `(.L_x_33) ;  /* 0x0000000000341947 */ /* 0x000fea0003800000 */
[----:B------:R-:W-:Y:S01]  /*18b0*/  IADD3 R17, P1, R4, 0x40, RZ ;  /* 0x0000004004117810 */ /* 0x000fe20007f3e0ff */
[----:B------:R-:W-:Y:S01]  /*18c0*/  ULDC.64 UR4, c[0x0][0x250] ;  /* 0x0000940000047ab9 */ /* 0x000fe20000000a00 */
[----:B------:R-:W-:Y:S01]  /*18d0*/  MOV R7, R3 ;  /* 0x0000000300077202 */ /* 0x000fe20000000f00 */
[----:B0-234-:R-:W-:Y:S02]  /*18e0*/  IMAD.MOV.U32 R6, RZ, RZ, R54 ;  /* 0x000000ffff067224 */ /* 0x01dfe400078e0036 */
[----:B------:R-:W-:Y:S02]  /*18f0*/  IMAD.X R0, RZ, RZ, R5, P1 ;  /* 0x000000ffff007224 */ /* 0x000fe400008e0605 */
[----:B------:R-:W-:-:S04]  /*1900*/  IMAD.WIDE.U32 R6, R17, UR4, R6 ;  /* 0x0000000411067c25 */ /* 0x000fc8000f8e0006 */
[----:B------:R-:W-:-:S04]  /*1910*/  IMAD R0, R0, UR4, RZ ;  /* 0x0000000400007c24 */ /* 0x000fc8000f8e02ff */
[----:B------:R-:W-:Y:S01]  /*1920*/  IMAD R17, R17, UR5, R0 ;  /* 0x0000000511117c24 */ /* 0x000fe2000f8e0200 */
[----:B------:R-:W-:Y:S02]  /*1930*/  ULDC.64 UR4, c[0x0][0x238] ;  /* 0x00008e0000047ab9 */ /* 0x000fe40000000a00 */
[----:B------:R-:W-:Y:S01]  /*1940*/  LEA R16, P1, R6, UR4, 0x1 ;  /* 0x0000000406107c11 */ /* 0x000fe2000f8208ff */
[----:B------:R-:W-:-:S05]  /*1950*/  IMAD.IADD R7, R7, 0x1, R17 ;  /* 0x0000000107077824 */ /* 0x000fca00078e0211 */
[----:B------:R-:W-:-:S05]  /*1960*/  LEA.HI.X R17, R6, UR5, R7, 0x1, P1 ;  /* 0x0000000506117c11 */ /* 0x000fca00088f0c07 */
[----:B------:R0:W-:Y:S02]  /*1970*/  STG.E.128 desc[UR6][R16.64], R12 ;  /* 0x0000000c10007986 */ /* 0x0001e4000c101d06 */
.L_x_33:
[----:B------:R-:W-:Y:S05]  /*1980*/  BSYNC B0 ;  /* 0x0000000000007941 */ /* 0x000fea0003800000 */
.L_x_32:
[----:B------:R-:W-:Y:S05]  /*1990*/  @P0 EXIT ;  /* 0x000000000000094d */ /* 0x000fea0003800000 */
[----:B------:R-:W-:Y:S01]  /*19a0*/  IADD3 R7, P0, R4, 0x50, RZ ;  /* 0x0000005004077810 */ /* 0x000fe20007f1e0ff */
[----:B------:R-:W-:Y:S01]  /*19b0*/  ULDC.64 UR4, c[0x0][0x250] ;  /* 0x0000940000047ab9 */ /* 0x000fe20000000a00 */
[----:B------:R-:W-:-:S03]  /*19c0*/  MOV R2, R54 ;  /* 0x0000003600027202 */ /* 0x000fc60000000f00 */
        /* <DEDUP_REMOVED lines=8> */
[----:B-1----:R-:W-:Y:S01]  /*1a50*/  STG.E.128 desc[UR6][R4.64], R8 ;  /* 0x0000000804007986 */ /* 0x002fe2000c101d06 */
[----:B------:R-:W-:Y:S05]  /*1a60*/  EXIT ;  /* 0x000000000000794d */ /* 0x000fea0003800000 */
.L_x_34:
        /* <DEDUP_REMOVED lines=9> */
.L_x_120:


//--------------------- .text._ZN7cutlass13device_kernelIN5flash19enable_sm80_to_sm89INS1_16FlashAttnBwdSm80INS1_25CollectiveMainloopBwdSm80ILi2ELi1EN4cute5tupleIJNS5_1CILi64EEENS7_ILi96EEENS7_ILi128EEEEEENS_10bfloat16_tEfNS_4arch4Sm80ELb1ELb0ELb1ELb1ELb1ELb0ELb0ELb0ELi2ELi2ELi2ELi2ELb1EEENS1_24CollectiveEpilogueBwdGQAISB_fSE_Li256ELb1ELb1EEENS1_25SingleTileBwdLPTSchedulerILb1ELi96ELb1EEEEEEEEEvNT_6ParamsE --------------------------
	.section	.text._ZN7cutlass13device_kernelIN5flash19enable_sm80_to_sm89INS1_16FlashAttnBwdSm80INS1_25CollectiveMainloopBwdSm80ILi2ELi1EN4cute5tupleIJNS5_1CILi64EEENS7_ILi96EEENS7_ILi128EEEEEENS_10bfloat16_tEfNS_4arch4Sm80ELb1ELb0ELb1ELb1ELb1ELb0ELb0ELb0ELi2ELi2ELi2ELi2ELb1EEENS1_24CollectiveEpilogueBwdGQAISB_fSE_Li256ELb1ELb1EEENS1_25SingleTileBwdLPTSchedulerILb1ELi96ELb1EEEEEEEEEvNT_6ParamsE,"ax",@progbits
	.align	128
.text._ZN7cutlass13device_kernelIN5flash19enable_sm80_to_sm89INS1_16FlashAttnBwdSm80INS1_25CollectiveMainloopBwdSm80ILi2ELi1EN4cute5tupleIJNS5_1CILi64EEENS7_ILi96EEENS7_ILi128EEEEEENS_10bfloat16_tEfNS_4arch4Sm80ELb1ELb0ELb1ELb1ELb1ELb0ELb0ELb0ELi2ELi2ELi2ELi2ELb1EEENS1_24CollectiveEpilogueBwdGQAISB_fSE_Li256ELb1ELb1EEENS1_25SingleTileBwdLPTSchedulerILb1ELi96ELb1EEEEEEEEEvNT_6ParamsE:
        .type           _ZN7cutlass13device_kernelIN5flash19enable_sm80_to_sm89INS1_16FlashAttnBwdSm80INS1_25CollectiveMainloopBwdSm80ILi2ELi1EN4cute5tupleIJNS5_1CILi64EEENS7_ILi96EEENS7_ILi128EEEEEENS_10bfloat16_tEfNS_4arch4Sm80ELb1ELb0ELb1ELb1ELb1ELb0ELb0ELb0ELi2ELi2ELi2ELi2ELb1EEENS1_24CollectiveEpilogueBwdGQAISB_fSE_Li256ELb1ELb1EEENS1_25SingleTileBwdLPTSchedulerILb1ELi96ELb1EEEEEEEEEvNT_6ParamsE,@function
        .size           _ZN7cutlass13device_kernelIN5flash19enable_sm80_to_sm89INS1_16FlashAttnBwdSm80INS1_25CollectiveMainloopBwdSm80ILi2ELi1EN4cute5tupleIJNS5_1CILi64EEENS7_ILi96EEENS7_ILi128EEEEEENS_10bfloat16_tEfNS_4arch4Sm80ELb1ELb0ELb1ELb1ELb1ELb0ELb0ELb0ELi2ELi2ELi2ELi2ELb1EEENS1_24CollectiveEpilogueBwdGQAISB_fSE_Li256ELb1ELb1EEENS1_25SingleTileBwdLPTSchedulerILb1ELi96ELb1EEEEEEEEEvNT_6ParamsE,(.L_x_121 - _ZN7cutlass13device_kernelIN5flash19enable_sm80_to_sm89INS1_16FlashAttnBwdSm80INS1_25CollectiveMainloopBwdSm80ILi2ELi1EN4cute5tupleIJNS5_1CILi64EEENS7_ILi96EEENS7_ILi128EEEEEENS_10bfloat16_tEfNS_4arch4Sm80ELb1ELb0ELb1ELb1ELb1ELb0ELb0ELb0ELi2ELi2ELi2ELi2ELb1EEENS1_24CollectiveEpilogueBwdGQAISB_fSE_Li256ELb1ELb1EEENS1_25SingleTileBwdLPTSchedulerILb1ELi96ELb1EEEEEEEEEvNT_6ParamsE)
        .other          _ZN7cutlass13device_kernelIN5flash19enable_sm80_to_sm89INS1_16FlashAttnBwdSm80INS1_25CollectiveMainloopBwdSm80ILi2ELi1EN4cute5tupleIJNS5_1CILi64EEENS7_ILi96EEENS7_ILi128EEEEEENS_10bfloat16_tEfNS_4arch4Sm80ELb1ELb0ELb1ELb1ELb1ELb0ELb0ELb0ELi2ELi2ELi2ELi2ELb1EEENS1_24CollectiveEpilogueBwdGQAISB_fSE_Li256ELb1ELb1EEENS1_25SingleTileBwdLPTSchedulerILb1ELi96ELb1EEEEEEEEEvNT_6ParamsE,@"STO_CUDA_ENTRY STV_DEFAULT"
_ZN7cutlass13device_kernelIN5flash19enable_sm80_to_sm89INS1_16FlashAttnBwdSm80INS1_25CollectiveMainloopBwdSm80ILi2ELi1EN4cute5tupleIJNS5_1CILi64EEENS7_ILi96EEENS7_ILi128EEEEEENS_10bfloat16_tEfNS_4arch4Sm80ELb1ELb0ELb1ELb1ELb1ELb0ELb0ELb0ELi2ELi2ELi2ELi2ELb1EEENS1_24CollectiveEpilogueBwdGQAISB_fSE_Li256ELb1ELb1EEENS1_25SingleTileBwdLPTSchedulerILb1ELi96ELb1EEEEEEEEEvNT_6ParamsE:
[----:B------:R-:W-:Y:S01]  /*0000*/  LDC R1, c[0x0][0x28] ;  /* 0x00000a00ff017b82 */ /* 0x000fe20000000800 */
[----:B------:R-:W-:Y:S05]  /*0010*/  EXIT ;  /* 0x000000000000794d */ /* 0x000fea0003800000 */
.L_x_35:
        /* <DEDUP_REMOVED lines=14> */
.L_x_121:


//--------------------- .text._ZN7cutlass13device_kernelIN5flash19enable_sm80_to_sm89INS1_16FlashAttnBwdSm80INS1_25CollectiveMainloopBwdSm80ILi2ELi2EN4cute5tupleIJNS5_1CILi64EEENS7_ILi128EEES9_EEENS_10bfloat16_tEfNS_4arch4Sm80ELb0ELb0ELb1ELb0ELb0ELb0ELb0ELb0ELi2ELi2ELi2ELi2ELb0EEENS1_21CollectiveEpilogueBwdISA_SB_SD_Li256ELb0ELb0ELi4EEENS1_19SingleTileSchedulerILb0ELb0ELb0ELi128EEEEEEEEEvNT_6ParamsE --------------------------
	.section	.text._ZN7cutlass13device_kernelIN5flash19enable_sm80_to_sm89INS1_16FlashAttnBwdSm80INS1_25CollectiveMainloopBwdSm80ILi2ELi2EN4cute5tupleIJNS5_1CILi64EEENS7_ILi128EEES9_EEENS_10bfloat16_tEfNS_4arch4Sm80ELb0ELb0ELb1ELb0ELb0ELb0ELb0ELb0ELi2ELi2ELi2ELi2ELb0EEENS1_21CollectiveEpilogueBwdISA_SB_SD_Li256ELb0ELb0ELi4EEENS1_19SingleTileSchedulerILb0ELb0ELb0ELi128EEEEEEEEEvNT_6ParamsE,"ax",@progbits
	.align	128
.text._ZN7cutlass13device_kernelIN5flash19enable_sm80_to_sm89INS1_16FlashAttnBwdSm80INS1_25CollectiveMainloopBwdSm80ILi2ELi2EN4cute5tupleIJNS5_1CILi64EEENS7_ILi128EEES9_EEENS_10bfloat16_tEfNS_4arch4Sm80ELb0ELb0ELb1ELb0ELb0ELb0ELb0ELb0ELi2ELi2ELi2ELi2ELb0EEENS1_21CollectiveEpilogueBwdISA_SB_SD_Li256ELb0ELb0ELi4EEENS1_19SingleTileSchedulerILb0ELb0ELb0ELi128EEEEEEEEEvNT_6ParamsE:
        .type           _ZN7cutlass13device_kernelIN5flash19enable_sm80_to_sm89INS1_16FlashAttnBwdSm80INS1_25CollectiveMainloopBwdSm80ILi2ELi2EN4cute5tupleIJNS5_1CILi64EEENS7_ILi128EEES9_EEENS_10bfloat16_tEfNS_4arch4Sm80ELb0ELb0ELb1ELb0ELb0ELb0ELb0ELb0ELi2ELi2ELi2ELi2ELb0EEENS1_21CollectiveEpilogueBwdISA_SB_SD_Li256ELb0ELb0ELi4EEENS1_19SingleTileSchedulerILb0ELb0ELb0ELi128EEEEEEEEEvNT_6ParamsE,@function
        .size           _ZN7cutlass13device_kernelIN5flash19enable_sm80_to_sm89INS1_16FlashAttnBwdSm80INS1_25CollectiveMainloopBwdSm80ILi2ELi2EN4cute5tupleIJNS5_1CILi64EEENS7_ILi128EEES9_EEENS_10bfloat16_tEfNS_4arch4Sm80ELb0ELb0ELb1ELb0ELb0ELb0ELb0ELb0ELi2ELi2ELi2ELi2ELb0EEENS1_21CollectiveEpilogueBwdISA_SB_SD_Li256ELb0ELb0ELi4EEENS1_19SingleTileSchedulerILb0ELb0ELb0ELi128EEEEEEEEEvNT_6ParamsE,(.L_x_122 - _ZN7cutlass13device_kernelIN5flash19enable_sm80_to_sm89INS1_16FlashAttnBwdSm80INS1_25CollectiveMainloopBwdSm80ILi2ELi2EN4cute5tupleIJNS5_1CILi64EEENS7_ILi128EEES9_EEENS_10bfloat16_tEfNS_4arch4Sm80ELb0ELb0ELb1ELb0ELb0ELb0ELb0ELb0ELi2ELi2ELi2ELi2ELb0EEENS1_21CollectiveEpilogueBwdISA_SB_SD_Li256ELb0ELb0ELi4EEENS1_19SingleTileSchedulerILb0ELb0ELb0ELi128EEEEEEEEEvNT_6ParamsE)
        .other          _ZN7cutlass13device_kernelIN5flash19enable_sm80_to_sm89INS1_16FlashAttnBwdSm80INS1_25CollectiveMainloopBwdSm80ILi2ELi2EN4cute5tupleIJNS5_1CILi64EEENS7_ILi128EEES9_EEENS_10bfloat16_tEfNS_4arch4Sm80ELb0ELb0ELb1ELb0ELb0ELb0ELb0ELb0ELi2ELi2ELi2ELi2ELb0EEENS1_21CollectiveEpilogueBwdISA_SB_SD_Li256ELb0ELb0ELi4EEENS1_19SingleTileSchedulerILb0ELb0ELb0ELi128EEEEEEEEEvNT_6ParamsE,@"STO_CUDA_ENTRY STV_DEFAULT"
_ZN7cutlass13device_kernelIN5flash19enable_sm80_to_sm89INS1_16FlashAttnBwdSm80INS1_25CollectiveMainloopBwdSm80ILi2ELi2EN4cute5tupleIJNS5_1CILi64EEENS7_ILi128EEES9_EEENS_10bfloat16_tEfNS_4arch4Sm80ELb0ELb0ELb1ELb0ELb0ELb0ELb0ELb0ELi2ELi2ELi2ELi2ELb0EEENS1_21CollectiveEpilogueBwdISA_SB_SD_Li256ELb0ELb0ELi4EEENS1_19SingleTileSchedulerILb0ELb0ELb0ELi128EEEEEEEEEvNT_6ParamsE:
[----:B------:R-:W-:Y:S01]  /*0000*/  LDC R1, c[0x0][0x28] ;  /* 0x00000a00ff017b82 */ /* 0x000fe20000000800 */
[----:B------:R-:W-:Y:S05]  /*0010*/  EXIT ;  /* 0x000000000000794d */ /* 0x000fea0003800000 */
.L_x_36:
        /* <DEDUP_REMOVED lines=14> */
.L_x_122:


//--------------------- .text._ZN7cutlass13device_kernelIN5flash19enable_sm80_to_sm89INS1_16FlashAttnBwdSm80INS1_25CollectiveMainloopBwdSm80ILi2ELi2EN4cute5tupleIJNS5_1CILi64EEENS7_ILi128EEES9_EEENS_10bfloat16_tEfNS_4arch4Sm80ELb0ELb0ELb1ELb0ELb1ELb0ELb0ELb0ELi2ELi2ELi2ELi2ELb0EEENS1_21CollectiveEpilogueBwdISA_SB_SD_Li256ELb0ELb0ELi4EEENS1_19SingleTileSchedulerILb0ELb0ELb0ELi128EEEEEEEEEvNT_6ParamsE --------------------------
	.section	.text._ZN7cutlass13device_kernelIN5flash19enable_sm80_to_sm89INS1_16FlashAttnBwdSm80INS1_25CollectiveMainloopBwdSm80ILi2ELi2EN4cute5tupleIJNS5_1CILi64EEENS7_ILi128EEES9_EEENS_10bfloat16_tEfNS_4arch4Sm80ELb0ELb0ELb1ELb0ELb1ELb0ELb0ELb0ELi2ELi2ELi2ELi2ELb0EEENS1_21CollectiveEpilogueBwdISA_SB_SD_Li256ELb0ELb0ELi4EEENS1_19SingleTileSchedulerILb0ELb0ELb0ELi128EEEEEEEEEvNT_6ParamsE,"ax",@progbits
	.align	128
.text._ZN7cutlass13device_kernelIN5flash19enable_sm80_to_sm89INS1_16FlashAttnBwdSm80INS1_25CollectiveMainloopBwdSm80ILi2ELi2EN4cute5tupleIJNS5_1CILi64EEENS7_ILi128EEES9_EEENS_10bfloat16_tEfNS_4arch4Sm80ELb0ELb0ELb1ELb0ELb1ELb0ELb0ELb0ELi2ELi2ELi2ELi2ELb0EEENS1_21CollectiveEpilogueBwdISA_SB_SD_Li256ELb0ELb0ELi4EEENS1_19SingleTileSchedulerILb0ELb0ELb0ELi128EEEEEEEEEvNT_6ParamsE:
        .type           _ZN7cutlass13device_kernelIN5flash19enable_sm80_to_sm89INS1_16FlashAttnBwdSm80INS1_25CollectiveMainloopBwdSm80ILi2ELi2EN4cute5tupleIJNS5_1CILi64EEENS7_ILi128EEES9_EEENS_10bfloat16_tEfNS_4arch4Sm80ELb0ELb0ELb1ELb0ELb1ELb0ELb0ELb0ELi2ELi2ELi2ELi2ELb0EEENS1_21CollectiveEpilogueBwdISA_SB_SD_Li256ELb0ELb0ELi4EEENS1_19SingleTileSchedulerILb0ELb0ELb0ELi128EEEEEEEEEvNT_6ParamsE,@function
        .size           _ZN7cutlass13device_kernelIN5flash19enable_sm80_to_sm89INS1_16FlashAttnBwdSm80INS1_25CollectiveMainloopBwdSm80ILi2ELi2EN4cute5tupleIJNS5_1CILi64EEENS7_ILi128EEES9_EEENS_10bfloat16_tEfNS_4arch4Sm80ELb0ELb0ELb1ELb0ELb1ELb0ELb0ELb0ELi2ELi2ELi2ELi2ELb0EEENS1_21CollectiveEpilogueBwdISA_SB_SD_Li256ELb0ELb0ELi4EEENS1_19SingleTileSchedulerILb0ELb0ELb0ELi128EEEEEEEEEvNT_6ParamsE,(.L_x_123 - _ZN7cutlass13device_kernelIN5flash19enable_sm80_to_sm89INS1_16FlashAttnBwdSm80INS1_25CollectiveMainloopBwdSm80ILi2ELi2EN4cute5tupleIJNS5_1CILi64EEENS7_ILi128EEES9_EEENS_10bfloat16_tEfNS_4arch4Sm80ELb0ELb0ELb1ELb0ELb1ELb0ELb0ELb0ELi2ELi2ELi2ELi2ELb0EEENS1_21CollectiveEpilogueBwdISA_SB_SD_Li256ELb0ELb0ELi4EEENS1_19SingleTileSchedulerILb0ELb0ELb0ELi128EEEEEEEEEvNT_6ParamsE)
        .other          _ZN7cutlass13device_kernelIN5flash19enable_sm80_to_sm89INS1_16FlashAttnBwdSm80INS1_25CollectiveMainloopBwdSm80ILi2ELi2EN4cute5tupleIJNS5_1CILi64EEENS7_ILi128EEES9_EEENS_10bfloat16_tEfNS_4arch4Sm80ELb0ELb0ELb1ELb0ELb1ELb0ELb0ELb0ELi2ELi2ELi2ELi2ELb0EEENS1_21CollectiveEpilogueBwdISA_SB_SD_Li256ELb0ELb0ELi4EEENS1_19SingleTileSchedulerILb0ELb0ELb0ELi128EEEEEEEEEvNT_6ParamsE,@"STO_CUDA_ENTRY STV_DEFAULT"
_ZN7cutlass13device_kernelIN5flash19enable_sm80_to_sm89INS1_16FlashAttnBwdSm80INS1_25CollectiveMainloopBwdSm80ILi2ELi2EN4cute5tupleIJNS5_1CILi64EEENS7_ILi128EEES9_EEENS_10bfloat16_tEfNS_4arch4Sm80ELb0ELb0ELb1ELb0ELb1ELb0ELb0ELb0ELi2ELi2ELi2ELi2ELb0EEENS1_21CollectiveEpilogueBwdISA_SB_SD_Li256ELb0ELb0ELi4EEENS1_19SingleTileSchedulerILb0ELb0ELb0ELi128EEEEEEEEEvNT_6ParamsE:
[----:B------:R-:W-:Y:S01]  /*0000*/  LDC R1, c[0x0][0x28] ;  /* 0x00000a00ff017b82 */ /* 0x000fe20000000800 */
[----:B------:R-:W-:Y:S05]  /*0010*/  EXIT ;  /* 0x000000000000794d */ /* 0x000fea0003800000 */
.L_x_37:
        /* <DEDUP_REMOVED lines=14> */
.L_x_123:


//--------------------- .text._ZN7cutlass13device_kernelIN5flash19enable_sm80_to_sm89INS1_16FlashAttnBwdSm80INS1_25CollectiveMainloopBwdSm80ILi2ELi2EN4cute5tupleIJNS5_1CILi64EEENS7_ILi128EEES9_EEENS_10bfloat16_tEfNS_4arch4Sm80ELb0ELb0ELb1ELb0ELb0ELb0ELb0ELb0ELi2ELi2ELi2ELi2ELb0EEENS1_24CollectiveEpilogueBwdGQAISA_fSD_Li256ELb0ELb0EEENS1_19SingleTileSchedulerILb0ELb0ELb0ELi128EEEEEEEEEvNT_6ParamsE --------------------------
	.section	.text._ZN7cutlass13device_kernelIN5flash19enable_sm80_to_sm89INS1_16FlashAttnBwdSm80INS1_25CollectiveMainloopBwdSm80ILi2ELi2EN4cute5tupleIJNS5_1CILi64EEENS7_ILi128EEES9_EEENS_10bfloat16_tEfNS_4arch4Sm80ELb0ELb0ELb1ELb0ELb0ELb0ELb0ELb0ELi2ELi2ELi2ELi2ELb0EEENS1_24CollectiveEpilogueBwdGQAISA_fSD_Li256ELb0ELb0EEENS1_19SingleTileSchedulerILb0ELb0ELb0ELi128EEEEEEEEEvNT_6ParamsE,"ax",@progbits
	.align	128
.text._ZN7cutlass13device_kernelIN5flash19enable_sm80_to_sm89INS1_16FlashAttnBwdSm80INS1_25CollectiveMainloopBwdSm80ILi2ELi2EN4cute5tupleIJNS5_1CILi64EEENS7_ILi128EEES9_EEENS_10bfloat16_tEfNS_4arch4Sm80ELb0ELb0ELb1ELb0ELb0ELb0ELb0ELb0ELi2ELi2ELi2ELi2ELb0EEENS1_24CollectiveEpilogueBwdGQAISA_fSD_Li256ELb0ELb0EEENS1_19SingleTileSchedulerILb0ELb0ELb0ELi128EEEEEEEEEvNT_6ParamsE:
        .type           _ZN7cutlass13device_kernelIN5flash19enable_sm80_to_sm89INS1_16FlashAttnBwdSm80INS1_25CollectiveMainloopBwdSm80ILi2ELi2EN4cute5tupleIJNS5_1CILi64EEENS7_ILi128EEES9_EEENS_10bfloat16_tEfNS_4arch4Sm80ELb0ELb0ELb1ELb0ELb0ELb0ELb0ELb0ELi2ELi2ELi2ELi2ELb0EEENS1_24CollectiveEpilogueBwdGQAISA_fSD_Li256ELb0ELb0EEENS1_19SingleTileSchedulerILb0ELb0ELb0ELi128EEEEEEEEEvNT_6ParamsE,@function
        .size           _ZN7cutlass13device_kernelIN5flash19enable_sm80_to_sm89INS1_16FlashAttnBwdSm80INS1_25CollectiveMainloopBwdSm80ILi2ELi2EN4cute5tupleIJNS5_1CILi64EEENS7_ILi128EEES9_EEENS_10bfloat16_tEfNS_4arch4Sm80ELb0ELb0ELb1ELb0ELb0ELb0ELb0ELb0ELi2ELi2ELi2ELi2ELb0EEENS1_24CollectiveEpilogueBwdGQAISA_fSD_Li256ELb0ELb0EEENS1_19SingleTileSchedulerILb0ELb0ELb0ELi128EEEEEEEEEvNT_6ParamsE,(.L_x_124 - _ZN7cutlass13device_kernelIN5flash19enable_sm80_to_sm89INS1_16FlashAttnBwdSm80INS1_25CollectiveMainloopBwdSm80ILi2ELi2EN4cute5tupleIJNS5_1CILi64EEENS7_ILi128EEES9_EEENS_10bfloat16_tEfNS_4arch4Sm80ELb0ELb0ELb1ELb0ELb0ELb0ELb0ELb0ELi2ELi2ELi2ELi2ELb0EEENS1_24CollectiveEpilogueBwdGQAISA_fSD_Li256ELb0ELb0EEENS1_19SingleTileSchedulerILb0ELb0ELb0ELi128EEEEEEEEEvNT_6ParamsE)
        .other          _ZN7cutlass13device_kernelIN5flash19enable_sm80_to_sm89INS1_16FlashAttnBwdSm80INS1_25CollectiveMainloopBwdSm80ILi2ELi2EN4cute5tupleIJNS5_1CILi64EEENS7_ILi128EEES9_EEENS_10bfloat16_tEfNS_4arch4Sm80ELb0ELb0ELb1ELb0ELb0ELb0ELb0ELb0ELi2ELi2ELi2ELi2ELb0EEENS1_24CollectiveEpilogueBwdGQAISA_fSD_Li256ELb0ELb0EEENS1_19SingleTileSchedulerILb0ELb0ELb0ELi128EEEEEEEEEvNT_6ParamsE,@"STO_CUDA_ENTRY STV_DEFAULT"
_ZN7cutlass13device_kernelIN5flash19enable_sm80_to_sm89INS1_16FlashAttnBwdSm80INS1_25CollectiveMainloopBwdSm80ILi2ELi2EN4cute5tupleIJNS5_1CILi64EEENS7_ILi128EEES9_EEENS_10bfloat16_tEfNS_4arch4Sm80ELb0ELb0ELb1ELb0ELb0ELb0ELb0ELb0ELi2ELi2ELi2ELi2ELb0EEENS1_24CollectiveEpilogueBwdGQAISA_fSD_Li256ELb0ELb0EEENS1_19SingleTileSchedulerILb0ELb0ELb0ELi128EEEEEEEEEvNT_6ParamsE:
[----:B------:R-:W-:Y:S01]  /*0000*/  LDC R1, c[0x0][0x28] ;  /* 0x00000a00ff017b82 */ /* 0x000fe20000000800 */
[----:B------:R-:W-:Y:S05]  /*0010*/  EXIT ;  /* 0x000000000000794d */ /* 0x000fea0003800000 */
.L_x_38:
        /* <DEDUP_REMOVED lines=14> */
.L_x_124:


//--------------------- .text._ZN7cutlass13device_kernelIN5flash19enable_sm80_to_sm89INS1_16FlashAttnBwdSm80INS1_25CollectiveMainloopBwdSm80ILi2ELi2EN4cute5tupleIJNS5_1CILi64EEENS7_ILi128EEES9_EEENS_10bfloat16_tEfNS_4arch4Sm80ELb0ELb0ELb1ELb0ELb1ELb0ELb0ELb0ELi2ELi2ELi2ELi2ELb0EEENS1_24CollectiveEpilogueBwdGQAISA_fSD_Li256ELb0ELb1EEENS1_19SingleTileSchedulerILb0ELb0ELb0ELi128EEEEEEEEEvNT_6ParamsE --------------------------
	.section	.text._ZN7cutlass13device_kernelIN5flash19enable_sm80_to_sm89INS1_16FlashAttnBwdSm80INS1_25CollectiveMainloopBwdSm80ILi2ELi2EN4cute5tupleIJNS5_1CILi64EEENS7_ILi128EEES9_EEENS_10bfloat16_tEfNS_4arch4Sm80ELb0ELb0ELb1ELb0ELb1ELb0ELb0ELb0ELi2ELi2ELi2ELi2ELb0EEENS1_24CollectiveEpilogueBwdGQAISA_fSD_Li256ELb0ELb1EEENS1_19SingleTileSchedulerILb0ELb0ELb0ELi128EEEEEEEEEvNT_6ParamsE,"ax",@progbits
	.align	128
.text._ZN7cutlass13device_kernelIN5flash19enable_sm80_to_sm89INS1_16FlashAttnBwdSm80INS1_25CollectiveMainloopBwdSm80ILi2ELi2EN4cute5tupleIJNS5_1CILi64EEENS7_ILi128EEES9_EEENS_10bfloat16_tEfNS_4arch4Sm80ELb0ELb0ELb1ELb0ELb1ELb0ELb0ELb0ELi2ELi2ELi2ELi2ELb0EEENS1_24CollectiveEpilogueBwdGQAISA_fSD_Li256ELb0ELb1EEENS1_19SingleTileSchedulerILb0ELb0ELb0ELi128EEEEEEEEEvNT_6ParamsE:
        .type           _ZN7cutlass13device_kernelIN5flash19enable_sm80_to_sm89INS1_16FlashAttnBwdSm80INS1_25CollectiveMainloopBwdSm80ILi2ELi2EN4cute5tupleIJNS5_1CILi64EEENS7_ILi128EEES9_EEENS_10bfloat16_tEfNS_4arch4Sm80ELb0ELb0ELb1ELb0ELb1ELb0ELb0ELb0ELi2ELi2ELi2ELi2ELb0EEENS1_24CollectiveEpilogueBwdGQAISA_fSD_Li256ELb0ELb1EEENS1_19SingleTileSchedulerILb0ELb0ELb0ELi128EEEEEEEEEvNT_6ParamsE,@function
        .size           _ZN7cutlass13device_kernelIN5flash19enable_sm80_to_sm89INS1_16FlashAttnBwdSm80INS1_25CollectiveMainloopBwdSm80ILi2ELi2EN4cute5tupleIJNS5_1CILi64EEENS7_ILi128EEES9_EEENS_10bfloat16_tEfNS_4arch4Sm80ELb0ELb0ELb1ELb0ELb1ELb0ELb0ELb0ELi2ELi2ELi2ELi2ELb0EEENS1_24CollectiveEpilogueBwdGQAISA_fSD_Li256ELb0ELb1EEENS1_19SingleTileSchedulerILb0ELb0ELb0ELi128EEEEEEEEEvNT_6ParamsE,(.L_x_125 - _ZN7cutlass13device_kernelIN5flash19enable_sm80_to_sm89INS1_16FlashAttnBwdSm80INS1_25CollectiveMainloopBwdSm80ILi2ELi2EN4cute5tupleIJNS5_1CILi64EEENS7_ILi128EEES9_EEENS_10bfloat16_tEfNS_4arch4Sm80ELb0ELb0ELb1ELb0ELb1ELb0ELb0ELb0ELi2ELi2ELi2ELi2ELb0EEENS1_24CollectiveEpilogueBwdGQAISA_fSD_Li256ELb0ELb1EEENS1_19SingleTileSchedulerILb0ELb0ELb0ELi128EEEEEEEEEvNT_6ParamsE)
        .other          _ZN7cutlass13device_kernelIN5flash19enable_sm80_to_sm89INS1_16FlashAttnBwdSm80INS1_25CollectiveMainloopBwdSm80ILi2ELi2EN4cute5tupleIJNS5_1CILi64EEENS7_ILi128EEES9_EEENS_10bfloat16_tEfNS_4arch4Sm80ELb0ELb0ELb1ELb0ELb1ELb0ELb0ELb0ELi2ELi2ELi2ELi2ELb0EEENS1_24CollectiveEpilogueBwdGQAISA_fSD_Li256ELb0ELb1EEENS1_19SingleTileSchedulerILb0ELb0ELb0ELi128EEEEEEEEEvNT_6ParamsE,@"STO_CUDA_ENTRY STV_DEFAULT"
_ZN7cutlass13device_kernelIN5flash19enable_sm80_to_sm89INS1_16FlashAttnBwdSm80INS1_25CollectiveMainloopBwdSm80ILi2ELi2EN4cute5tupleIJNS5_1CILi64EEENS7_ILi128EEES9_EEENS_10bfloat16_tEfNS_4arch4Sm80ELb0ELb0ELb1ELb0ELb1ELb0ELb0ELb0ELi2ELi2ELi2ELi2ELb0EEENS1_24CollectiveEpilogueBwdGQAISA_fSD_Li256ELb0ELb1EEENS1_19SingleTileSchedulerILb0ELb0ELb0ELi128EEEEEEEEEvNT_6ParamsE:
[----:B------:R-:W-:Y:S01]  /*0000*/  LDC R1, c[0x0][0x28] ;  /* 0x00000a00ff017b82 */ /* 0x000fe20000000800 */
[----:B------:R-:W-:Y:S05]  /*0010*/  EXIT ;  /* 0x000000000000794d */ /* 0x000fea0003800000 */
.L_x_39:
        /* <DEDUP_REMOVED lines=14> */
.L_x_125:


//--------------------- .text._ZN7cutlass13device_kernelIN5flash19enable_sm80_to_sm89INS1_16FlashAttnBwdSm80INS1_25CollectiveMainloopBwdSm80ILi2ELi2EN4cute5tupleIJNS5_1CILi64EEENS7_ILi128EEES9_EEENS_10bfloat16_tEfNS_4arch4Sm80ELb0ELb0ELb1ELb1ELb0ELb0ELb0ELb0ELi2ELi2ELi2ELi2ELb0EEENS1_21CollectiveEpilogueBwdISA_SB_SD_Li256ELb1ELb0ELi4EEENS1_19SingleTileSchedulerILb1ELb0ELb0ELi128EEEEEEEEEvNT_6ParamsE --------------------------
	.section	.text._ZN7cutlass13device_kernelIN5flash19enable_sm80_to_sm89INS1_16FlashAttnBwdSm80INS1_25CollectiveMainloopBwdSm80ILi2ELi2EN4cute5tupleIJNS5_1CILi64EEENS7_ILi128EEES9_EEENS_10bfloat16_tEfNS_4arch4Sm80ELb0ELb0ELb1ELb1ELb0ELb0ELb0ELb0ELi2ELi2ELi2ELi2ELb0EEENS1_21CollectiveEpilogueBwdISA_SB_SD_Li256ELb1ELb0ELi4EEENS1_19SingleTileSchedulerILb1ELb0ELb0ELi128EEEEEEEEEvNT_6ParamsE,"ax",@progbits
	.align	128
.text._ZN7cutlass13device_kernelIN5flash19enable_sm80_to_sm89INS1_16FlashAttnBwdSm80INS1_25CollectiveMainloopBwdSm80ILi2ELi2EN4cute5tupleIJNS5_1CILi64EEENS7_ILi128EEES9_EEENS_10bfloat16_tEfNS_4arch4Sm80ELb0ELb0ELb1ELb1ELb0ELb0ELb0ELb0ELi2ELi2ELi2ELi2ELb0EEENS1_21CollectiveEpilogueBwdISA_SB_SD_Li256ELb1ELb0ELi4EEENS1_19SingleTileSchedulerILb1ELb0ELb0ELi128EEEEEEEEEvNT_6ParamsE:
        .type           _ZN7cutlass13device_kernelIN5flash19enable_sm80_to_sm89INS1_16FlashAttnBwdSm80INS1_25CollectiveMainloopBwdSm80ILi2ELi2EN4cute5tupleIJNS5_1CILi64EEENS7_ILi128EEES9_EEENS_10bfloat16_tEfNS_4arch4Sm80ELb0ELb0ELb1ELb1ELb0ELb0ELb0ELb0ELi2ELi2ELi2ELi2ELb0EEENS1_21CollectiveEpilogueBwdISA_SB_SD_Li256ELb1ELb0ELi4EEENS1_19SingleTileSchedulerILb1ELb0ELb0ELi128EEEEEEEEEvNT_6ParamsE,@function
        .size           _ZN7cutlass13device_kernelIN5flash19enable_sm80_to_sm89INS1_16FlashAttnBwdSm80INS1_25CollectiveMainloopBwdSm80ILi2ELi2EN4cute5tupleIJNS5_1CILi64EEENS7_ILi128EEES9_EEENS_10bfloat16_tEfNS_4arch4Sm80ELb0ELb0ELb1ELb1ELb0ELb0ELb0ELb0ELi2ELi2ELi2ELi2ELb0EEENS1_21CollectiveEpilogueBwdISA_SB_SD_Li256ELb1ELb0ELi4EEENS1_19SingleTileSchedulerILb1ELb0ELb0ELi128EEEEEEEEEvNT_6ParamsE,(.L_x_126 - _ZN7cutlass13device_kernelIN5flash19enable_sm80_to_sm89INS1_16FlashAttnBwdSm80INS1_25CollectiveMainloopBwdSm80ILi2ELi2EN4cute5tupleIJNS5_1CILi64EEENS7_ILi128EEES9_EEENS_10bfloat16_tEfNS_4arch4Sm80ELb0ELb0ELb1ELb1ELb0ELb0ELb0ELb0ELi2ELi2ELi2ELi2ELb0EEENS1_21CollectiveEpilogueBwdISA_SB_SD_Li256ELb1ELb0ELi4EEENS1_19SingleTileSchedulerILb1ELb0ELb0ELi128EEEEEEEEEvNT_6ParamsE)
        .other          _ZN7cutlass13device_kernelIN5flash19enable_sm80_to_sm89INS1_16FlashAttnBwdSm80INS1_25CollectiveMainloopBwdSm80ILi2ELi2EN4cute5tupleIJNS5_1CILi64EEENS7_ILi128EEES9_EEENS_10bfloat16_tEfNS_4arch4Sm80ELb0ELb0ELb1ELb1ELb0ELb0ELb0ELb0ELi2ELi2ELi2ELi2ELb0EEENS1_21CollectiveEpilogueBwdISA_SB_SD_Li256ELb1ELb0ELi4EEENS1_19SingleTileSchedulerILb1ELb0ELb0ELi128EEEEEEEEEvNT_6ParamsE,@"STO_CUDA_ENTRY STV_DEFAULT"
_ZN7cutlass13device_kernelIN5flash19enable_sm80_to_sm89INS1_16FlashAttnBwdSm80INS1_25CollectiveMainloopBwdSm80ILi2ELi2EN4cute5tupleIJNS5_1CILi64EEENS7_ILi128EEES9_EEENS_10bfloat16_tEfNS_4arch4Sm80ELb0ELb0ELb1ELb1ELb0ELb0ELb0ELb0ELi2ELi2ELi2ELi2ELb0EEENS1_21CollectiveEpilogueBwdISA_SB_SD_Li256ELb1ELb0ELi4EEENS1_19SingleTileSchedulerILb1ELb0ELb0ELi128EEEEEEEEEvNT_6ParamsE:
[----:B------:R-:W-:Y:S01]  /*0000*/  LDC R1, c[0x0][0x28] ;  /* 0x00000a00ff017b82 */ /* 0x000fe20000000800 */
[----:B------:R-:W-:Y:S05]  /*0010*/  EXIT ;  /* 0x000000000000794d */ /* 0x000fea0003800000 */
.L_x_40:
        /* <DEDUP_REMOVED lines=14> */
.L_x_126:


//--------------------- .text._ZN7cutlass13device_kernelIN5flash19enable_sm80_to_sm89INS1_16FlashAttnBwdSm80INS1_25CollectiveMainloopBwdSm80ILi2ELi2EN4cute5tupleIJNS5_1CILi64EEENS7_ILi128EEES9_EEENS_10bfloat16_tEfNS_4arch4Sm80ELb0ELb0ELb1ELb1ELb1ELb0ELb0ELb0ELi2ELi2ELi2ELi2ELb0EEENS1_21CollectiveEpilogueBwdISA_SB_SD_Li256ELb1ELb0ELi4EEENS1_19SingleTileSchedulerILb1ELb0ELb0ELi128EEEEEEEEEvNT_6ParamsE --------------------------
	.section	.text._ZN7cutlass13device_kernelIN5flash19enable_sm80_to_sm89INS1_16FlashAttnBwdSm80INS1_25CollectiveMainloopBwdSm80ILi2ELi2EN4cute5tupleIJNS5_1CILi64EEENS7_ILi128EEES9_EEENS_10bfloat16_tEfNS_4arch4Sm80ELb0ELb0ELb1ELb1ELb1ELb0ELb0ELb0ELi2ELi2ELi2ELi2ELb0EEENS1_21CollectiveEpilogueBwdISA_SB_SD_Li256ELb1ELb0ELi4EEENS1_19SingleTileSchedulerILb1ELb0ELb0ELi128EEEEEEEEEvNT_6ParamsE,"ax",@progbits
	.align	128
.text._ZN7cutlass13device_kernelIN5flash19enable_sm80_to_sm89INS1_16FlashAttnBwdSm80INS1_25CollectiveMainloopBwdSm80ILi2ELi2EN4cute5tupleIJNS5_1CILi64EEENS7_ILi128EEES9_EEENS_10bfloat16_tEfNS_4arch4Sm80ELb0ELb0ELb1ELb1ELb1ELb0ELb0ELb0ELi2ELi2ELi2ELi2ELb0EEENS1_21CollectiveEpilogueBwdISA_SB_SD_Li256ELb1ELb0ELi4EEENS1_19SingleTileSchedulerILb1ELb0ELb0ELi128EEEEEEEEEvNT_6ParamsE:
        .type           _ZN7cutlass13device_kernelIN5flash19enable_sm80_to_sm89INS1_16FlashAttnBwdSm80INS1_25CollectiveMainloopBwdSm80ILi2ELi2EN4cute5tupleIJNS5_1CILi64EEENS7_ILi128EEES9_EEENS_10bfloat16_tEfNS_4arch4Sm80ELb0ELb0ELb1ELb1ELb1ELb0ELb0ELb0ELi2ELi2ELi2ELi2ELb0EEENS1_21CollectiveEpilogueBwdISA_SB_SD_Li256ELb1ELb0ELi4EEENS1_19SingleTileSchedulerILb1ELb0ELb0ELi128EEEEEEEEEvNT_6ParamsE,@function
        .size           _ZN7cutlass13device_kernelIN5flash19enable_sm80_to_sm89INS1_16FlashAttnBwdSm80INS1_25CollectiveMainloopBwdSm80ILi2ELi2EN4cute5tupleIJNS5_1CILi64EEENS7_ILi128EEES9_EEENS_10bfloat16_tEfNS_4arch4Sm80ELb0ELb0ELb1ELb1ELb1ELb0ELb0ELb0ELi2ELi2ELi2ELi2ELb0EEENS1_21CollectiveEpilogueBwdISA_SB_SD_Li256ELb1ELb0ELi4EEENS1_19SingleTileSchedulerILb1ELb0ELb0ELi128EEEEEEEEEvNT_6ParamsE,(.L_x_127 - _ZN7cutlass13device_kernelIN5flash19enable_sm80_to_sm89INS1_16FlashAttnBwdSm80INS1_25CollectiveMainloopBwdSm80ILi2ELi2EN4cute5tupleIJNS5_1CILi64EEENS7_ILi128EEES9_EEENS_10bfloat16_tEfNS_4arch4Sm80ELb0ELb0ELb1ELb1ELb1ELb0ELb0ELb0ELi2ELi2ELi2ELi2ELb0EEENS1_21CollectiveEpilogueBwdISA_SB_SD_Li256ELb1ELb0ELi4EEENS1_19SingleTileSchedulerILb1ELb0ELb0ELi128EEEEEEEEEvNT_6ParamsE)
        .other          _ZN7cutlass13device_kernelIN5flash19enable_sm80_to_sm89INS1_16FlashAttnBwdSm80INS1_25CollectiveMainloopBwdSm80ILi2ELi2EN4cute5tupleIJNS5_1CILi64EEENS7_ILi128EEES9_EEENS_10bfloat16_tEfNS_4arch4Sm80ELb0ELb0ELb1ELb1ELb1ELb0ELb0ELb0ELi2ELi2ELi2ELi2ELb0EEENS1_21CollectiveEpilogueBwdISA_SB_SD_Li256ELb1ELb0ELi4EEENS1_19SingleTileSchedulerILb1ELb0ELb0ELi128EEEEEEEEEvNT_6ParamsE,@"STO_CUDA_ENTRY STV_DEFAULT"
_ZN7cutlass13device_kernelIN5flash19enable_sm80_to_sm89INS1_16FlashAttnBwdSm80INS1_25CollectiveMainloopBwdSm80ILi2ELi2EN4cute5tupleIJNS5_1CILi64EEENS7_ILi128EEES9_EEENS_10bfloat16_tEfNS_4arch4Sm80ELb0ELb0ELb1ELb1ELb1ELb0ELb0ELb0ELi2ELi2ELi2ELi2ELb0EEENS1_21CollectiveEpilogueBwdISA_SB_SD_Li256ELb1ELb0ELi4EEENS1_19SingleTileSchedulerILb1ELb0ELb0ELi128EEEEEEEEEvNT_6ParamsE:
[----:B------:R-:W-:Y:S01]  /*0000*/  LDC R1, c[0x0][0x28] ;  /* 0x00000a00ff017b82 */ /* 0x000fe20000000800 */
[----:B------:R-:W-:Y:S05]  /*0010*/  EXIT ;  /* 0x000000000000794d */ /* 0x000fea0003800000 */
.L_x_41:
        /* <DEDUP_REMOVED lines=14> */
.L_x_127:


//--------------------- .text._ZN7cutlass13device_kernelIN5flash19enable_sm80_to_sm89INS1_16FlashAttnBwdSm80INS1_25CollectiveMainloopBwdSm80ILi2ELi2EN4cute5tupleIJNS5_1CILi64EEENS7_ILi128EEES9_EEENS_10bfloat16_tEfNS_4arch4Sm80ELb0ELb0ELb1ELb1ELb0ELb0ELb0ELb0ELi2ELi2ELi2ELi2ELb0EEENS1_24CollectiveEpilogueBwdGQAISA_fSD_Li256ELb1ELb0EEENS1_19SingleTileSchedulerILb1ELb0ELb0ELi128EEEEEEEEEvNT_6ParamsE --------------------------
	.section	.text._ZN7cutlass13device_kernelIN5flash19enable_sm80_to_sm89INS1_16FlashAttnBwdSm80INS1_25CollectiveMainloopBwdSm80ILi2ELi2EN4cute5tupleIJNS5_1CILi64EEENS7_ILi128EEES9_EEENS_10bfloat16_tEfNS_4arch4Sm80ELb0ELb0ELb1ELb1ELb0ELb0ELb0ELb0ELi2ELi2ELi2ELi2ELb0EEENS1_24CollectiveEpilogueBwdGQAISA_fSD_Li256ELb1ELb0EEENS1_19SingleTileSchedulerILb1ELb0ELb0ELi128EEEEEEEEEvNT_6ParamsE,"ax",@progbits
	.align	128
.text._ZN7cutlass13device_kernelIN5flash19enable_sm80_to_sm89INS1_16FlashAttnBwdSm80INS1_25CollectiveMainloopBwdSm80ILi2ELi2EN4cute5tupleIJNS5_1CILi64EEENS7_ILi128EEES9_EEENS_10bfloat16_tEfNS_4arch4Sm80ELb0ELb0ELb1ELb1ELb0ELb0ELb0ELb0ELi2ELi2ELi2ELi2ELb0EEENS1_24CollectiveEpilogueBwdGQAISA_fSD_Li256ELb1ELb0EEENS1_19SingleTileSchedulerILb1ELb0ELb0ELi128EEEEEEEEEvNT_6ParamsE:
        .type           _ZN7cutlass13device_kernelIN5flash19enable_sm80_to_sm89INS1_16FlashAttnBwdSm80INS1_25CollectiveMainloopBwdSm80ILi2ELi2EN4cute5tupleIJNS5_1CILi64EEENS7_ILi128EEES9_EEENS_10bfloat16_tEfNS_4arch4Sm80ELb0ELb0ELb1ELb1ELb0ELb0ELb0ELb0ELi2ELi2ELi2ELi2ELb0EEENS1_24CollectiveEpilogueBwdGQAISA_fSD_Li256ELb1ELb0EEENS1_19SingleTileSchedulerILb1ELb0ELb0ELi128EEEEEEEEEvNT_6ParamsE,@function
        .size           _ZN7cutlass13device_kernelIN5flash19enable_sm80_to_sm89INS1_16FlashAttnBwdSm80INS1_25CollectiveMainloopBwdSm80ILi2ELi2EN4cute5tupleIJNS5_1CILi64EEENS7_ILi128EEES9_EEENS_10bfloat16_tEfNS_4arch4Sm80ELb0ELb0ELb1ELb1ELb0ELb0ELb0ELb0ELi2ELi2ELi2ELi2ELb0EEENS1_24CollectiveEpilogueBwdGQAISA_fSD_Li256ELb1ELb0EEENS1_19SingleTileSchedulerILb1ELb0ELb0ELi128EEEEEEEEEvNT_6ParamsE,(.L_x_128 - _ZN7cutlass13device_kernelIN5flash19enable_sm80_to_sm89INS1_16FlashAttnBwdSm80INS1_25CollectiveMainloopBwdSm80ILi2ELi2EN4cute5tupleIJNS5_1CILi64EEENS7_ILi128EEES9_EEENS_10bfloat16_tEfNS_4arch4Sm80ELb0ELb0ELb1ELb1ELb0ELb0ELb0ELb0ELi2ELi2ELi2ELi2ELb0EEENS1_24CollectiveEpilogueBwdGQAISA_fSD_Li256ELb1ELb0EEENS1_19SingleTileSchedulerILb1ELb0ELb0ELi128EEEEEEEEEvNT_6ParamsE)
        .other          _ZN7cutlass13device_kernelIN5flash19enable_sm80_to_sm89INS1_16FlashAttnBwdSm80INS1_25CollectiveMainloopBwdSm80ILi2ELi2EN4cute5tupleIJNS5_1CILi64EEENS7_ILi128EEES9_EEENS_10bfloat16_tEfNS_4arch4Sm80ELb0ELb0ELb1ELb1ELb0ELb0ELb0ELb0ELi2ELi2ELi2ELi2ELb0EEENS1_24CollectiveEpilogueBwdGQAISA_fSD_Li256ELb1ELb0EEENS1_19SingleTileSchedulerILb1ELb0ELb0ELi128EEEEEEEEEvNT_6ParamsE,@"STO_CUDA_ENTRY STV_DEFAULT"
_ZN7cutlass13device_kernelIN5flash19enable_sm80_to_sm89INS1_16FlashAttnBwdSm80INS1_25CollectiveMainloopBwdSm80ILi2ELi2EN4cute5tupleIJNS5_1CILi64EEENS7_ILi128EEES9_EEENS_10bfloat16_tEfNS_4arch4Sm80ELb0ELb0ELb1ELb1ELb0ELb0ELb0ELb0ELi2ELi2ELi2ELi2ELb0EEENS1_24CollectiveEpilogueBwdGQAISA_fSD_Li256ELb1ELb0EEENS1_19SingleTileSchedulerILb1ELb0ELb0ELi128EEEEEEEEEvNT_6ParamsE:
[----:B------:R-:W-:Y:S01]  /*0000*/  LDC R1, c[0x0][0x28] ;  /* 0x00000a00ff017b82 */ /* 0x000fe20000000800 */
[----:B------:R-:W-:Y:S05]  /*0010*/  EXIT ;  /* 0x000000000000794d */ /* 0x000fea0003800000 */
.L_x_42:
        /* <DEDUP_REMOVED lines=14> */
.L_x_128:


//--------------------- .text._ZN7cutlass13device_kernelIN5flash19enable_sm80_to_sm89INS1_16FlashAttnBwdSm80INS1_25CollectiveMainloopBwdSm80ILi2ELi2EN4cute5tupleIJNS5_1CILi64EEENS7_ILi128EEES9_EEENS_10bfloat16_tEfNS_4arch4Sm80ELb0ELb0ELb1ELb1ELb1ELb0ELb0ELb0ELi2ELi2ELi2ELi2ELb0EEENS1_24CollectiveEpilogueBwdGQAISA_fSD_Li256ELb1ELb1EEENS1_19SingleTileSchedulerILb1ELb0ELb0ELi128EEEEEEEEEvNT_6ParamsE --------------------------
	.section	.text._ZN7cutlass13device_kernelIN5flash19enable_sm80_to_sm89INS1_16FlashAttnBwdSm80INS1_25CollectiveMainloopBwdSm80ILi2ELi2EN4cute5tupleIJNS5_1CILi64EEENS7_ILi128EEES9_EEENS_10bfloat16_tEfNS_4arch4Sm80ELb0ELb0ELb1ELb1ELb1ELb0ELb0ELb0ELi2ELi2ELi2ELi2ELb0EEENS1_24CollectiveEpilogueBwdGQAISA_fSD_Li256ELb1ELb1EEENS1_19SingleTileSchedulerILb1ELb0ELb0ELi128EEEEEEEEEvNT_6ParamsE,"ax",@progbits
	.align	128
.text._ZN7cutlass13device_kernelIN5flash19enable_sm80_to_sm89INS1_16FlashAttnBwdSm80INS1_25CollectiveMainloopBwdSm80ILi2ELi2EN4cute5tupleIJNS5_1CILi64EEENS7_ILi128EEES9_EEENS_10bfloat16_tEfNS_4arch4Sm80ELb0ELb0ELb1ELb1ELb1ELb0ELb0ELb0ELi2ELi2ELi2ELi2ELb0EEENS1_24CollectiveEpilogueBwdGQAISA_fSD_Li256ELb1ELb1EEENS1_19SingleTileSchedulerILb1ELb0ELb0ELi128EEEEEEEEEvNT_6ParamsE:
        .type           _ZN7cutlass13device_kernelIN5flash19enable_sm80_to_sm89INS1_16FlashAttnBwdSm80INS1_25CollectiveMainloopBwdSm80ILi2ELi2EN4cute5tupleIJNS5_1CILi64EEENS7_ILi128EEES9_EEENS_10bfloat16_tEfNS_4arch4Sm80ELb0ELb0ELb1ELb1ELb1ELb0ELb0ELb0ELi2ELi2ELi2ELi2ELb0EEENS1_24CollectiveEpilogueBwdGQAISA_fSD_Li256ELb1ELb1EEENS1_19SingleTileSchedulerILb1ELb0ELb0ELi128EEEEEEEEEvNT_6ParamsE,@function
        .size           _ZN7cutlass13device_kernelIN5flash19enable_sm80_to_sm89INS1_16FlashAttnBwdSm80INS1_25CollectiveMainloopBwdSm80ILi2ELi2EN4cute5tupleIJNS5_1CILi64EEENS7_ILi128EEES9_EEENS_10bfloat16_tEfNS_4arch4Sm80ELb0ELb0ELb1ELb1ELb1ELb0ELb0ELb0ELi2ELi2ELi2ELi2ELb0EEENS1_24CollectiveEpilogueBwdGQAISA_fSD_Li256ELb1ELb1EEENS1_19SingleTileSchedulerILb1ELb0ELb0ELi128EEEEEEEEEvNT_6ParamsE,(.L_x_129 - _ZN7cutlass13device_kernelIN5flash19enable_sm80_to_sm89INS1_16FlashAttnBwdSm80INS1_25CollectiveMainloopBwdSm80ILi2ELi2EN4cute5tupleIJNS5_1CILi64EEENS7_ILi128EEES9_EEENS_10bfloat16_tEfNS_4arch4Sm80ELb0ELb0ELb1ELb1ELb1ELb0ELb0ELb0ELi2ELi2ELi2ELi2ELb0EEENS1_24CollectiveEpilogueBwdGQAISA_fSD_Li256ELb1ELb1EEENS1_19SingleTileSchedulerILb1ELb0ELb0ELi128EEEEEEEEEvNT_6ParamsE)
        .other          _ZN7cutlass13device_kernelIN5flash19enable_sm80_to_sm89INS1_16FlashAttnBwdSm80INS1_25CollectiveMainloopBwdSm80ILi2ELi2EN4cute5tupleIJNS5_1CILi64EEENS7_ILi128EEES9_EEENS_10bfloat16_tEfNS_4arch4Sm80ELb0ELb0ELb1ELb1ELb1ELb0ELb0ELb0ELi2ELi2ELi2ELi2ELb0EEENS1_24CollectiveEpilogueBwdGQAISA_fSD_Li256ELb1ELb1EEENS1_19SingleTileSchedulerILb1ELb0ELb0ELi128EEEEEEEEEvNT_6ParamsE,@"STO_CUDA_ENTRY STV_DEFAULT"
_ZN7cutlass13device_kernelIN5flash19enable_sm80_to_sm89INS1_16FlashAttnBwdSm80INS1_25CollectiveMainloopBwdSm80ILi2ELi2EN4cute5tupleIJNS5_1CILi64EEENS7_ILi128EEES9_EEENS_10bfloat16_tEfNS_4arch4Sm80ELb0ELb0ELb1ELb1ELb1ELb0ELb0ELb0ELi2ELi2ELi2ELi2ELb0EEENS1_24CollectiveEpilogueBwdGQAISA_fSD_Li256ELb1ELb1EEENS1_19SingleTileSchedulerILb1ELb0ELb0ELi128EEEEEEEEEvNT_6ParamsE:
[----:B------:R-:W-:Y:S01]  /*0000*/  LDC R1, c[0x0][0x28] ;  /* 0x00000a00ff017b82 */ /* 0x000fe20000000800 */
[----:B------:R-:W-:Y:S05]  /*0010*/  EXIT ;  /* 0x000000000000794d */ /* 0x000fea0003800000 */
.L_x_43:
        /* <DEDUP_REMOVED lines=14> */
.L_x_129:


//--------------------- .text._ZN7cutlass13device_kernelIN5flash19enable_sm80_to_sm89INS1_16FlashAttnBwdSm80INS1_25CollectiveMainloopBwdSm80ILi2ELi2EN4cute5tupleIJNS5_1CILi64EEENS7_ILi128EEES9_EEENS_10bfloat16_tEfNS_4arch4Sm80ELb0ELb1ELb1ELb0ELb0ELb0ELb0ELb0ELi2ELi2ELi2ELi2ELb0EEENS1_21CollectiveEpilogueBwdISA_SB_SD_Li256ELb0ELb0ELi4EEENS1_19SingleTileSchedulerILb0ELb0ELb0ELi128EEEEEEEEEvNT_6ParamsE --------------------------
	.section	.text._ZN7cutlass13device_kernelIN5flash19enable_sm80_to_sm89INS1_16FlashAttnBwdSm80INS1_25CollectiveMainloopBwdSm80ILi2ELi2EN4cute5tupleIJNS5_1CILi64EEENS7_ILi128EEES9_EEENS_10bfloat16_tEfNS_4arch4Sm80ELb0ELb1ELb1ELb0ELb0ELb0ELb0ELb0ELi2ELi2ELi2ELi2ELb0EEENS1_21CollectiveEpilogueBwdISA_SB_SD_Li256ELb0ELb0ELi4EEENS1_19SingleTileSchedulerILb0ELb0ELb0ELi128EEEEEEEEEvNT_6ParamsE,"ax",@progbits
	.align	128
.text._ZN7cutlass13device_kernelIN5flash19enable_sm80_to_sm89INS1_16FlashAttnBwdSm80INS1_25CollectiveMainloopBwdSm80ILi2ELi2EN4cute5tupleIJNS5_1CILi64EEENS7_ILi128EEES9_EEENS_10bfloat16_tEfNS_4arch4Sm80ELb0ELb1ELb1ELb0ELb0ELb0ELb0ELb0ELi2ELi2ELi2ELi2ELb0EEENS1_21CollectiveEpilogueBwdISA_SB_SD_Li256ELb0ELb0ELi4EEENS1_19SingleTileSchedulerILb0ELb0ELb0ELi128EEEEEEEEEvNT_6ParamsE:
        .type           _ZN7cutlass13device_kernelIN5flash19enable_sm80_to_sm89INS1_16FlashAttnBwdSm80INS1_25CollectiveMainloopBwdSm80ILi2ELi2EN4cute5tupleIJNS5_1CILi64EEENS7_ILi128EEES9_EEENS_10bfloat16_tEfNS_4arch4Sm80ELb0ELb1ELb1ELb0ELb0ELb0ELb0ELb0ELi2ELi2ELi2ELi2ELb0EEENS1_21CollectiveEpilogueBwdISA_SB_SD_Li256ELb0ELb0ELi4EEENS1_19SingleTileSchedulerILb0ELb0ELb0ELi128EEEEEEEEEvNT_6ParamsE,@function
        .size           _ZN7cutlass13device_kernelIN5flash19enable_sm80_to_sm89INS1_16FlashAttnBwdSm80INS1_25CollectiveMainloopBwdSm80ILi2ELi2EN4cute5tupleIJNS5_1CILi64EEENS7_ILi128EEES9_EEENS_10bfloat16_tEfNS_4arch4Sm80ELb0ELb1ELb1ELb0ELb0ELb0ELb0ELb0ELi2ELi2ELi2ELi2ELb0EEENS1_21CollectiveEpilogueBwdISA_SB_SD_Li256ELb0ELb0ELi4EEENS1_19SingleTileSchedulerILb0ELb0ELb0ELi128EEEEEEEEEvNT_6ParamsE,(.L_x_130 - _ZN7cutlass13device_kernelIN5flash19enable_sm80_to_sm89INS1_16FlashAttnBwdSm80INS1_25CollectiveMainloopBwdSm80ILi2ELi2EN4cute5tupleIJNS5_1CILi64EEENS7_ILi128EEES9_EEENS_10bfloat16_tEfNS_4arch4Sm80ELb0ELb1ELb1ELb0ELb0ELb0ELb0ELb0ELi2ELi2ELi2ELi2ELb0EEENS1_21CollectiveEpilogueBwdISA_SB_SD_Li256ELb0ELb0ELi4EEENS1_19SingleTileSchedulerILb0ELb0ELb0ELi128EEEEEEEEEvNT_6ParamsE)
        .other          _ZN7cutlass13device_kernelIN5flash19enable_sm80_to_sm89INS1_16FlashAttnBwdSm80INS1_25CollectiveMainloopBwdSm80ILi2ELi2EN4cute5tupleIJNS5_1CILi64EEENS7_ILi128EEES9_EEENS_10bfloat16_tEfNS_4arch4Sm80ELb0ELb1ELb1ELb0ELb0ELb0ELb0ELb0ELi2ELi2ELi2ELi2ELb0EEENS1_21CollectiveEpilogueBwdISA_SB_SD_Li256ELb0ELb0ELi4EEENS1_19SingleTileSchedulerILb0ELb0ELb0ELi128EEEEEEEEEvNT_6ParamsE,@"STO_CUDA_ENTRY STV_DEFAULT"
_ZN7cutlass13device_kernelIN5flash19enable_sm80_to_sm89INS1_16FlashAttnBwdSm80INS1_25CollectiveMainloopBwdSm80ILi2ELi2EN4cute5tupleIJNS5_1CILi64EEENS7_ILi128EEES9_EEENS_10bfloat16_tEfNS_4arch4Sm80ELb0ELb1ELb1ELb0ELb0ELb0ELb0ELb0ELi2ELi2ELi2ELi2ELb0EEENS1_21CollectiveEpilogueBwdISA_SB_SD_Li256ELb0ELb0ELi4EEENS1_19SingleTileSchedulerILb0ELb0ELb0ELi128EEEEEEEEEvNT_6ParamsE:
[----:B------:R-:W-:Y:S01]  /*0000*/  LDC R1, c[0x0][0x28] ;  /* 0x00000a00ff017b82 */ /* 0x000fe20000000800 */
[----:B------:R-:W-:Y:S05]  /*0010*/  EXIT ;  /* 0x000000000000794d */ /* 0x000fea0003800000 */
.L_x_44:
        /* <DEDUP_REMOVED lines=14> */
.L_x_130:


//--------------------- .text._ZN7cutlass13device_kernelIN5flash19enable_sm80_to_sm89INS1_16FlashAttnBwdSm80INS1_25CollectiveMainloopBwdSm80ILi2ELi2EN4cute5tupleIJNS5_1CILi64EEENS7_ILi128EEES9_EEENS_10bfloat16_tEfNS_4arch4Sm80ELb0ELb1ELb1ELb0ELb1ELb0ELb0ELb0ELi2ELi2ELi2ELi2ELb0EEENS1_21CollectiveEpilogueBwdISA_SB_SD_Li256ELb0ELb0ELi4EEENS1_19SingleTileSchedulerILb0ELb0ELb0ELi128EEEEEEEEEvNT_6ParamsE --------------------------
	.section	.text._ZN7cutlass13device_kernelIN5flash19enable_sm80_to_sm89INS1_16FlashAttnBwdSm80INS1_25CollectiveMainloopBwdSm80ILi2ELi2EN4cute5tupleIJNS5_1CILi64EEENS7_ILi128EEES9_EEENS_10bfloat16_tEfNS_4arch4Sm80ELb0ELb1ELb1ELb0ELb1ELb0ELb0ELb0ELi2ELi2ELi2ELi2ELb0EEENS1_21CollectiveEpilogueBwdISA_SB_SD_Li256ELb0ELb0ELi4EEENS1_19SingleTileSchedulerILb0ELb0ELb0ELi128EEEEEEEEEvNT_6ParamsE,"ax",@progbits
	.align	128
.text._ZN7cutlass13device_kernelIN5flash19enable_sm80_to_sm89INS1_16FlashAttnBwdSm80INS1_25CollectiveMainloopBwdSm80ILi2ELi2EN4cute5tupleIJNS5_1CILi64EEENS7_ILi128EEES9_EEENS_10bfloat16_tEfNS_4arch4Sm80ELb0ELb1ELb1ELb0ELb1ELb0ELb0ELb0ELi2ELi2ELi2ELi2ELb0EEENS1_21CollectiveEpilogueBwdISA_SB_SD_Li256ELb0ELb0ELi4EEENS1_19SingleTileSchedulerILb0ELb0ELb0ELi128EEEEEEEEEvNT_6ParamsE:
        .type           _ZN7cutlass13device_kernelIN5flash19enable_sm80_to_sm89INS1_16FlashAttnBwdSm80INS1_25CollectiveMainloopBwdSm80ILi2ELi2EN4cute5tupleIJNS5_1CILi64EEENS7_ILi128EEES9_EEENS_10bfloat16_tEfNS_4arch4Sm80ELb0ELb1ELb1ELb0ELb1ELb0ELb0ELb0ELi2ELi2ELi2ELi2ELb0EEENS1_21CollectiveEpilogueBwdISA_SB_SD_Li256ELb0ELb0ELi4EEENS1_19SingleTileSchedulerILb0ELb0ELb0ELi128EEEEEEEEEvNT_6ParamsE,@function
        .size           _ZN7cutlass13device_kernelIN5flash19enable_sm80_to_sm89INS1_16FlashAttnBwdSm80INS1_25CollectiveMainloopBwdSm80ILi2ELi2EN4cute5tupleIJNS5_1CILi64EEENS7_ILi128EEES9_EEENS_10bfloat16_tEfNS_4arch4Sm80ELb0ELb1ELb1ELb0ELb1ELb0ELb0ELb0ELi2ELi2ELi2ELi2ELb0EEENS1_21CollectiveEpilogueBwdISA_SB_SD_Li256ELb0ELb0ELi4EEENS1_19SingleTileSchedulerILb0ELb0ELb0ELi128EEEEEEEEEvNT_6ParamsE,(.L_x_131 - _ZN7cutlass13device_kernelIN5flash19enable_sm80_to_sm89INS1_16FlashAttnBwdSm80INS1_25CollectiveMainloopBwdSm80ILi2ELi2EN4cute5tupleIJNS5_1CILi64EEENS7_ILi128EEES9_EEENS_10bfloat16_tEfNS_4arch4Sm80ELb0ELb1ELb1ELb0ELb1ELb0ELb0ELb0ELi2ELi2ELi2ELi2ELb0EEENS1_21CollectiveEpilogueBwdISA_SB_SD_Li256ELb0ELb0ELi4EEENS1_19SingleTileSchedulerILb0ELb0ELb0ELi128EEEEEEEEEvNT_6ParamsE)
        .other          _ZN7cutlass13device_kernelIN5flash19enable_sm80_to_sm89INS1_16FlashAttnBwdSm80INS1_25CollectiveMainloopBwdSm80ILi2ELi2EN4cute5tupleIJNS5_1CILi64EEENS7_ILi128EEES9_EEENS_10bfloat16_tEfNS_4arch4Sm80ELb0ELb1ELb1ELb0ELb1ELb0ELb0ELb0ELi2ELi2ELi2ELi2ELb0EEENS1_21CollectiveEpilogueBwdISA_SB_SD_Li256ELb0ELb0ELi4EEENS1_19SingleTileSchedulerILb0ELb0ELb0ELi128EEEEEEEEEvNT_6ParamsE,@"STO_CUDA_ENTRY STV_DEFAULT"
_ZN7cutlass13device_kernelIN5flash19enable_sm80_to_sm89INS1_16FlashAttnBwdSm80INS1_25CollectiveMainloopBwdSm80ILi2ELi2EN4cute5tupleIJNS5_1CILi64EEENS7_ILi128EEES9_EEENS_10bfloat16_tEfNS_4arch4Sm80ELb0ELb1ELb1ELb0ELb1ELb0ELb0ELb0ELi2ELi2ELi2ELi2ELb0EEENS1_21CollectiveEpilogueBwdISA_SB_SD_Li256ELb0ELb0ELi4EEENS1_19SingleTileSchedulerILb0ELb0ELb0ELi128EEEEEEEEEvNT_6ParamsE:
[----:B------:R-:W-:Y:S01]  /*0000*/  LDC R1, c[0x0][0x28] ;  /* 0x00000a00ff017b82 */ /* 0x000fe20000000800 */
[----:B------:R-:W-:Y:S05]  /*0010*/  EXIT ;  /* 0x000000000000794d */ /* 0x000fea0003800000 */
.L_x_45:
        /* <DEDUP_REMOVED lines=14> */
.L_x_131:


//--------------------- .text._ZN7cutlass13device_kernelIN5flash19enable_sm80_to_sm89INS1_16FlashAttnBwdSm80INS1_25CollectiveMainloopBwdSm80ILi2ELi2EN4cute5tupleIJNS5_1CILi64EEENS7_ILi128EEES9_EEENS_10bfloat16_tEfNS_4arch4Sm80ELb0ELb1ELb1ELb0ELb0ELb0ELb0ELb0ELi2ELi2ELi2ELi2ELb0EEENS1_24CollectiveEpilogueBwdGQAISA_fSD_Li256ELb0ELb0EEENS1_19SingleTileSchedulerILb0ELb0ELb0ELi128EEEEEEEEEvNT_6ParamsE --------------------------
	.section	.text._ZN7cutlass13device_kernelIN5flash19enable_sm80_to_sm89INS1_16FlashAttnBwdSm80INS1_25CollectiveMainloopBwdSm80ILi2ELi2EN4cute5tupleIJNS5_1CILi64EEENS7_ILi128EEES9_EEENS_10bfloat16_tEfNS_4arch4Sm80ELb0ELb1ELb1ELb0ELb0ELb0ELb0ELb0ELi2ELi2ELi2ELi2ELb0EEENS1_24CollectiveEpilogueBwdGQAISA_fSD_Li256ELb0ELb0EEENS1_19SingleTileSchedulerILb0ELb0ELb0ELi128EEEEEEEEEvNT_6ParamsE,"ax",@progbits
	.align	128
.text._ZN7cutlass13device_kernelIN5flash19enable_sm80_to_sm89INS1_16FlashAttnBwdSm80INS1_25CollectiveMainloopBwdSm80ILi2ELi2EN4cute5tupleIJNS5_1CILi64EEENS7_ILi128EEES9_EEENS_10bfloat16_tEfNS_4arch4Sm80ELb0ELb1ELb1ELb0ELb0ELb0ELb0ELb0ELi2ELi2ELi2ELi2ELb0EEENS1_24CollectiveEpilogueBwdGQAISA_fSD_Li256ELb0ELb0EEENS1_19SingleTileSchedulerILb0ELb0ELb0ELi128EEEEEEEEEvNT_6ParamsE:
        .type           _ZN7cutlass13device_kernelIN5flash19enable_sm80_to_sm89INS1_16FlashAttnBwdSm80INS1_25CollectiveMainloopBwdSm80ILi2ELi2EN4cute5tupleIJNS5_1CILi64EEENS7_ILi128EEES9_EEENS_10bfloat16_tEfNS_4arch4Sm80ELb0ELb1ELb1ELb0ELb0ELb0ELb0ELb0ELi2ELi2ELi2ELi2ELb0EEENS1_24CollectiveEpilogueBwdGQAISA_fSD_Li256ELb0ELb0EEENS1_19SingleTileSchedulerILb0ELb0ELb0ELi128EEEEEEEEEvNT_6ParamsE,@function
        .size           _ZN7cutlass13device_kernelIN5flash19enable_sm80_to_sm89INS1_16FlashAttnBwdSm80INS1_25CollectiveMainloopBwdSm80ILi2ELi2EN4cute5tupleIJNS5_1CILi64EEENS7_ILi128EEES9_EEENS_10bfloat16_tEfNS_4arch4Sm80ELb0ELb1ELb1ELb0ELb0ELb0ELb0ELb0ELi2ELi2ELi2ELi2ELb0EEENS1_24CollectiveEpilogueBwdGQAISA_fSD_Li256ELb0ELb0EEENS1_19SingleTileSchedulerILb0ELb0ELb0ELi128EEEEEEEEEvNT_6ParamsE,(.L_x_132 - _ZN7cutlass13device_kernelIN5flash19enable_sm80_to_sm89INS1_16FlashAttnBwdSm80INS1_25CollectiveMainloopBwdSm80ILi2ELi2EN4cute5tupleIJNS5_1CILi64EEENS7_ILi128EEES9_EEENS_10bfloat16_tEfNS_4arch4Sm80ELb0ELb1ELb1ELb0ELb0ELb0ELb0ELb0ELi2ELi2ELi2ELi2ELb0EEENS1_24CollectiveEpilogueBwdGQAISA_fSD_Li256ELb0ELb0EEENS1_19SingleTileSchedulerILb0ELb0ELb0ELi128EEEEEEEEEvNT_6ParamsE)
        .other          _ZN7cutlass13device_kernelIN5flash19enable_sm80_to_sm89INS1_16FlashAttnBwdSm80INS1_25CollectiveMainloopBwdSm80ILi2ELi2EN4cute5tupleIJNS5_1CILi64EEENS7_ILi128EEES9_EEENS_10bfloat16_tEfNS_4arch4Sm80ELb0ELb1ELb1ELb0ELb0ELb0ELb0ELb0ELi2ELi2ELi2ELi2ELb0EEENS1_24CollectiveEpilogueBwdGQAISA_fSD_Li256ELb0ELb0EEENS1_19SingleTileSchedulerILb0ELb0ELb0ELi128EEEEEEEEEvNT_6ParamsE,@"STO_CUDA_ENTRY STV_DEFAULT"
_ZN7cutlass13device_kernelIN5flash19enable_sm80_to_sm89INS1_16FlashAttnBwdSm80INS1_25CollectiveMainloopBwdSm80ILi2ELi2EN4cute5tupleIJNS5_1CILi64EEENS7_ILi128EEES9_EEENS_10bfloat16_tEfNS_4arch4Sm80ELb0ELb1ELb1ELb0ELb0ELb0ELb0ELb0ELi2ELi2ELi2ELi2ELb0EEENS1_24CollectiveEpilogueBwdGQAISA_fSD_Li256ELb0ELb0EEENS1_19SingleTileSchedulerILb0ELb0ELb0ELi128EEEEEEEEEvNT_6ParamsE:
[----:B------:R-:W-:Y:S01]  /*0000*/  LDC R1, c[0x0][0x28] ;  /* 0x00000a00ff017b82 */ /* 0x000fe20000000800 */
[----:B------:R-:W-:Y:S05]  /*0010*/  EXIT ;  /* 0x000000000000794d */ /* 0x000fea0003800000 */
.L_x_46:
        /* <DEDUP_REMOVED lines=14> */
.L_x_132:


//--------------------- .text._ZN7cutlass13device_kernelIN5flash19enable_sm80_to_sm89INS1_16FlashAttnBwdSm80INS1_25CollectiveMainloopBwdSm80ILi2ELi2EN4cute5tupleIJNS5_1CILi64EEENS7_ILi128EEES9_EEENS_10bfloat16_tEfNS_4arch4Sm80ELb0ELb1ELb1ELb0ELb1ELb0ELb0ELb0ELi2ELi2ELi2ELi2ELb0EEENS1_24CollectiveEpilogueBwdGQAISA_fSD_Li256ELb0ELb1EEENS1_19SingleTileSchedulerILb0ELb0ELb0ELi128EEEEEEEEEvNT_6ParamsE --------------------------
	.section	.text._ZN7cutlass13device_kernelIN5flash19enable_sm80_to_sm89INS1_16FlashAttnBwdSm80INS1_25CollectiveMainloopBwdSm80ILi2ELi2EN4cute5tupleIJNS5_1CILi64EEENS7_ILi128EEES9_EEENS_10bfloat16_tEfNS_4arch4Sm80ELb0ELb1ELb1ELb0ELb1ELb0ELb0ELb0ELi2ELi2ELi2ELi2ELb0EEENS1_24CollectiveEpilogueBwdGQAISA_fSD_Li256ELb0ELb1EEENS1_19SingleTileSchedulerILb0ELb0ELb0ELi128EEEEEEEEEvNT_6ParamsE,"ax",@progbits
	.align	128
.text._ZN7cutlass13device_kernelIN5flash19enable_sm80_to_sm89INS1_16FlashAttnBwdSm80INS1_25CollectiveMainloopBwdSm80ILi2ELi2EN4cute5tupleIJNS5_1CILi64EEENS7_ILi128EEES9_EEENS_10bfloat16_tEfNS_4arch4Sm80ELb0ELb1ELb1ELb0ELb1ELb0ELb0ELb0ELi2ELi2ELi2ELi2ELb0EEENS1_24CollectiveEpilogueBwdGQAISA_fSD_Li256ELb0ELb1EEENS1_19SingleTileSchedulerILb0ELb0ELb0ELi128EEEEEEEEEvNT_6ParamsE:
        .type           _ZN7cutlass13device_kernelIN5flash19enable_sm80_to_sm89INS1_16FlashAttnBwdSm80INS1_25CollectiveMainloopBwdSm80ILi2ELi2EN4cute5tupleIJNS5_1CILi64EEENS7_ILi128EEES9_EEENS_10bfloat16_tEfNS_4arch4Sm80ELb0ELb1ELb1ELb0ELb1ELb0ELb0ELb0ELi2ELi2ELi2ELi2ELb0EEENS1_24CollectiveEpilogueBwdGQAISA_fSD_Li256ELb0ELb1EEENS1_19SingleTileSchedulerILb0ELb0ELb0ELi128EEEEEEEEEvNT_6ParamsE,@function
        .size           _ZN7cutlass13device_kernelIN5flash19enable_sm80_to_sm89INS1_16FlashAttnBwdSm80INS1_25CollectiveMainloopBwdSm80ILi2ELi2EN4cute5tupleIJNS5_1CILi64EEENS7_ILi128EEES9_EEENS_10bfloat16_tEfNS_4arch4Sm80ELb0ELb1ELb1ELb0ELb1ELb0ELb0ELb0ELi2ELi2ELi2ELi2ELb0EEENS1_24CollectiveEpilogueBwdGQAISA_fSD_Li256ELb0ELb1EEENS1_19SingleTileSchedulerILb0ELb0ELb0ELi128EEEEEEEEEvNT_6ParamsE,(.L_x_133 - _ZN7cutlass13device_kernelIN5flash19enable_sm80_to_sm89INS1_16FlashAttnBwdSm80INS1_25CollectiveMainloopBwdSm80ILi2ELi2EN4cute5tupleIJNS5_1CILi64EEENS7_ILi128EEES9_EEENS_10bfloat16_tEfNS_4arch4Sm80ELb0ELb1ELb1ELb0ELb1ELb0ELb0ELb0ELi2ELi2ELi2ELi2ELb0EEENS1_24CollectiveEpilogueBwdGQAISA_fSD_Li256ELb0ELb1EEENS1_19SingleTileSchedulerILb0ELb0ELb0ELi128EEEEEEEEEvNT_6ParamsE)
        .other          _ZN7cutlass13device_kernelIN5flash19enable_sm80_to_sm89INS1_16FlashAttnBwdSm80INS1_25CollectiveMainloopBwdSm80ILi2ELi2EN4cute5tupleIJNS5_1CILi64EEENS7_ILi128EEES9_EEENS_10bfloat16_tEfNS_4arch4Sm80ELb0ELb1ELb1ELb0ELb1ELb0ELb0ELb0ELi2ELi2ELi2ELi2ELb0EEENS1_24CollectiveEpilogueBwdGQAISA_fSD_Li256ELb0ELb1EEENS1_19SingleTileSchedulerILb0ELb0ELb0ELi128EEEEEEEEEvNT_6ParamsE,@"STO_CUDA_ENTRY STV_DEFAULT"
_ZN7cutlass13device_kernelIN5flash19enable_sm80_to_sm89INS1_16FlashAttnBwdSm80INS1_25CollectiveMainloopBwdSm80ILi2ELi2EN4cute5tupleIJNS5_1CILi64EEENS7_ILi128EEES9_EEENS_10bfloat16_tEfNS_4arch4Sm80ELb0ELb1ELb1ELb0ELb1ELb0ELb0ELb0ELi2ELi2ELi2ELi2ELb0EEENS1_24CollectiveEpilogueBwdGQAISA_fSD_Li256ELb0ELb1EEENS1_19SingleTileSchedulerILb0ELb0ELb0ELi128EEEEEEEEEvNT_6ParamsE:
[----:B------:R-:W-:Y:S01]  /*0000*/  LDC R1, c[0x0][0x28] ;  /* 0x00000a00ff017b82 */ /* 0x000fe20000000800 */
[----:B------:R-:W-:Y:S05]  /*0010*/  EXIT ;  /* 0x000000000000794d */ /* 0x000fea0003800000 */
.L_x_47:
        /* <DEDUP_REMOVED lines=14> */
.L_x_133:


//--------------------- .text._ZN7cutlass13device_kernelIN5flash19enable_sm80_to_sm89INS1_16FlashAttnBwdSm80INS1_25CollectiveMainloopBwdSm80ILi2ELi2EN4cute5tupleIJNS5_1CILi64EEENS7_ILi128EEES9_EEENS_10bfloat16_tEfNS_4arch4Sm80ELb0ELb1ELb1ELb1ELb0ELb0ELb0ELb0ELi2ELi2ELi2ELi2ELb0EEENS1_21CollectiveEpilogueBwdISA_SB_SD_Li256ELb1ELb0ELi4EEENS1_19SingleTileSchedulerILb1ELb0ELb0ELi128EEEEEEEEEvNT_6ParamsE --------------------------
	.section	.text._ZN7cutlass13device_kernelIN5flash19enable_sm80_to_sm89INS1_16FlashAttnBwdSm80INS1_25CollectiveMainloopBwdSm80ILi2ELi2EN4cute5tupleIJNS5_1CILi64EEENS7_ILi128EEES9_EEENS_10bfloat16_tEfNS_4arch4Sm80ELb0ELb1ELb1ELb1ELb0ELb0ELb0ELb0ELi2ELi2ELi2ELi2ELb0EEENS1_21CollectiveEpilogueBwdISA_SB_SD_Li256ELb1ELb0ELi4EEENS1_19SingleTileSchedulerILb1ELb0ELb0ELi128EEEEEEEEEvNT_6ParamsE,"ax",@progbits
	.align	128
.text._ZN7cutlass13device_kernelIN5flash19enable_sm80_to_sm89INS1_16FlashAttnBwdSm80INS1_25CollectiveMainloopBwdSm80ILi2ELi2EN4cute5tupleIJNS5_1CILi64EEENS7_ILi128EEES9_EEENS_10bfloat16_tEfNS_4arch4Sm80ELb0ELb1ELb1ELb1ELb0ELb0ELb0ELb0ELi2ELi2ELi2ELi2ELb0EEENS1_21CollectiveEpilogueBwdISA_SB_SD_Li256ELb1ELb0ELi4EEENS1_19SingleTileSchedulerILb1ELb0ELb0ELi128EEEEEEEEEvNT_6ParamsE:
        .type           _ZN7cutlass13device_kernelIN5flash19enable_sm80_to_sm89INS1_16FlashAttnBwdSm80INS1_25CollectiveMainloopBwdSm80ILi2ELi2EN4cute5tupleIJNS5_1CILi64EEENS7_ILi128EEES9_EEENS_10bfloat16_tEfNS_4arch4Sm80ELb0ELb1ELb1ELb1ELb0ELb0ELb0ELb0ELi2ELi2ELi2ELi2ELb0EEENS1_21CollectiveEpilogueBwdISA_SB_SD_Li256ELb1ELb0ELi4EEENS1_19SingleTileSchedulerILb1ELb0ELb0ELi128EEEEEEEEEvNT_6ParamsE,@function
        .size           _ZN7cutlass13device_kernelIN5flash19enable_sm80_to_sm89INS1_16FlashAttnBwdSm80INS1_25CollectiveMainloopBwdSm80ILi2ELi2EN4cute5tupleIJNS5_1CILi64EEENS7_ILi128EEES9_EEENS_10bfloat16_tEfNS_4arch4Sm80ELb0ELb1ELb1ELb1ELb0ELb0ELb0ELb0ELi2ELi2ELi2ELi2ELb0EEENS1_21CollectiveEpilogueBwdISA_SB_SD_Li256ELb1ELb0ELi4EEENS1_19SingleTileSchedulerILb1ELb0ELb0ELi128EEEEEEEEEvNT_6ParamsE,(.L_x_134 - _ZN7cutlass13device_kernelIN5flash19enable_sm80_to_sm89INS1_16FlashAttnBwdSm80INS1_25CollectiveMainloopBwdSm80ILi2ELi2EN4cute5tupleIJNS5_1CILi64EEENS7_ILi128EEES9_EEENS_10bfloat16_tEfNS_4arch4Sm80ELb0ELb1ELb1ELb1ELb0ELb0ELb0ELb0ELi2ELi2ELi2ELi2ELb0EEENS1_21CollectiveEpilogueBwdISA_SB_SD_Li256ELb1ELb0ELi4EEENS1_19SingleTileSchedulerILb1ELb0ELb0ELi128EEEEEEEEEvNT_6ParamsE)
        .other          _ZN7cutlass13device_kernelIN5flash19enable_sm80_to_sm89INS1_16FlashAttnBwdSm80INS1_25CollectiveMainloopBwdSm80ILi2ELi2EN4cute5tupleIJNS5_1CILi64EEENS7_ILi128EEES9_EEENS_10bfloat16_tEfNS_4arch4Sm80ELb0ELb1ELb1ELb1ELb0ELb0ELb0ELb0ELi2ELi2ELi2ELi2ELb0EEENS1_21CollectiveEpilogueBwdISA_SB_SD_Li256ELb1ELb0ELi4EEENS1_19SingleTileSchedulerILb1ELb0ELb0ELi128EEEEEEEEEvNT_6ParamsE,@"STO_CUDA_ENTRY STV_DEFAULT"
_ZN7cutlass13device_kernelIN5flash19enable_sm80_to_sm89INS1_16FlashAttnBwdSm80INS1_25CollectiveMainloopBwdSm80ILi2ELi2EN4cute5tupleIJNS5_1CILi64EEENS7_ILi128EEES9_EEENS_10bfloat16_tEfNS_4arch4Sm80ELb0ELb1ELb1ELb1ELb0ELb0ELb0ELb0ELi2ELi2ELi2ELi2ELb0EEENS1_21CollectiveEpilogueBwdISA_SB_SD_Li256ELb1ELb0ELi4EEENS1_19SingleTileSchedulerILb1ELb0ELb0ELi128EEEEEEEEEvNT_6ParamsE:
[----:B------:R-:W-:Y:S01]  /*0000*/  LDC R1, c[0x0][0x28] ;  /* 0x00000a00ff017b82 */ /* 0x000fe20000000800 */
[----:B------:R-:W-:Y:S05]  /*0010*/  EXIT ;  /* 0x000000000000794d */ /* 0x000fea0003800000 */
.L_x_48:
        /* <DEDUP_REMOVED lines=14> */
.L_x_134:


//--------------------- .text._ZN7cutlass13device_kernelIN5flash19enable_sm80_to_sm89INS1_16FlashAttnBwdSm80INS1_25CollectiveMainloopBwdSm80ILi2ELi2EN4cute5tupleIJNS5_1CILi64EEENS7_ILi128EEES9_EEENS_10bfloat16_tEfNS_4arch4Sm80ELb0ELb1ELb1ELb1ELb1ELb0ELb0ELb0ELi2ELi2ELi2ELi2ELb0EEENS1_21CollectiveEpilogueBwdISA_SB_SD_Li256ELb1ELb0ELi4EEENS1_19SingleTileSchedulerILb1ELb0ELb0ELi128EEEEEEEEEvNT_6ParamsE --------------------------
	.section	.text._ZN7cutlass13device_kernelIN5flash19enable_sm80_to_sm89INS1_16FlashAttnBwdSm80INS1_25CollectiveMainloopBwdSm80ILi2ELi2EN4cute5tupleIJNS5_1CILi64EEENS7_ILi128EEES9_EEENS_10bfloat16_tEfNS_4arch4Sm80ELb0ELb1ELb1ELb1ELb1ELb0ELb0ELb0ELi2ELi2ELi2ELi2ELb0EEENS1_21CollectiveEpilogueBwdISA_SB_SD_Li256ELb1ELb0ELi4EEENS1_19SingleTileSchedulerILb1ELb0ELb0ELi128EEEEEEEEEvNT_6ParamsE,"ax",@progbits
	.align	128
.text._ZN7cutlass13device_kernelIN5flash19enable_sm80_to_sm89INS1_16FlashAttnBwdSm80INS1_25CollectiveMainloopBwdSm80ILi2ELi2EN4cute5tupleIJNS5_1CILi64EEENS7_ILi128EEES9_EEENS_10bfloat16_tEfNS_4arch4Sm80ELb0ELb1ELb1ELb1ELb1ELb0ELb0ELb0ELi2ELi2ELi2ELi2ELb0EEENS1_21CollectiveEpilogueBwdISA_SB_SD_Li256ELb1ELb0ELi4EEENS1_19SingleTileSchedulerILb1ELb0ELb0ELi128EEEEEEEEEvNT_6ParamsE:
        .type           _ZN7cutlass13device_kernelIN5flash19enable_sm80_to_sm89INS1_16FlashAttnBwdSm80INS1_25CollectiveMainloopBwdSm80ILi2ELi2EN4cute5tupleIJNS5_1CILi64EEENS7_ILi128EEES9_EEENS_10bfloat16_tEfNS_4arch4Sm80ELb0ELb1ELb1ELb1ELb1ELb0ELb0ELb0ELi2ELi2ELi2ELi2ELb0EEENS1_21CollectiveEpilogueBwdISA_SB_SD_Li256ELb1ELb0ELi4EEENS1_19SingleTileSchedulerILb1ELb0ELb0ELi128EEEEEEEEEvNT_6ParamsE,@function
        .size           _ZN7cutlass13device_kernelIN5flash19enable_sm80_to_sm89INS1_16FlashAttnBwdSm80INS1_25CollectiveMainloopBwdSm80ILi2ELi2EN4cute5tupleIJNS5_1CILi64EEENS7_ILi128EEES9_EEENS_10bfloat16_tEfNS_4arch4Sm80ELb0ELb1ELb1ELb1ELb1ELb0ELb0ELb0ELi2ELi2ELi2ELi2ELb0EEENS1_21CollectiveEpilogueBwdISA_SB_SD_Li256ELb1ELb0ELi4EEENS1_19SingleTileSchedulerILb1ELb0ELb0ELi128EEEEEEEEEvNT_6ParamsE,(.L_x_135 - _ZN7cutlass13device_kernelIN5flash19enable_sm80_to_sm89INS1_16FlashAttnBwdSm80INS1_25CollectiveMainloopBwdSm80ILi2ELi2EN4cute5tupleIJNS5_1CILi64EEENS7_ILi128EEES9_EEENS_10bfloat16_tEfNS_4arch4Sm80ELb0ELb1ELb1ELb1ELb1ELb0ELb0ELb0ELi2ELi2ELi2ELi2ELb0EEENS1_21CollectiveEpilogueBwdISA_SB_SD_Li256ELb1ELb0ELi4EEENS1_19SingleTileSchedulerILb1ELb0ELb0ELi128EEEEEEEEEvNT_6ParamsE)
        .other          _ZN7cutlass13device_kernelIN5flash19enable_sm80_to_sm89INS1_16FlashAttnBwdSm80INS1_25CollectiveMainloopBwdSm80ILi2ELi2EN4cute5tupleIJNS5_1CILi64EEENS7_ILi128EEES9_EEENS_10bfloat16_tEfNS_4arch4Sm80ELb0ELb1ELb1ELb1ELb1ELb0ELb0ELb0ELi2ELi2ELi2ELi2ELb0EEENS1_21CollectiveEpilogueBwdISA_SB_SD_Li256ELb1ELb0ELi4EEENS1_19SingleTileSchedulerILb1ELb0ELb0ELi128EEEEEEEEEvNT_6ParamsE,@"STO_CUDA_ENTRY STV_DEFAULT"
_ZN7cutlass13device_kernelIN5flash19enable_sm80_to_sm89INS1_16FlashAttnBwdSm80INS1_25CollectiveMainloopBwdSm80ILi2ELi2EN4cute5tupleIJNS5_1CILi64EEENS7_ILi128EEES9_EEENS_10bfloat16_tEfNS_4arch4Sm80ELb0ELb1ELb1ELb1ELb1ELb0ELb0ELb0ELi2ELi2ELi2ELi2ELb0EEENS1_21CollectiveEpilogueBwdISA_SB_SD_Li256ELb1ELb0ELi4EEENS1_19SingleTileSchedulerILb1ELb0ELb0ELi128EEEEEEEEEvNT_6ParamsE:
[----:B------:R-:W-:Y:S01]  /*0000*/  LDC R1, c[0x0][0x28] ;  /* 0x00000a00ff017b82 */ /* 0x000fe20000000800 */
[----:B------:R-:W-:Y:S05]  /*0010*/  EXIT ;  /* 0x000000000000794d */ /* 0x000fea0003800000 */
.L_x_49:
        /* <DEDUP_REMOVED lines=14> */
.L_x_135:


//--------------------- .text._ZN7cutlass13device_kernelIN5flash19enable_sm80_to_sm89INS1_16FlashAttnBwdSm80INS1_25CollectiveMainloopBwdSm80ILi2ELi2EN4cute5tupleIJNS5_1CILi64EEENS7_ILi128EEES9_EEENS_10bfloat16_tEfNS_4arch4Sm80ELb0ELb1ELb1ELb1ELb0ELb0ELb0ELb0ELi2ELi2ELi2ELi2ELb0EEENS1_24CollectiveEpilogueBwdGQAISA_fSD_Li256ELb1ELb0EEENS1_19SingleTileSchedulerILb1ELb0ELb0ELi128EEEEEEEEEvNT_6ParamsE --------------------------
	.section	.text._ZN7cutlass13device_kernelIN5flash19enable_sm80_to_sm89INS1_16FlashAttnBwdSm80INS1_25CollectiveMainloopBwdSm80ILi2ELi2EN4cute5tupleIJNS5_1CILi64EEENS7_ILi128EEES9_EEENS_10bfloat16_tEfNS_4arch4Sm80ELb0ELb1ELb1ELb1ELb0ELb0ELb0ELb0ELi2ELi2ELi2ELi2ELb0EEENS1_24CollectiveEpilogueBwdGQAISA_fSD_Li256ELb1ELb0EEENS1_19SingleTileSchedulerILb1ELb0ELb0ELi128EEEEEEEEEvNT_6ParamsE,"ax",@progbits
	.align	128
.text._ZN7cutlass13device_kernelIN5flash19enable_sm80_to_sm89INS1_16FlashAttnBwdSm80INS1_25CollectiveMainloopBwdSm80ILi2ELi2EN4cute5tupleIJNS5_1CILi64EEENS7_ILi128EEES9_EEENS_10bfloat16_tEfNS_4arch4Sm80ELb0ELb1ELb1ELb1ELb0ELb0ELb0ELb0ELi2ELi2ELi2ELi2ELb0EEENS1_24CollectiveEpilogueBwdGQAISA_fSD_Li256ELb1ELb0EEENS1_19SingleTileSchedulerILb1ELb0ELb0ELi128EEEEEEEEEvNT_6ParamsE:
        .type           _ZN7cutlass13device_kernelIN5flash19enable_sm80_to_sm89INS1_16FlashAttnBwdSm80INS1_25CollectiveMainloopBwdSm80ILi2ELi2EN4cute5tupleIJNS5_1CILi64EEENS7_ILi128EEES9_EEENS_10bfloat16_tEfNS_4arch4Sm80ELb0ELb1ELb1ELb1ELb0ELb0ELb0ELb0ELi2ELi2ELi2ELi2ELb0EEENS1_24CollectiveEpilogueBwdGQAISA_fSD_Li256ELb1ELb0EEENS1_19SingleTileSchedulerILb1ELb0ELb0ELi128EEEEEEEEEvNT_6ParamsE,@function
        .size           _ZN7cutlass13device_kernelIN5flash19enable_sm80_to_sm89INS1_16FlashAttnBwdSm80INS1_25CollectiveMainloopBwdSm80ILi2ELi2EN4cute5tupleIJNS5_1CILi64EEENS7_ILi128EEES9_EEENS_10bfloat16_tEfNS_4arch4Sm80ELb0ELb1ELb1ELb1ELb0ELb0ELb0ELb0ELi2ELi2ELi2ELi2ELb0EEENS1_24CollectiveEpilogueBwdGQAISA_fSD_Li256ELb1ELb0EEENS1_19SingleTileSchedulerILb1ELb0ELb0ELi128EEEEEEEEEvNT_6ParamsE,(.L_x_136 - _ZN7cutlass13device_kernelIN5flash19enable_sm80_to_sm89INS1_16FlashAttnBwdSm80INS1_25CollectiveMainloopBwdSm80ILi2ELi2EN4cute5tupleIJNS5_1CILi64EEENS7_ILi128EEES9_EEENS_10bfloat16_tEfNS_4arch4Sm80ELb0ELb1ELb1ELb1ELb0ELb0ELb0ELb0ELi2ELi2ELi2ELi2ELb0EEENS1_24CollectiveEpilogueBwdGQAISA_fSD_Li256ELb1ELb0EEENS1_19SingleTileSchedulerILb1ELb0ELb0ELi128EEEEEEEEEvNT_6ParamsE)
        .other          _ZN7cutlass13device_kernelIN5flash19enable_sm80_to_sm89INS1_16FlashAttnBwdSm80INS1_25CollectiveMainloopBwdSm80ILi2ELi2EN4cute5tupleIJNS5_1CILi64EEENS7_ILi128EEES9_EEENS_10bfloat16_tEfNS_4arch4Sm80ELb0ELb1ELb1ELb1ELb0ELb0ELb0ELb0ELi2ELi2ELi2ELi2ELb0EEENS1_24CollectiveEpilogueBwdGQAISA_fSD_Li256ELb1ELb0EEENS1_19SingleTileSchedulerILb1ELb0ELb0ELi128EEEEEEEEEvNT_6ParamsE,@"STO_CUDA_ENTRY STV_DEFAULT"
_ZN7cutlass13device_kernelIN5flash19enable_sm80_to_sm89INS1_16FlashAttnBwdSm80INS1_25CollectiveMainloopBwdSm80ILi2ELi2EN4cute5tupleIJNS5_1CILi64EEENS7_ILi128EEES9_EEENS_10bfloat16_tEfNS_4arch4Sm80ELb0ELb1ELb1ELb1ELb0ELb0ELb0ELb0ELi2ELi2ELi2ELi2ELb0EEENS1_24CollectiveEpilogueBwdGQAISA_fSD_Li256ELb1ELb0EEENS1_19SingleTileSchedulerILb1ELb0ELb0ELi128EEEEEEEEEvNT_6ParamsE:
[----:B------:R-:W-:Y:S01]  /*0000*/  LDC R1, c[0x0][0x28] ;  /* 0x00000a00ff017b82 */ /* 0x000fe20000000800 */
[----:B------:R-:W-:Y:S05]  /*0010*/  EXIT ;  /* 0x000000000000794d */ /* 0x000fea0003800000 */
.L_x_50:
        /* <DEDUP_REMOVED lines=14> */
.L_x_136:


//--------------------- .text._ZN7cutlass13device_kernelIN5flash19enable_sm80_to_sm89INS1_16FlashAttnBwdSm80INS1_25CollectiveMainloopBwdSm80ILi2ELi2EN4cute5tupleIJNS5_1CILi64EEENS7_ILi128EEES9_EEENS_10bfloat16_tEfNS_4arch4Sm80ELb0ELb1ELb1ELb1ELb1ELb0ELb0ELb0ELi2ELi2ELi2ELi2ELb0EEENS1_24CollectiveEpilogueBwdGQAISA_fSD_Li256ELb1ELb1EEENS1_19SingleTileSchedulerILb1ELb0ELb0ELi128EEEEEEEEEvNT_6ParamsE --------------------------
	.section	.text._ZN7cutlass13device_kernelIN5flash19enable_sm80_to_sm89INS1_16FlashAttnBwdSm80INS1_25CollectiveMainloopBwdSm80ILi2ELi2EN4cute5tupleIJNS5_1CILi64EEENS7_ILi128EEES9_EEENS_10bfloat16_tEfNS_4arch4Sm80ELb0ELb1ELb1ELb1ELb1ELb0ELb0ELb0ELi2ELi2ELi2ELi2ELb0EEENS1_24CollectiveEpilogueBwdGQAISA_fSD_Li256ELb1ELb1EEENS1_19SingleTileSchedulerILb1ELb0ELb0ELi128EEEEEEEEEvNT_6ParamsE,"ax",@progbits
	.align	128
.text._ZN7cutlass13device_kernelIN5flash19enable_sm80_to_sm89INS1_16FlashAttnBwdSm80INS1_25CollectiveMainloopBwdSm80ILi2ELi2EN4cute5tupleIJNS5_1CILi64EEENS7_ILi128EEES9_EEENS_10bfloat16_tEfNS_4arch4Sm80ELb0ELb1ELb1ELb1ELb1ELb0ELb0ELb0ELi2ELi2ELi2ELi2ELb0EEENS1_24CollectiveEpilogueBwdGQAISA_fSD_Li256ELb1ELb1EEENS1_19SingleTileSchedulerILb1ELb0ELb0ELi128EEEEEEEEEvNT_6ParamsE:
        .type           _ZN7cutlass13device_kernelIN5flash19enable_sm80_to_sm89INS1_16FlashAttnBwdSm80INS1_25CollectiveMainloopBwdSm80ILi2ELi2EN4cute5tupleIJNS5_1CILi64EEENS7_ILi128EEES9_EEENS_10bfloat16_tEfNS_4arch4Sm80ELb0ELb1ELb1ELb1ELb1ELb0ELb0ELb0ELi2ELi2ELi2ELi2ELb0EEENS1_24CollectiveEpilogueBwdGQAISA_fSD_Li256ELb1ELb1EEENS1_19SingleTileSchedulerILb1ELb0ELb0ELi128EEEEEEEEEvNT_6ParamsE,@function
        .size           _ZN7cutlass13device_kernelIN5flash19enable_sm80_to_sm89INS1_16FlashAttnBwdSm80INS1_25CollectiveMainloopBwdSm80ILi2ELi2EN4cute5tupleIJNS5_1CILi64EEENS7_ILi128EEES9_EEENS_10bfloat16_tEfNS_4arch4Sm80ELb0ELb1ELb1ELb1ELb1ELb0ELb0ELb0ELi2ELi2ELi2ELi2ELb0EEENS1_24CollectiveEpilogueBwdGQAISA_fSD_Li256ELb1ELb1EEENS1_19SingleTileSchedulerILb1ELb0ELb0ELi128EEEEEEEEEvNT_6ParamsE,(.L_x_137 - _ZN7cutlass13device_kernelIN5flash19enable_sm80_to_sm89INS1_16FlashAttnBwdSm80INS1_25CollectiveMainloopBwdSm80ILi2ELi2EN4cute5tupleIJNS5_1CILi64EEENS7_ILi128EEES9_EEENS_10bfloat16_tEfNS_4arch4Sm80ELb0ELb1ELb1ELb1ELb1ELb0ELb0ELb0ELi2ELi2ELi2ELi2ELb0EEENS1_24CollectiveEpilogueBwdGQAISA_fSD_Li256ELb1ELb1EEENS1_19SingleTileSchedulerILb1ELb0ELb0ELi128EEEEEEEEEvNT_6ParamsE)
        .other          _ZN7cutlass13device_kernelIN5flash19enable_sm80_to_sm89INS1_16FlashAttnBwdSm80INS1_25CollectiveMainloopBwdSm80ILi2ELi2EN4cute5tupleIJNS5_1CILi64EEENS7_ILi128EEES9_EEENS_10bfloat16_tEfNS_4arch4Sm80ELb0ELb1ELb1ELb1ELb1ELb0ELb0ELb0ELi2ELi2ELi2ELi2ELb0EEENS1_24CollectiveEpilogueBwdGQAISA_fSD_Li256ELb1ELb1EEENS1_19SingleTileSchedulerILb1ELb0ELb0ELi128EEEEEEEEEvNT_6ParamsE,@"STO_CUDA_ENTRY STV_DEFAULT"
_ZN7cutlass13device_kernelIN5flash19enable_sm80_to_sm89INS1_16FlashAttnBwdSm80INS1_25CollectiveMainloopBwdSm80ILi2ELi2EN4cute5tupleIJNS5_1CILi64EEENS7_ILi128EEES9_EEENS_10bfloat16_tEfNS_4arch4Sm80ELb0ELb1ELb1ELb1ELb1ELb0ELb0ELb0ELi2ELi2ELi2ELi2ELb0EEENS1_24CollectiveEpilogueBwdGQAISA_fSD_Li256ELb1ELb1EEENS1_19SingleTileSchedulerILb1ELb0ELb0ELi128EEEEEEEEEvNT_6ParamsE:
[----:B------:R-:W-:Y:S01]  /*0000*/  LDC R1, c[0x0][0x28] ;  /* 0x00000a00ff017b82 */ /* 0x000fe20000000800 */
[----:B------:R-:W-:Y:S05]  /*0010*/  EXIT ;  /* 0x000000000000794d */ /* 0x000fea0003800000 */
.L_x_51:
        /* <DEDUP_REMOVED lines=14> */
.L_x_137:


//--------------------- .text._ZN7cutlass13device_kernelIN5flash19enable_sm80_to_sm89INS1_16FlashAttnBwdSm80INS1_25CollectiveMainloopBwdSm80ILi2ELi2EN4cute5tupleIJNS5_1CILi64EEENS7_ILi128EEES9_EEENS_10bfloat16_tEfNS_4arch4Sm80ELb1ELb0ELb1ELb0ELb0ELb0ELb0ELb0ELi2ELi2ELi2ELi2ELb0EEENS1_21CollectiveEpilogueBwdISA_SB_SD_Li256ELb0ELb0ELi4EEENS1_25SingleTileBwdLPTSchedulerILb0ELi128ELb0EEEEEEEEEvNT_6ParamsE --------------------------
	.section	.text._ZN7cutlass13device_kernelIN5flash19enable_sm80_to_sm89INS1_16FlashAttnBwdSm80INS1_25CollectiveMainloopBwdSm80ILi2ELi2EN4cute5tupleIJNS5_1CILi64EEENS7_ILi128EEES9_EEENS_10bfloat16_tEfNS_4arch4Sm80ELb1ELb0ELb1ELb0ELb0ELb0ELb0ELb0ELi2ELi2ELi2ELi2ELb0EEENS1_21CollectiveEpilogueBwdISA_SB_SD_Li256ELb0ELb0ELi4EEENS1_25SingleTileBwdLPTSchedulerILb0ELi128ELb0EEEEEEEEEvNT_6ParamsE,"ax",@progbits
	.align	128
.text._ZN7cutlass13device_kernelIN5flash19enable_sm80_to_sm89INS1_16FlashAttnBwdSm80INS1_25CollectiveMainloopBwdSm80ILi2ELi2EN4cute5tupleIJNS5_1CILi64EEENS7_ILi128EEES9_EEENS_10bfloat16_tEfNS_4arch4Sm80ELb1ELb0ELb1ELb0ELb0ELb0ELb0ELb0ELi2ELi2ELi2ELi2ELb0EEENS1_21CollectiveEpilogueBwdISA_SB_SD_Li256ELb0ELb0ELi4EEENS1_25SingleTileBwdLPTSchedulerILb0ELi128ELb0EEEEEEEEEvNT_6ParamsE:
        .type           _ZN7cutlass13device_kernelIN5flash19enable_sm80_to_sm89INS1_16FlashAttnBwdSm80INS1_25CollectiveMainloopBwdSm80ILi2ELi2EN4cute5tupleIJNS5_1CILi64EEENS7_ILi128EEES9_EEENS_10bfloat16_tEfNS_4arch4Sm80ELb1ELb0ELb1ELb0ELb0ELb0ELb0ELb0ELi2ELi2ELi2ELi2ELb0EEENS1_21CollectiveEpilogueBwdISA_SB_SD_Li256ELb0ELb0ELi4EEENS1_25SingleTileBwdLPTSchedulerILb0ELi128ELb0EEEEEEEEEvNT_6ParamsE,@function
        .size           _ZN7cutlass13device_kernelIN5flash19enable_sm80_to_sm89INS1_16FlashAttnBwdSm80INS1_25CollectiveMainloopBwdSm80ILi2ELi2EN4cute5tupleIJNS5_1CILi64EEENS7_ILi128EEES9_EEENS_10bfloat16_tEfNS_4arch4Sm80ELb1ELb0ELb1ELb0ELb0ELb0ELb0ELb0ELi2ELi2ELi2ELi2ELb0EEENS1_21CollectiveEpilogueBwdISA_SB_SD_Li256ELb0ELb0ELi4EEENS1_25SingleTileBwdLPTSchedulerILb0ELi128ELb0EEEEEEEEEvNT_6ParamsE,(.L_x_138 - _ZN7cutlass13device_kernelIN5flash19enable_sm80_to_sm89INS1_16FlashAttnBwdSm80INS1_25CollectiveMainloopBwdSm80ILi2ELi2EN4cute5tupleIJNS5_1CILi64EEENS7_ILi128EEES9_EEENS_10bfloat16_tEfNS_4arch4Sm80ELb1ELb0ELb1ELb0ELb0ELb0ELb0ELb0ELi2ELi2ELi2ELi2ELb0EEENS1_21CollectiveEpilogueBwdISA_SB_SD_Li256ELb0ELb0ELi4EEENS1_25SingleTileBwdLPTSchedulerILb0ELi128ELb0EEEEEEEEEvNT_6ParamsE)
        .other          _ZN7cutlass13device_kernelIN5flash19enable_sm80_to_sm89INS1_16FlashAttnBwdSm80INS1_25CollectiveMainloopBwdSm80ILi2ELi2EN4cute5tupleIJNS5_1CILi64EEENS7_ILi128EEES9_EEENS_10bfloat16_tEfNS_4arch4Sm80ELb1ELb0ELb1ELb0ELb0ELb0ELb0ELb0ELi2ELi2ELi2ELi2ELb0EEENS1_21CollectiveEpilogueBwdISA_SB_SD_Li256ELb0ELb0ELi4EEENS1_25SingleTileBwdLPTSchedulerILb0ELi128ELb0EEEEEEEEEvNT_6ParamsE,@"STO_CUDA_ENTRY STV_DEFAULT"
_ZN7cutlass13device_kernelIN5flash19enable_sm80_to_sm89INS1_16FlashAttnBwdSm80INS1_25CollectiveMainloopBwdSm80ILi2ELi2EN4cute5tupleIJNS5_1CILi64EEENS7_ILi128EEES9_EEENS_10bfloat16_tEfNS_4arch4Sm80ELb1ELb0ELb1ELb0ELb0ELb0ELb0ELb0ELi2ELi2ELi2ELi2ELb0EEENS1_21CollectiveEpilogueBwdISA_SB_SD_Li256ELb0ELb0ELi4EEENS1_25SingleTileBwdLPTSchedulerILb0ELi128ELb0EEEEEEEEEvNT_6ParamsE:
[----:B------:R-:W-:Y:S01]  /*0000*/  LDC R1, c[0x0][0x28] ;  /* 0x00000a00ff017b82 */ /* 0x000fe20000000800 */
[----:B------:R-:W-:Y:S05]  /*0010*/  EXIT ;  /* 0x000000000000794d */ /* 0x000fea0003800000 */
.L_x_52:
        /* <DEDUP_REMOVED lines=14> */
.L_x_138:


//--------------------- .text._ZN7cutlass13device_kernelIN5flash19enable_sm80_to_sm89INS1_16FlashAttnBwdSm80INS1_25CollectiveMainloopBwdSm80ILi2ELi2EN4cute5tupleIJNS5_1CILi64EEENS7_ILi128EEES9_EEENS_10bfloat16_tEfNS_4arch4Sm80ELb1ELb0ELb1ELb0ELb1ELb0ELb0ELb0ELi2ELi2ELi2ELi2ELb0EEENS1_21CollectiveEpilogueBwdISA_SB_SD_Li256ELb0ELb0ELi4EEENS1_25SingleTileBwdLPTSchedulerILb0ELi128ELb1EEEEEEEEEvNT_6ParamsE --------------------------
	.section	.text._ZN7cutlass13device_kernelIN5flash19enable_sm80_to_sm89INS1_16FlashAttnBwdSm80INS1_25CollectiveMainloopBwdSm80ILi2ELi2EN4cute5tupleIJNS5_1CILi64EEENS7_ILi128EEES9_EEENS_10bfloat16_tEfNS_4arch4Sm80ELb1ELb0ELb1ELb0ELb1ELb0ELb0ELb0ELi2ELi2ELi2ELi2ELb0EEENS1_21CollectiveEpilogueBwdISA_SB_SD_Li256ELb0ELb0ELi4EEENS1_25SingleTileBwdLPTSchedulerILb0ELi128ELb1EEEEEEEEEvNT_6ParamsE,"ax",@progbits
	.align	128
.text._ZN7cutlass13device_kernelIN5flash19enable_sm80_to_sm89INS1_16FlashAttnBwdSm80INS1_25CollectiveMainloopBwdSm80ILi2ELi2EN4cute5tupleIJNS5_1CILi64EEENS7_ILi128EEES9_EEENS_10bfloat16_tEfNS_4arch4Sm80ELb1ELb0ELb1ELb0ELb1ELb0ELb0ELb0ELi2ELi2ELi2ELi2ELb0EEENS1_21CollectiveEpilogueBwdISA_SB_SD_Li256ELb0ELb0ELi4EEENS1_25SingleTileBwdLPTSchedulerILb0ELi128ELb1EEEEEEEEEvNT_6ParamsE:
        .type           _ZN7cutlass13device_kernelIN5flash19enable_sm80_to_sm89INS1_16FlashAttnBwdSm80INS1_25CollectiveMainloopBwdSm80ILi2ELi2EN4cute5tupleIJNS5_1CILi64EEENS7_ILi128EEES9_EEENS_10bfloat16_tEfNS_4arch4Sm80ELb1ELb0ELb1ELb0ELb1ELb0ELb0ELb0ELi2ELi2ELi2ELi2ELb0EEENS1_21CollectiveEpilogueBwdISA_SB_SD_Li256ELb0ELb0ELi4EEENS1_25SingleTileBwdLPTSchedulerILb0ELi128ELb1EEEEEEEEEvNT_6ParamsE,@function
        .size           _ZN7cutlass13device_kernelIN5flash19enable_sm80_to_sm89INS1_16FlashAttnBwdSm80INS1_25CollectiveMainloopBwdSm80ILi2ELi2EN4cute5tupleIJNS5_1CILi64EEENS7_ILi128EEES9_EEENS_10bfloat16_tEfNS_4arch4Sm80ELb1ELb0ELb1ELb0ELb1ELb0ELb0ELb0ELi2ELi2ELi2ELi2ELb0EEENS1_21CollectiveEpilogueBwdISA_SB_SD_Li256ELb0ELb0ELi4EEENS1_25SingleTileBwdLPTSchedulerILb0ELi128ELb1EEEEEEEEEvNT_6ParamsE,(.L_x_139 - _ZN7cutlass13device_kernelIN5flash19enable_sm80_to_sm89INS1_16FlashAttnBwdSm80INS1_25CollectiveMainloopBwdSm80ILi2ELi2EN4cute5tupleIJNS5_1CILi64EEENS7_ILi128EEES9_EEENS_10bfloat16_tEfNS_4arch4Sm80ELb1ELb0ELb1ELb0ELb1ELb0ELb0ELb0ELi2ELi2ELi2ELi2ELb0EEENS1_21CollectiveEpilogueBwdISA_SB_SD_Li256ELb0ELb0ELi4EEENS1_25SingleTileBwdLPTSchedulerILb0ELi128ELb1EEEEEEEEEvNT_6ParamsE)
        .other          _ZN7cutlass13device_kernelIN5flash19enable_sm80_to_sm89INS1_16FlashAttnBwdSm80INS1_25CollectiveMainloopBwdSm80ILi2ELi2EN4cute5tupleIJNS5_1CILi64EEENS7_ILi128EEES9_EEENS_10bfloat16_tEfNS_4arch4Sm80ELb1ELb0ELb1ELb0ELb1ELb0ELb0ELb0ELi2ELi2ELi2ELi2ELb0EEENS1_21CollectiveEpilogueBwdISA_SB_SD_Li256ELb0ELb0ELi4EEENS1_25SingleTileBwdLPTSchedulerILb0ELi128ELb1EEEEEEEEEvNT_6ParamsE,@"STO_CUDA_ENTRY STV_DEFAULT"
_ZN7cutlass13device_kernelIN5flash19enable_sm80_to_sm89INS1_16FlashAttnBwdSm80INS1_25CollectiveMainloopBwdSm80ILi2ELi2EN4cute5tupleIJNS5_1CILi64EEENS7_ILi128EEES9_EEENS_10bfloat16_tEfNS_4arch4Sm80ELb1ELb0ELb1ELb0ELb1ELb0ELb0ELb0ELi2ELi2ELi2ELi2ELb0EEENS1_21CollectiveEpilogueBwdISA_SB_SD_Li256ELb0ELb0ELi4EEENS1_25SingleTileBwdLPTSchedulerILb0ELi128ELb1EEEEEEEEEvNT_6ParamsE:
[----:B------:R-:W-:Y:S01]  /*0000*/  LDC R1, c[0x0][0x28] ;  /* 0x00000a00ff017b82 */ /* 0x000fe20000000800 */
[----:B------:R-:W-:Y:S05]  /*0010*/  EXIT ;  /* 0x000000000000794d */ /* 0x000fea0003800000 */
.L_x_53:
        /* <DEDUP_REMOVED lines=14> */
.L_x_139:


//--------------------- .text._ZN7cutlass13device_kernelIN5flash19enable_sm80_to_sm89INS1_16FlashAttnBwdSm80INS1_25CollectiveMainloopBwdSm80ILi2ELi2EN4cute5tupleIJNS5_1CILi64EEENS7_ILi128EEES9_EEENS_10bfloat16_tEfNS_4arch4Sm80ELb1ELb0ELb1ELb0ELb0ELb0ELb0ELb0ELi2ELi2ELi2ELi2ELb0EEENS1_24CollectiveEpilogueBwdGQAISA_fSD_Li256ELb0ELb0EEENS1_25SingleTileBwdLPTSchedulerILb0ELi128ELb0EEEEEEEEEvNT_6ParamsE --------------------------
	.section	.text._ZN7cutlass13device_kernelIN5flash19enable_sm80_to_sm89INS1_16FlashAttnBwdSm80INS1_25CollectiveMainloopBwdSm80ILi2ELi2EN4cute5tupleIJNS5_1CILi64EEENS7_ILi128EEES9_EEENS_10bfloat16_tEfNS_4arch4Sm80ELb1ELb0ELb1ELb0ELb0ELb0ELb0ELb0ELi2ELi2ELi2ELi2ELb0EEENS1_24CollectiveEpilogueBwdGQAISA_fSD_Li256ELb0ELb0EEENS1_25SingleTileBwdLPTSchedulerILb0ELi128ELb0EEEEEEEEEvNT_6ParamsE,"ax",@progbits
	.align	128
.text._ZN7cutlass13device_kernelIN5flash19enable_sm80_to_sm89INS1_16FlashAttnBwdSm80INS1_25CollectiveMainloopBwdSm80ILi2ELi2EN4cute5tupleIJNS5_1CILi64EEENS7_ILi128EEES9_EEENS_10bfloat16_tEfNS_4arch4Sm80ELb1ELb0ELb1ELb0ELb0ELb0ELb0ELb0ELi2ELi2ELi2ELi2ELb0EEENS1_24CollectiveEpilogueBwdGQAISA_fSD_Li256ELb0ELb0EEENS1_25SingleTileBwdLPTSchedulerILb0ELi128ELb0EEEEEEEEEvNT_6ParamsE:
        .type           _ZN7cutlass13device_kernelIN5flash19enable_sm80_to_sm89INS1_16FlashAttnBwdSm80INS1_25CollectiveMainloopBwdSm80ILi2ELi2EN4cute5tupleIJNS5_1CILi64EEENS7_ILi128EEES9_EEENS_10bfloat16_tEfNS_4arch4Sm80ELb1ELb0ELb1ELb0ELb0ELb0ELb0ELb0ELi2ELi2ELi2ELi2ELb0EEENS1_24CollectiveEpilogueBwdGQAISA_fSD_Li256ELb0ELb0EEENS1_25SingleTileBwdLPTSchedulerILb0ELi128ELb0EEEEEEEEEvNT_6ParamsE,@function
        .size           _ZN7cutlass13device_kernelIN5flash19enable_sm80_to_sm89INS1_16FlashAttnBwdSm80INS1_25CollectiveMainloopBwdSm80ILi2ELi2EN4cute5tupleIJNS5_1CILi64EEENS7_ILi128EEES9_EEENS_10bfloat16_tEfNS_4arch4Sm80ELb1ELb0ELb1ELb0ELb0ELb0ELb0ELb0ELi2ELi2ELi2ELi2ELb0EEENS1_24CollectiveEpilogueBwdGQAISA_fSD_Li256ELb0ELb0EEENS1_25SingleTileBwdLPTSchedulerILb0ELi128ELb0EEEEEEEEEvNT_6ParamsE,(.L_x_140 - _ZN7cutlass13device_kernelIN5flash19enable_sm80_to_sm89INS1_16FlashAttnBwdSm80INS1_25CollectiveMainloopBwdSm80ILi2ELi2EN4cute5tupleIJNS5_1CILi64EEENS7_ILi128EEES9_EEENS_10bfloat16_tEfNS_4arch4Sm80ELb1ELb0ELb1ELb0ELb0ELb0ELb0ELb0ELi2ELi2ELi2ELi2ELb0EEENS1_24CollectiveEpilogueBwdGQAISA_fSD_Li256ELb0ELb0EEENS1_25SingleTileBwdLPTSchedulerILb0ELi128ELb0EEEEEEEEEvNT_6ParamsE)
        .other          _ZN7cutlass13device_kernelIN5flash19enable_sm80_to_sm89INS1_16FlashAttnBwdSm80INS1_25CollectiveMainloopBwdSm80ILi2ELi2EN4cute5tupleIJNS5_1CILi64EEENS7_ILi128EEES9_EEENS_10bfloat16_tEfNS_4arch4Sm80ELb1ELb0ELb1ELb0ELb0ELb0ELb0ELb0ELi2ELi2ELi2ELi2ELb0EEENS1_24CollectiveEpilogueBwdGQAISA_fSD_Li256ELb0ELb0EEENS1_25SingleTileBwdLPTSchedulerILb0ELi128ELb0EEEEEEEEEvNT_6ParamsE,@"STO_CUDA_ENTRY STV_DEFAULT"
_ZN7cutlass13device_kernelIN5flash19enable_sm80_to_sm89INS1_16FlashAttnBwdSm80INS1_25CollectiveMainloopBwdSm80ILi2ELi2EN4cute5tupleIJNS5_1CILi64EEENS7_ILi128EEES9_EEENS_10bfloat16_tEfNS_4arch4Sm80ELb1ELb0ELb1ELb0ELb0ELb0ELb0ELb0ELi2ELi2ELi2ELi2ELb0EEENS1_24CollectiveEpilogueBwdGQAISA_fSD_Li256ELb0ELb0EEENS1_25SingleTileBwdLPTSchedulerILb0ELi128ELb0EEEEEEEEEvNT_6ParamsE:
[----:B------:R-:W-:Y:S01]  /*0000*/  LDC R1, c[0x0][0x28] ;  /* 0x00000a00ff017b82 */ /* 0x000fe20000000800 */
[----:B------:R-:W-:Y:S05]  /*0010*/  EXIT ;  /* 0x000000000000794d */ /* 0x000fea0003800000 */
.L_x_54:
        /* <DEDUP_REMOVED lines=14> */
.L_x_140:


//--------------------- .text._ZN7cutlass13device_kernelIN5flash19enable_sm80_to_sm89INS1_16FlashAttnBwdSm80INS1_25CollectiveMainloopBwdSm80ILi2ELi2EN4cute5tupleIJNS5_1CILi64EEENS7_ILi128EEES9_EEENS_10bfloat16_tEfNS_4arch4Sm80ELb1ELb0ELb1ELb0ELb1ELb0ELb0ELb0ELi2ELi2ELi2ELi2ELb0EEENS1_24CollectiveEpilogueBwdGQAISA_fSD_Li256ELb0ELb1EEENS1_25SingleTileBwdLPTSchedulerILb0ELi128ELb1EEEEEEEEEvNT_6ParamsE --------------------------
	.section	.text._ZN7cutlass13device_kernelIN5flash19enable_sm80_to_sm89INS1_16FlashAttnBwdSm80INS1_25CollectiveMainloopBwdSm80ILi2ELi2EN4cute5tupleIJNS5_1CILi64EEENS7_ILi128EEES9_EEENS_10bfloat16_tEfNS_4arch4Sm80ELb1ELb0ELb1ELb0ELb1ELb0ELb0ELb0ELi2ELi2ELi2ELi2ELb0EEENS1_24CollectiveEpilogueBwdGQAISA_fSD_Li256ELb0ELb1EEENS1_25SingleTileBwdLPTSchedulerILb0ELi128ELb1EEEEEEEEEvNT_6ParamsE,"ax",@progbits
	.align	128
.text._ZN7cutlass13device_kernelIN5flash19enable_sm80_to_sm89INS1_16FlashAttnBwdSm80INS1_25CollectiveMainloopBwdSm80ILi2ELi2EN4cute5tupleIJNS5_1CILi64EEENS7_ILi128EEES9_EEENS_10bfloat16_tEfNS_4arch4Sm80ELb1ELb0ELb1ELb0ELb1ELb0ELb0ELb0ELi2ELi2ELi2ELi2ELb0EEENS1_24CollectiveEpilogueBwdGQAISA_fSD_Li256ELb0ELb1EEENS1_25SingleTileBwdLPTSchedulerILb0ELi128ELb1EEEEEEEEEvNT_6ParamsE:
        .type           _ZN7cutlass13device_kernelIN5flash19enable_sm80_to_sm89INS1_16FlashAttnBwdSm80INS1_25CollectiveMainloopBwdSm80ILi2ELi2EN4cute5tupleIJNS5_1CILi64EEENS7_ILi128EEES9_EEENS_10bfloat16_tEfNS_4arch4Sm80ELb1ELb0ELb1ELb0ELb1ELb0ELb0ELb0ELi2ELi2ELi2ELi2ELb0EEENS1_24CollectiveEpilogueBwdGQAISA_fSD_Li256ELb0ELb1EEENS1_25SingleTileBwdLPTSchedulerILb0ELi128ELb1EEEEEEEEEvNT_6ParamsE,@function
        .size           _ZN7cutlass13device_kernelIN5flash19enable_sm80_to_sm89INS1_16FlashAttnBwdSm80INS1_25CollectiveMainloopBwdSm80ILi2ELi2EN4cute5tupleIJNS5_1CILi64EEENS7_ILi128EEES9_EEENS_10bfloat16_tEfNS_4arch4Sm80ELb1ELb0ELb1ELb0ELb1ELb0ELb0ELb0ELi2ELi2ELi2ELi2ELb0EEENS1_24CollectiveEpilogueBwdGQAISA_fSD_Li256ELb0ELb1EEENS1_25SingleTileBwdLPTSchedulerILb0ELi128ELb1EEEEEEEEEvNT_6ParamsE,(.L_x_141 - _ZN7cutlass13device_kernelIN5flash19enable_sm80_to_sm89INS1_16FlashAttnBwdSm80INS1_25CollectiveMainloopBwdSm80ILi2ELi2EN4cute5tupleIJNS5_1CILi64EEENS7_ILi128EEES9_EEENS_10bfloat16_tEfNS_4arch4Sm80ELb1ELb0ELb1ELb0ELb1ELb0ELb0ELb0ELi2ELi2ELi2ELi2ELb0EEENS1_24CollectiveEpilogueBwdGQAISA_fSD_Li256ELb0ELb1EEENS1_25SingleTileBwdLPTSchedulerILb0ELi128ELb1EEEEEEEEEvNT_6ParamsE)
        .other          _ZN7cutlass13device_kernelIN5flash19enable_sm80_to_sm89INS1_16FlashAttnBwdSm80INS1_25CollectiveMainloopBwdSm80ILi2ELi2EN4cute5tupleIJNS5_1CILi64EEENS7_ILi128EEES9_EEENS_10bfloat16_tEfNS_4arch4Sm80ELb1ELb0ELb1ELb0ELb1ELb0ELb0ELb0ELi2ELi2ELi2ELi2ELb0EEENS1_24CollectiveEpilogueBwdGQAISA_fSD_Li256ELb0ELb1EEENS1_25SingleTileBwdLPTSchedulerILb0ELi128ELb1EEEEEEEEEvNT_6ParamsE,@"STO_CUDA_ENTRY STV_DEFAULT"
_ZN7cutlass13device_kernelIN5flash19enable_sm80_to_sm89INS1_16FlashAttnBwdSm80INS1_25CollectiveMainloopBwdSm80ILi2ELi2EN4cute5tupleIJNS5_1CILi64EEENS7_ILi128EEES9_EEENS_10bfloat16_tEfNS_4arch4Sm80ELb1ELb0ELb1ELb0ELb1ELb0ELb0ELb0ELi2ELi2ELi2ELi2ELb0EEENS1_24CollectiveEpilogueBwdGQAISA_fSD_Li256ELb0ELb1EEENS1_25SingleTileBwdLPTSchedulerILb0ELi128ELb1EEEEEEEEEvNT_6ParamsE:
[----:B------:R-:W-:Y:S01]  /*0000*/  LDC R1, c[0x0][0x28] ;  /* 0x00000a00ff017b82 */ /* 0x000fe20000000800 */
[----:B------:R-:W-:Y:S05]  /*0010*/  EXIT ;  /* 0x000000000000794d */ /* 0x000fea0003800000 */
.L_x_55:
        /* <DEDUP_REMOVED lines=14> */
.L_x_141:


//--------------------- .text._ZN7cutlass13device_kernelIN5flash22FlashAttnBwdPreprocessIN4cute5tupleIJNS3_1CILi64EEENS5_ILi128EEEEEENS_10bfloat16_tEfNS_4arch4Sm80ELb1ELb0EEEEEvNT_6ParamsE --------------------------
	.section	.text._ZN7cutlass13device_kernelIN5flash22FlashAttnBwdPreprocessIN4cute5tupleIJNS3_1CILi64EEENS5_ILi128EEEEEENS_10bfloat16_tEfNS_4arch4Sm80ELb1ELb0EEEEEvNT_6ParamsE,"ax",@progbits
	.align	128
.text._ZN7cutlass13device_kernelIN5flash22FlashAttnBwdPreprocessIN4cute5tupleIJNS3_1CILi64EEENS5_ILi128EEEEEENS_10bfloat16_tEfNS_4arch4Sm80ELb1ELb0EEEEEvNT_6ParamsE:
        .type           _ZN7cutlass13device_kernelIN5flash22FlashAttnBwdPreprocessIN4cute5tupleIJNS3_1CILi64EEENS5_ILi128EEEEEENS_10bfloat16_tEfNS_4arch4Sm80ELb1ELb0EEEEEvNT_6ParamsE,@function
        .size           _ZN7cutlass13device_kernelIN5flash22FlashAttnBwdPreprocessIN4cute5tupleIJNS3_1CILi64EEENS5_ILi128EEEEEENS_10bfloat16_tEfNS_4arch4Sm80ELb1ELb0EEEEEvNT_6ParamsE,(.L_x_142 - _ZN7cutlass13device_kernelIN5flash22FlashAttnBwdPreprocessIN4cute5tupleIJNS3_1CILi64EEENS5_ILi128EEEEEENS_10bfloat16_tEfNS_4arch4Sm80ELb1ELb0EEEEEvNT_6ParamsE)
        .other          _ZN7cutlass13device_kernelIN5flash22FlashAttnBwdPreprocessIN4cute5tupleIJNS3_1CILi64EEENS5_ILi128EEEEEENS_10bfloat16_tEfNS_4arch4Sm80ELb1ELb0EEEEEvNT_6ParamsE,@"STO_CUDA_ENTRY STV_DEFAULT"
_ZN7cutlass13device_kernelIN5flash22FlashAttnBwdPreprocessIN4cute5tupleIJNS3_1CILi64EEENS5_ILi128EEEEEENS_10bfloat16_tEfNS_4arch4Sm80ELb1ELb0EEEEEvNT_6ParamsE:
[----:B------:R-:W-:Y:S01]  /*0000*/  LDC R1, c[0x0][0x28] ;  /* 0x00000a00ff017b82 */ /* 0x000fe20000000800 */
[----:B------:R-:W0:Y:S07]  /*0010*/  S2R R0, SR_TID.X ;  /* 0x0000000000007919 */ /* 0x000e2e0000002100 */
[----:B------:R-:W1:Y:S01]  /*0020*/  S2UR UR8, SR_CTAID.Y ;  /* 0x00000000000879c3 */ /* 0x000e620000002600 */
[----:B------:R-:W-:Y:S01]  /*0030*/  ULDC UR4, c[0x0][0x218] ;  /* 0x0000860000047ab9 */ /* 0x000fe20000000800 */
[----:B------:R-:W-:Y:S01]  /*0040*/  ULDC UR5, c[0x0][0x21c] ;  /* 0x0000870000057ab9 */ /* 0x000fe20000000800 */
[----:B------:R-:W2:Y:S01]  /*0050*/  S2R R2, SR_CTAID.X ;  /* 0x0000000000027919 */ /* 0x000ea20000002500 */
[----:B------:R-:W-:-:S04]  /*0060*/  ULDC.64 UR6, c[0x0][0x208] ;  /* 0x0000820000067ab9 */ /* 0x000fc80000000a00 */
[----:B------:R-:W3:Y:S08]  /*0070*/  LDC.64 R10, c[0x0][0x230] ;  /* 0x00008c00ff0a7b82 */ /* 0x000ef00000000a00 */
[----:B------:R-:W4:Y:S08]  /*0080*/  S2UR UR9, SR_CTAID.Z ;  /* 0x00000000000979c3 */ /* 0x000f300000002700 */
[----:B------:R-:W4:Y:S01]  /*0090*/  LDC.64 R18, c[0x0][0x250] ;  /* 0x00009400ff127b82 */ /* 0x000f220000000a00 */
[----:B-1----:R-:W-:Y:S01]  /*00a0*/  USHF.R.S32.HI UR10, URZ, 0x1f, UR8 ;  /* 0x0000001f3f0a7899 */ /* 0x002fe20008011408 */
[----:B0-----:R-:W-:-:S06]  /*00b0*/  SHF.R.S32.HI R3, RZ, 0x1f, R0 ;  /* 0x0000001fff037819 */ /* 0x001fcc0000011400 */
[----:B------:R-:W0:Y:S01]  /*00c0*/  LDC.64 R40, c[0x0][0x238] ;  /* 0x00008e00ff287b82 */ /* 0x000e220000000a00 */
[----:B---3--:R-:W-:Y:S01]  /*00d0*/  IMAD R4, R10, UR10, RZ ;  /* 0x0000000a0a047c24 */ /* 0x008fe2000f8e02ff */
[----:B------:R-:W-:Y:S01]  /*00e0*/  LEA.HI R46, R3, R0, RZ, 0x4 ;  /* 0x00000000032e7211 */ /* 0x000fe200078f20ff */
[----:B--2---:R-:W-:Y:S02]  /*00f0*/  IMAD.SHL.U32 R44, R2, 0x40, RZ ;  /* 0x00000040022c7824 */ /* 0x004fe400078e00ff */
[----:B------:R-:W-:Y:S01]  /*0100*/  IMAD R11, R11, UR8, R4 ;  /* 0x000000080b0b7c24 */ /* 0x000fe2000f8e0204 */
[----:B------:R-:W-:Y:S02]  /*0110*/  LOP3.LUT R5, R46, 0xfffffff0, RZ, 0xc0, !PT ;  /* 0xfffffff02e057812 */ /* 0x000fe400078ec0ff */
[----:B------:R-:W1:Y:S01]  /*0120*/  LDC.64 R42, c[0x0][0x258] ;  /* 0x00009600ff2a7b82 */ /* 0x000e620000000a00 */
[----:B------:R-:W-:Y:S01]  /*0130*/  IADD3 R3, -R44, UR4, RZ ;  /* 0x000000042c037c10 */ /* 0x000fe2000fffe1ff */
[----:B----4-:R-:W-:Y:S01]  /*0140*/  USHF.R.S32.HI UR11, URZ, 0x1f, UR9 ;  /* 0x0000001f3f0b7899 */ /* 0x010fe20008011409 */
[----:B------:R-:W-:Y:S01]  /*0150*/  SHF.R.S32.HI R46, RZ, 0x4, R46 ;  /* 0x00000004ff2e7819 */ /* 0x000fe2000001142e */
[----:B------:R-:W-:-:S03]  /*0160*/  IMAD.IADD R5, R0, 0x1, -R5 ;  /* 0x0000000100057824 */ /* 0x000fc600078e0a05 */
[C---:B------:R-:W-:Y:S01]  /*0170*/  ISETP.GE.AND P1, PT, R46.reuse, R3, PT ;  /* 0x000000032e00720c */ /* 0x040fe20003f26270 */
[----:B------:R-:W-:Y:S01]  /*0180*/  VIADD R4, R46, 0x10 ;  /* 0x000000102e047836 */ /* 0x000fe20000000000 */
[----:B------:R-:W-:Y:S01]  /*0190*/  SHF.L.U32 R8, R5, 0x3, RZ ;  /* 0x0000000305087819 */ /* 0x000fe200000006ff */
[----:B------:R-:W-:Y:S01]  /*01a0*/  IMAD R16, R18, UR10, RZ ;  /* 0x0000000a12107c24 */ /* 0x000fe2000f8e02ff */
[--C-:B------:R-:W-:Y:S02]  /*01b0*/  SHF.R.S32.HI R47, RZ, 0x1f, R46.reuse ;  /* 0x0000001fff2f7819 */ /* 0x100fe4000001142e */
[C---:B------:R-:W-:Y:S02]  /*01c0*/  ISETP.LT.AND P3, PT, R8.reuse, UR5, !P1 ;  /* 0x0000000508007c0c */ /* 0x040fe4000cf61270 */
[----:B------:R-:W-:Y:S01]  /*01d0*/  ISETP.GE.AND P0, PT, R8, UR5, PT ;  /* 0x0000000508007c0c */ /* 0x000fe2000bf06270 */
[----:B------:R-:W-:Y:S01]  /*01e0*/  IMAD.WIDE R48, R2, 0x40, R46 ;  /* 0x0000004002307825 */ /* 0x000fe200078e022e */
[----:B------:R-:W-:-:S02]  /*01f0*/  SHF.R.S32.HI R9, RZ, 0x1f, R8 ;  /* 0x0000001fff097819 */ /* 0x000fc40000011408 */
[----:B------:R-:W-:Y:S01]  /*0200*/  ISETP.LT.AND P2, PT, R4, R3, !P0 ;  /* 0x000000030400720c */ /* 0x000fe20004741270 */
[----:B------:R-:W-:-:S06]  /*0210*/  IMAD.WIDE.U32 R6, R10, UR8, R8 ;  /* 0x000000080a067c25 */ /* 0x000fcc000f8e0008 */
[----:B------:R-:W2:Y:S01]  /*0220*/  @P3 LDC.64 R14, c[0x0][0x228] ;  /* 0x00008a00ff0e3b82 */ /* 0x000ea20000000a00 */
[----:B0-----:R-:W-:Y:S02]  /*0230*/  IMAD R10, R40, UR11, RZ ;  /* 0x0000000b280a7c24 */ /* 0x001fe4000f8e02ff */
[----:B------:R-:W-:Y:S02]  /*0240*/  IMAD.IADD R7, R7, 0x1, R11 ;  /* 0x0000000107077824 */ /* 0x000fe400078e020b */
[----:B------:R-:W-:Y:S01]  /*0250*/  IMAD R11, R19, UR8, R16 ;  /* 0x00000008130b7c24 */ /* 0x000fe2000f8e0210 */
[----:B------:R-:W-:Y:S01]  /*0260*/  @P2 IADD3 R29, P4, R48, 0x10, RZ ;  /* 0x00000010301d2810 */ /* 0x000fe20007f9e0ff */
[----:B------:R-:W-:Y:S01]  /*0270*/  IMAD.WIDE.U32 R8, R18, UR8, R8 ;  /* 0x0000000812087c25 */ /* 0x000fe2000f8e0008 */
[----:B------:R-:W0:Y:S03]  /*0280*/  @P3 LDC.64 R12, c[0x0][0x248] ;  /* 0x00009200ff0c3b82 */ /* 0x000e260000000a00 */
[----:B------:R-:W-:Y:S01]  /*0290*/  IMAD R17, R41, UR9, R10 ;  /* 0x0000000929117c24 */ /* 0x000fe2000f8e020a */
[----:B------:R-:W-:Y:S01]  /*02a0*/  IADD3 R9, R9, R11, RZ ;  /* 0x0000000b09097210 */ /* 0x000fe20007ffe0ff */
[----:B------:R-:W-:-:S03]  /*02b0*/  IMAD.WIDE.U32 R40, R40, UR9, R6 ;  /* 0x0000000928287c25 */ /* 0x000fc6000f8e0006 */
[----:B------:R-:W3:Y:S01]  /*02c0*/  @P2 LDC.64 R6, c[0x0][0x228] ;  /* 0x00008a00ff062b82 */ /* 0x000ee20000000a00 */
[----:B-1----:R-:W-:Y:S02]  /*02d0*/  IMAD R16, R42, UR11, RZ ;  /* 0x0000000b2a107c24 */ /* 0x002fe4000f8e02ff */
[----:B------:R-:W-:Y:S01]  /*02e0*/  IMAD.IADD R41, R41, 0x1, R17 ;  /* 0x0000000129297824 */ /* 0x000fe200078e0211 */
[----:B------:R-:W-:Y:S01]  /*02f0*/  @P2 IADD3 R17, P5, R48, 0x10, RZ ;  /* 0x0000001030112810 */ /* 0x000fe20007fbe0ff */
[----:B------:R-:W-:Y:S02]  /*0300*/  IMAD R19, R43, UR9, R16 ;  /* 0x000000092b137c24 */ /* 0x000fe4000f8e0210 */
[----:B------:R-:W-:Y:S01]  /*0310*/  IMAD.WIDE.U32 R42, R42, UR9, R8 ;  /* 0x000000092a2a7c25 */ /* 0x000fe2000f8e0008 */
[----:B------:R-:W1:Y:S03]  /*0320*/  @P3 LDC.64 R10, c[0x0][0x240] ;  /* 0x00009000ff0a3b82 */ /* 0x000e660000000a00 */
[----:B--2---:R-:W-:-:S02]  /*0330*/  @P3 IMAD R16, R49, R14, RZ ;  /* 0x0000000e31103224 */ /* 0x004fc400078e02ff */
[----:B------:R-:W-:Y:S01]  /*0340*/  IMAD.IADD R43, R43, 0x1, R19 ;  /* 0x000000012b2b7824 */ /* 0x000fe200078e0213 */
[----:B------:R-:W-:Y:S01]  /*0350*/  @P2 IADD3.X R19, RZ, R49, RZ, P5, !PT ;  /* 0x00000031ff132210 */ /* 0x000fe20002ffe4ff */
[C---:B------:R-:W-:Y:S01]  /*0360*/  @P3 IMAD R23, R48.reuse, R15, R16 ;  /* 0x0000000f30173224 */ /* 0x040fe200078e0210 */
[----:B------:R-:W2:Y:S01]  /*0370*/  @P3 LDC.64 R20, c[0x0][0x210] ;  /* 0x00008400ff143b82 */ /* 0x000ea20000000a00 */
[----:B0-----:R-:W-:Y:S02]  /*0380*/  @P3 IMAD R16, R49, R12, RZ ;  /* 0x0000000c31103224 */ /* 0x001fe400078e02ff */
[----:B------:R-:W-:-:S04]  /*0390*/  @P3 IMAD.WIDE.U32 R14, R48, R14, R40 ;  /* 0x0000000e300e3225 */ /* 0x000fc800078e0028 */
[C---:B------:R-:W-:Y:S01]  /*03a0*/  @P3 IMAD R25, R48.reuse, R13, R16 ;  /* 0x0000000d30193224 */ /* 0x040fe200078e0210 */
[----:B------:R-:W0:Y:S01]  /*03b0*/  @P2 LDC.64 R8, c[0x0][0x248] ;  /* 0x00009200ff082b82 */ /* 0x000e220000000a00 */
[----:B------:R-:W-:-:S04]  /*03c0*/  @P3 IMAD.WIDE.U32 R12, R48, R12, R42 ;  /* 0x0000000c300c3225 */ /* 0x000fc800078e002a */
[----:B------:R-:W-:Y:S01]  /*03d0*/  @P3 IMAD.IADD R13, R13, 0x1, R25 ;  /* 0x000000010d0d3824 */ /* 0x000fe200078e0219 */
[----:B------:R-:W-:Y:S01]  /*03e0*/  @P2 MOV R25, R43 ;  /* 0x0000002b00192202 */ /* 0x000fe20000000f00 */
[----:B---3--:R-:W-:Y:S01]  /*03f0*/  @P2 IMAD R16, R19, R6, RZ ;  /* 0x0000000613102224 */ /* 0x008fe200078e02ff */
[C---:B-1----:R-:W-:Y:S01]  /*0400*/  @P3 LEA R10, P6, R12.reuse, R10, 0x1 ;  /* 0x0000000a0c0a3211 */ /* 0x042fe200078c08ff */
[----:B------:R-:W-:Y:S01]  /*0410*/  @P3 IMAD.IADD R15, R15, 0x1, R23 ;  /* 0x000000010f0f3824 */ /* 0x000fe200078e0217 */
[----:B------:R-:W-:Y:S01]  /*0420*/  @P2 IADD3.X R19, RZ, R49, RZ, P4, !PT ;  /* 0x00000031ff132210 */ /* 0x000fe200027fe4ff */
[----:B------:R-:W-:Y:S01]  /*0430*/  @P2 IMAD.MOV.U32 R22, RZ, RZ, R40 ;  /* 0x000000ffff162224 */ /* 0x000fe200078e0028 */
[----:B------:R-:W-:Y:S01]  /*0440*/  @P3 LEA.HI.X R11, R12, R11, R13, 0x1, P6 ;  /* 0x0000000b0c0b3211 */ /* 0x000fe200030f0c0d */
[----:B------:R-:W-:Y:S01]  /*0450*/  @P2 IMAD R7, R17, R7, R16 ;  /* 0x0000000711072224 */ /* 0x000fe200078e0210 */
[----:B------:R-:W-:Y:S01]  /*0460*/  @P2 MOV R23, R41 ;  /* 0x0000002900172202 */ /* 0x000fe20000000f00 */
[----:B------:R-:W1:Y:S01]  /*0470*/  @P2 LDC.64 R52, c[0x0][0x210] ;  /* 0x00008400ff342b82 */ /* 0x000e620000000a00 */
[----:B--2---:R-:W-:Y:S01]  /*0480*/  @P3 LEA R20, P5, R14, R20, 0x1 ;  /* 0x000000140e143211 */ /* 0x004fe200078a08ff */
[----:B------:R-:W-:-:S02]  /*0490*/  @P2 IMAD.MOV.U32 R24, RZ, RZ, R42 ;  /* 0x000000ffff182224 */ /* 0x000fc400078e002a */
[----:B------:R-:W-:Y:S01]  /*04a0*/  @P2 IMAD.WIDE.U32 R22, R17, R6, R22 ;  /* 0x0000000611162225 */ /* 0x000fe200078e0016 */
[----:B------:R-:W-:Y:S02]  /*04b0*/  @P3 LEA.HI.X R21, R14, R21, R15, 0x1, P5 ;  /* 0x000000150e153211 */ /* 0x000fe400028f0c0f */
[----:B------:R-:W-:Y:S02]  /*04c0*/  CS2R R14, SRZ ;  /* 0x00000000000e7805 */ /* 0x000fe4000001ff00 */
[----:B------:R-:W-:Y:S01]  /*04d0*/  CS2R R16, SRZ ;  /* 0x0000000000107805 */ /* 0x000fe2000001ff00 */
[----:B------:R-:W2:Y:S01]  /*04e0*/  @P2 LDC.64 R56, c[0x0][0x240] ;  /* 0x00009000ff382b82 */ /* 0x000ea20000000a00 */
[-C--:B0-----:R-:W-:Y:S01]  /*04f0*/  @P2 IMAD R12, R19, R8.reuse, RZ ;  /* 0x00000008130c2224 */ /* 0x081fe200078e02ff */
[----:B------:R-:W-:Y:S01]  /*0500*/  CS2R R18, SRZ ;  /* 0x0000000000127805 */ /* 0x000fe2000001ff00 */
[----:B------:R-:W-:-:S04]  /*0510*/  @P2 IMAD.WIDE.U32 R24, R29, R8, R24 ;  /* 0x000000081d182225 */ /* 0x000fc800078e0018 */
[----:B------:R-:W-:Y:S01]  /*0520*/  @P2 IMAD R27, R29, R9, R12 ;  /* 0x000000091d1b2224 */ /* 0x000fe200078e020c */
[----:B------:R-:W-:Y:S01]  /*0530*/  CS2R R12, SRZ ;  /* 0x00000000000c7805 */ /* 0x000fe2000001ff00 */
[----:B------:R-:W-:Y:S01]  /*0540*/  VIADD R6, R46, 0x20 ;  /* 0x000000202e067836 */ /* 0x000fe20000000000 */
[----:B------:R-:W3:Y:S04]  /*0550*/  @P3 LDG.E.128 R16, desc[UR6][R10.64] ;  /* 0x000000060a103981 */ /* 0x000ee8000c1e1d00 */
[----:B------:R0:W4:Y:S01]  /*0560*/  @P3 LDG.E.128 R12, desc[UR6][R20.64] ;  /* 0x00000006140c3981 */ /* 0x000122000c1e1d00 */
[----:B------:R-:W-:Y:S01]  /*0570*/  ISETP.LT.AND P3, PT, R6, R3, !P0 ;  /* 0x000000030600720c */ /* 0x000fe20004761270 */
[----:B------:R-:W-:Y:S01]  /*0580*/  @P2 IMAD.IADD R9, R23, 0x1, R7 ;  /* 0x0000000117092824 */ /* 0x000fe200078e0207 */
[----:B------:R-:W-:-:S02]  /*0590*/  IADD3 R8, R46, 0x30, RZ ;  /* 0x000000302e087810 */ /* 0x000fc40007ffe0ff */
[----:B-1----:R-:W-:Y:S02]  /*05a0*/  @P2 LEA R52, P4, R22, R52, 0x1 ;  /* 0x0000003416342211 */ /* 0x002fe400078808ff */
[----:B------:R-:W-:Y:S02]  /*05b0*/  @P2 IADD3 R7, R25, R27, RZ ;  /* 0x0000001b19072210 */ /* 0x000fe40007ffe0ff */
[----:B--2---:R-:W-:-:S05]  /*05c0*/  @P2 LEA R56, P5, R24, R56, 0x1 ;  /* 0x0000003818382211 */ /* 0x004fca00078a08ff */
[----:B------:R-:W1:Y:S01]  /*05d0*/  @P3 LDC.64 R34, c[0x0][0x228] ;  /* 0x00008a00ff223b82 */ /* 0x000e620000000a00 */
[----:B------:R-:W-:Y:S02]  /*05e0*/  ISETP.LT.AND P0, PT, R8, R3, !P0 ;  /* 0x000000030800720c */ /* 0x000fe40004701270 */
[----:B0-----:R-:W-:Y:S02]  /*05f0*/  CS2R R20, SRZ ;  /* 0x0000000000147805 */ /* 0x001fe4000001ff00 */
[----:B------:R-:W-:Y:S02]  /*0600*/  @P2 LEA.HI.X R53, R22, R53, R9, 0x1, P4 ;  /* 0x0000003516352211 */ /* 0x000fe400020f0c09 */
[----:B------:R-:W-:Y:S02]  /*0610*/  CS2R R22, SRZ ;  /* 0x0000000000167805 */ /* 0x000fe4000001ff00 */
[----:B------:R-:W-:Y:S02]  /*0620*/  @P2 LEA.HI.X R57, R24, R57, R7, 0x1, P5 ;  /* 0x0000003918392211 */ /* 0x000fe400028f0c07 */
[----:B------:R-:W-:-:S02]  /*0630*/  CS2R R24, SRZ ;  /* 0x0000000000187805 */ /* 0x000fc4000001ff00 */
[----:B------:R-:W-:Y:S01]  /*0640*/  CS2R R26, SRZ ;  /* 0x00000000001a7805 */ /* 0x000fe2000001ff00 */
[----:B------:R-:W0:Y:S01]  /*0650*/  @P3 LDC.64 R36, c[0x0][0x248] ;  /* 0x00009200ff243b82 */ /* 0x000e220000000a00 */
[----:B------:R2:W4:Y:S04]  /*0660*/  @P2 LDG.E.128 R20, desc[UR6][R52.64] ;  /* 0x0000000634142981 */ /* 0x000528000c1e1d00 */
[----:B------:R1:W4:Y:S01]  /*0670*/  @P2 LDG.E.128 R24, desc[UR6][R56.64] ;  /* 0x0000000638182981 */ /* 0x000322000c1e1d00 */
[C---:B------:R-:W-:Y:S02]  /*0680*/  @P3 IADD3 R55, P2, R48.reuse, 0x20, RZ ;  /* 0x0000002030373810 */ /* 0x040fe40007f5e0ff */
[----:B------:R-:W0:Y:S01]  /*0690*/  @P0 LDC.64 R38, c[0x0][0x228] ;  /* 0x00008a00ff260b82 */ /* 0x000e220000000a00 */
[----:B------:R-:W-:-:S02]  /*06a0*/  @P0 IADD3 R51, P4, R48, 0x30, RZ ;  /* 0x0000003030330810 */ /* 0x000fc40007f9e0ff */
[C---:B------:R-:W-:Y:S01]  /*06b0*/  @P3 IADD3 R50, P5, R48.reuse, 0x20, RZ ;  /* 0x0000002030323810 */ /* 0x040fe20007fbe0ff */
[--C-:B------:R-:W-:Y:S01]  /*06c0*/  @P3 IMAD.X R59, RZ, RZ, R49.reuse, P2 ;  /* 0x000000ffff3b3224 */ /* 0x100fe200010e0631 */
[----:B------:R-:W-:Y:S01]  /*06d0*/  @P0 IADD3 R7, P6, R48, 0x30, RZ ;  /* 0x0000003030070810 */ /* 0x000fe20007fde0ff */
[----:B--2---:R-:W-:Y:S01]  /*06e0*/  @P0 IMAD.X R53, RZ, RZ, R49, P4 ;  /* 0x000000ffff350224 */ /* 0x004fe200020e0631 */
[-C--:B------:R-:W-:Y:S01]  /*06f0*/  @P3 IADD3.X R61, RZ, R49.reuse, RZ, P5, !PT ;  /* 0x00000031ff3d3210 */ /* 0x080fe20002ffe4ff */
[----:B-1----:R-:W-:Y:S01]  /*0700*/  @P3 IMAD R54, R59, R34, RZ ;  /* 0x000000223b363224 */ /* 0x002fe200078e02ff */
[----:B------:R-:W-:Y:S01]  /*0710*/  @P0 IADD3.X R9, RZ, R49, RZ, P6, !PT ;  /* 0x00000031ff090210 */ /* 0x000fe200037fe4ff */
[----:B------:R-:W1:Y:S01]  /*0720*/  @P3 LDC.64 R10, c[0x0][0x210] ;  /* 0x00008400ff0a3b82 */ /* 0x000e620000000a00 */
[----:B------:R-:W-:Y:S01]  /*0730*/  @P3 MOV R49, R41 ;  /* 0x0000002900313202 */ /* 0x000fe20000000f00 */
[----:B------:R-:W-:Y:S02]  /*0740*/  @P3 IMAD.MOV.U32 R48, RZ, RZ, R40 ;  /* 0x000000ffff303224 */ /* 0x000fe400078e0028 */
[----:B------:R-:W-:-:S04]  /*0750*/  @P3 IMAD R57, R55, R35, R54 ;  /* 0x0000002337393224 */ /* 0x000fc800078e0236 */
[----:B------:R-:W2:Y:S01]  /*0760*/  @P0 LDC.64 R28, c[0x0][0x210] ;  /* 0x00008400ff1c0b82 */ /* 0x000ea20000000a00 */
[----:B------:R-:W-:Y:S01]  /*0770*/  @P3 IMAD.WIDE.U32 R34, R55, R34, R48 ;  /* 0x0000002237223225 */ /* 0x000fe200078e0030 */
[----:B------:R-:W-:-:S06]  /*0780*/  @P3 MOV R49, R43 ;  /* 0x0000002b00313202 */ /* 0x000fcc0000000f00 */
[----:B------:R-:W2:Y:S01]  /*0790*/  @P0 LDC.64 R32, c[0x0][0x248] ;  /* 0x00009200ff200b82 */ /* 0x000ea20000000a00 */
[----:B0-----:R-:W-:Y:S02]  /*07a0*/  @P3 IMAD R52, R61, R36, RZ ;  /* 0x000000243d343224 */ /* 0x001fe400078e02ff */
[----:B------:R-:W-:Y:S02]  /*07b0*/  @P3 IMAD.MOV.U32 R48, RZ, RZ, R42 ;  /* 0x000000ffff303224 */ /* 0x000fe400078e002a */
[----:B------:R-:W-:-:S03]  /*07c0*/  @P3 IMAD R55, R50, R37, R52 ;  /* 0x0000002532373224 */ /* 0x000fc600078e0234 */
[----:B------:R-:W0:Y:S01]  /*07d0*/  @P3 LDC.64 R30, c[0x0][0x240] ;  /* 0x00009000ff1e3b82 */ /* 0x000e220000000a00 */
[----:B------:R-:W-:-:S07]  /*07e0*/  @P3 IMAD.WIDE.U32 R48, R50, R36, R48 ;  /* 0x0000002432303225 */ /* 0x000fce00078e0030 */
[----:B------:R-:W0:Y:S01]  /*07f0*/  @P0 LDC.64 R36, c[0x0][0x240] ;  /* 0x00009000ff240b82 */ /* 0x000e220000000a00 */
[-C--:B------:R-:W-:Y:S02]  /*0800*/  @P0 IMAD R52, R53, R38.reuse, RZ ;  /* 0x0000002635340224 */ /* 0x080fe400078e02ff */
[----:B------:R-:W-:-:S04]  /*0810*/  @P0 IMAD.WIDE.U32 R40, R51, R38, R40 ;  /* 0x0000002633280225 */ /* 0x000fc800078e0028 */
[----:B------:R-:W-:Y:S01]  /*0820*/  @P0 IMAD R39, R51, R39, R52 ;  /* 0x0000002733270224 */ /* 0x000fe200078e0234 */
[----:B-1----:R-:W-:Y:S02]  /*0830*/  @P3 LEA R52, P2, R34, R10, 0x1 ;  /* 0x0000000a22343211 */ /* 0x002fe400078408ff */
[----:B--2---:R-:W-:Y:S01]  /*0840*/  @P0 LEA R10, P4, R40, R28, 0x1 ;  /* 0x0000001c280a0211 */ /* 0x004fe200078808ff */
[-C--:B------:R-:W-:Y:S02]  /*0850*/  @P0 IMAD R28, R9, R32.reuse, RZ ;  /* 0x00000020091c0224 */ /* 0x080fe400078e02ff */
[----:B------:R-:W-:Y:S02]  /*0860*/  @P3 IMAD.IADD R57, R35, 0x1, R57 ;  /* 0x0000000123393824 */ /* 0x000fe400078e0239 */
[C---:B------:R-:W-:Y:S02]  /*0870*/  @P0 IMAD R9, R7.reuse, R33, R28 ;  /* 0x0000002107090224 */ /* 0x040fe400078e021c */
[----:B------:R-:W-:Y:S01]  /*0880*/  @P0 IMAD.WIDE.U32 R42, R7, R32, R42 ;  /* 0x00000020072a0225 */ /* 0x000fe200078e002a */
[----:B------:R-:W-:-:S02]  /*0890*/  @P3 IADD3 R55, R49, R55, RZ ;  /* 0x0000003731373210 */ /* 0x000fc40007ffe0ff */
[----:B0-----:R-:W-:Y:S01]  /*08a0*/  @P3 LEA R50, P5, R48, R30, 0x1 ;  /* 0x0000001e30323211 */ /* 0x001fe200078a08ff */
[----:B------:R-:W-:Y:S01]  /*08b0*/  @P0 IMAD.IADD R39, R41, 0x1, R39 ;  /* 0x0000000129270824 */ /* 0x000fe200078e0227 */
[----:B------:R-:W-:Y:S02]  /*08c0*/  @P3 LEA.HI.X R53, R34, R11, R57, 0x1, P2 ;  /* 0x0000000b22353211 */ /* 0x000fe400010f0c39 */
[----:B------:R-:W-:Y:S02]  /*08d0*/  @P0 IADD3 R7, R43, R9, RZ ;  /* 0x000000092b070210 */ /* 0x000fe40007ffe0ff */
[----:B------:R-:W-:Y:S02]  /*08e0*/  @P0 LEA R54, P2, R42, R36, 0x1 ;  /* 0x000000242a360211 */ /* 0x000fe400078408ff */
[----:B------:R-:W-:Y:S02]  /*08f0*/  @P0 LEA.HI.X R11, R40, R29, R39, 0x1, P4 ;  /* 0x0000001d280b0211 */ /* 0x000fe400020f0c27 */
[----:B------:R-:W-:-:S02]  /*0900*/  CS2R R28, SRZ ;  /* 0x00000000001c7805 */ /* 0x000fc4000001ff00 */
[----:B------:R-:W-:Y:S02]  /*0910*/  @P3 LEA.HI.X R51, R48, R31, R55, 0x1, P5 ;  /* 0x0000001f30333211 */ /* 0x000fe400028f0c37 */
[----:B------:R-:W-:Y:S02]  /*0920*/  CS2R R30, SRZ ;  /* 0x00000000001e7805 */ /* 0x000fe4000001ff00 */
[----:B------:R-:W-:Y:S02]  /*0930*/  CS2R R32, SRZ ;  /* 0x0000000000207805 */ /* 0x000fe4000001ff00 */
[----:B------:R-:W-:Y:S02]  /*0940*/  CS2R R34, SRZ ;  /* 0x0000000000227805 */ /* 0x000fe4000001ff00 */
[----:B------:R-:W-:Y:S02]  /*0950*/  @P0 LEA.HI.X R55, R42, R37, R7, 0x1, P2 ;  /* 0x000000252a370211 */ /* 0x000fe400010f0c07 */
[----:B------:R-:W-:-:S02]  /*0960*/  CS2R R36, SRZ ;  /* 0x0000000000247805 */ /* 0x000fc4000001ff00 */
[----:B------:R-:W-:Y:S02]  /*0970*/  CS2R R38, SRZ ;  /* 0x0000000000267805 */ /* 0x000fe4000001ff00 */
[----:B------:R-:W-:Y:S02]  /*0980*/  CS2R R40, SRZ ;  /* 0x0000000000287805 */ /* 0x000fe4000001ff00 */
[----:B------:R-:W-:Y:S01]  /*0990*/  CS2R R42, SRZ ;  /* 0x00000000002a7805 */ /* 0x000fe2000001ff00 */
[----:B------:R-:W2:Y:S04]  /*09a0*/  @P3 LDG.E.128 R28, desc[UR6][R52.64] ;  /* 0x00000006341c3981 */ /* 0x000ea8000c1e1d00 */
[----:B------:R-:W2:Y:S04]  /*09b0*/  @P3 LDG.E.128 R32, desc[UR6][R50.64] ;  /* 0x0000000632203981 */ /* 0x000ea8000c1e1d00 */
[----:B------:R-:W2:Y:S04]  /*09c0*/  @P0 LDG.E.128 R36, desc[UR6][R10.64] ;  /* 0x000000060a240981 */ /* 0x000ea8000c1e1d00 */
[----:B------:R0:W2:Y:S01]  /*09d0*/  @P0 LDG.E.128 R40, desc[UR6][R54.64] ;  /* 0x0000000636280981 */ /* 0x0000a2000c1e1d00 */
[----:B------:R-:W-:-:S04]  /*09e0*/  ISETP.GT.AND P0, PT, R0, 0x3f, PT ;  /* 0x0000003f0000780c */ /* 0x000fc80003f04270 */
[----:B------:R-:W-:-:S13]  /*09f0*/  ISETP.GE.OR P2, PT, R0, R3, P0 ;  /* 0x000000030000720c */ /* 0x000fda0000746670 */
[----:B0-----:R-:W-:Y:S02]  /*0a00*/  @!P2 SHF.R.S32.HI R55, RZ, 0x1f, R0 ;  /* 0x0000001fff37a819 */ /* 0x001fe40000011400 */
[----:B---3--:R-:W-:Y:S02]  /*0a10*/  LOP3.LUT R48, R16, 0xffff0000, RZ, 0xc0, !PT ;  /* 0xffff000010307812 */ /* 0x008fe400078ec0ff */
[C---:B----4-:R-:W-:Y:S01]  /*0a20*/  LOP3.LUT R7, R12.reuse, 0xffff0000, RZ, 0xc0, !PT ;  /* 0xffff00000c077812 */ /* 0x050fe200078ec0ff */
[----:B------:R-:W-:Y:S01]  /*0a30*/  IMAD.U32 R12, R12, 0x10000, RZ ;  /* 0x000100000c0c7824 */ /* 0x000fe200078e00ff */
[----:B------:R-:W-:-:S03]  /*0a40*/  SHF.L.U32 R9, R16, 0x10, RZ ;  /* 0x0000001010097819 */ /* 0x000fc600000006ff */
[----:B------:R-:W-:Y:S02]  /*0a50*/  FMUL.FTZ R51, R7, R48 ;  /* 0x0000003007337220 */ /* 0x000fe40000410000 */
[----:B------:R-:W0:Y:S01]  /*0a60*/  @!P2 LDC.64 R48, c[0x0][0x290] ;  /* 0x0000a400ff30ab82 */ /* 0x000e220000000a00 */
[----:B------:R-:W-:Y:S01]  /*0a70*/  SHF.L.U32 R10, R17, 0x10, RZ ;  /* 0x00000010110a7819 */ /* 0x000fe200000006ff */
[C---:B------:R-:W-:Y:S02]  /*0a80*/  IMAD.U32 R7, R13.reuse, 0x10000, RZ ;  /* 0x000100000d077824 */ /* 0x040fe400078e00ff */
[----:B------:R-:W-:Y:S01]  /*0a90*/  FFMA.FTZ R16, R12, R9, R51 ;  /* 0x000000090c107223 */ /* 0x000fe20000010033 */
[----:B------:R-:W-:Y:S02]  /*0aa0*/  LOP3.LUT R13, R13, 0xffff0000, RZ, 0xc0, !PT ;  /* 0xffff00000d0d7812 */ /* 0x000fe400078ec0ff */
[----:B------:R-:W-:Y:S01]  /*0ab0*/  LOP3.LUT R12, R17, 0xffff0000, RZ, 0xc0, !PT ;  /* 0xffff0000110c7812 */ /* 0x000fe200078ec0ff */
[----:B------:R-:W-:Y:S01]  /*0ac0*/  FFMA.FTZ R16, R7, R10, R16 ;  /* 0x0000000a07107223 */ /* 0x000fe20000010010 */
[----:B------:R-:W-:Y:S01]  /*0ad0*/  SHF.L.U32 R11, R18, 0x10, RZ ;  /* 0x00000010120b7819 */ /* 0x000fe200000006ff */
[----:B------:R-:W-:-:S02]  /*0ae0*/  IMAD.U32 R10, R14, 0x10000, RZ ;  /* 0x000100000e0a7824 */ /* 0x000fc400078e00ff */
[----:B------:R-:W-:Y:S01]  /*0af0*/  FFMA.FTZ R13, R13, R12, R16 ;  /* 0x0000000c0d0d7223 */ /* 0x000fe20000010010 */
[C---:B------:R-:W-:Y:S01]  /*0b00*/  IMAD.U32 R9, R15.reuse, 0x10000, RZ ;  /* 0x000100000f097824 */ /* 0x040fe200078e00ff */
[----:B------:R-:W-:Y:S02]  /*0b10*/  LOP3.LUT R7, R15, 0xffff0000, RZ, 0xc0, !PT ;  /* 0xffff00000f077812 */ /* 0x000fe400078ec0ff */
[----:B------:R-:W-:Y:S01]  /*0b20*/  FFMA.FTZ R51, R10, R11, R13 ;  /* 0x0000000b0a337223 */ /* 0x000fe2000001000d */
[----:B------:R-:W-:Y:S01]  /*0b30*/  LOP3.LUT R10, R20, 0xffff0000, RZ, 0xc0, !PT ;  /* 0xffff0000140a7812 */ /* 0x000fe200078ec0ff */
[----:B------:R-:W1:Y:S01]  /*0b40*/  @!P2 LDC.64 R12, c[0x0][0x298] ;  /* 0x0000a600ff0cab82 */ /* 0x000e620000000a00 */
[C---:B------:R-:W-:Y:S01]  /*0b50*/  LOP3.LUT R15, R24.reuse, 0xffff0000, RZ, 0xc0, !PT ;  /* 0xffff0000180f7812 */ /* 0x040fe200078ec0ff */
[----:B------:R-:W-:Y:S01]  /*0b60*/  IMAD.U32 R11, R24, 0x10000, RZ ;  /* 0x00010000180b7824 */ /* 0x000fe200078e00ff */
[----:B------:R-:W-:-:S03]  /*0b70*/  SHF.L.U32 R20, R20, 0x10, RZ ;  /* 0x0000001014147819 */ /* 0x000fc600000006ff */
[----:B------:R-:W-:Y:S01]  /*0b80*/  FMUL.FTZ R53, R10, R15 ;  /* 0x0000000f0a357220 */ /* 0x000fe20000410000 */
[----:B0-----:R-:W-:Y:S01]  /*0b90*/  @!P2 IMAD R10, R48, UR10, RZ ;  /* 0x0000000a300aac24 */ /* 0x001fe2000f8e02ff */
[----:B------:R-:W-:Y:S02]  /*0ba0*/  LOP3.LUT R16, R14, 0xffff0000, RZ, 0xc0, !PT ;  /* 0xffff00000e107812 */ /* 0x000fe400078ec0ff */
[----:B------:R-:W-:Y:S01]  /*0bb0*/  FFMA.FTZ R50, R20, R11, R53 ;  /* 0x0000000b14327223 */ /* 0x000fe20000010035 */
[----:B------:R-:W-:Y:S02]  /*0bc0*/  @!P2 IMAD R49, R49, UR8, R10 ;  /* 0x000000083131ac24 */ /* 0x000fe4000f8e020a */
[----:B------:R-:W0:Y:S01]  /*0bd0*/  @!P2 LDC.64 R10, c[0x0][0x288] ;  /* 0x0000a200ff0aab82 */ /* 0x000e220000000a00 */
[----:B------:R-:W-:Y:S02]  /*0be0*/  @!P2 IADD3 R14, P3, R44, R0, RZ ;  /* 0x000000002c0ea210 */ /* 0x000fe40007f7e0ff */
[----:B------:R-:W-:-:S02]  /*0bf0*/  LOP3.LUT R17, R18, 0xffff0000, RZ, 0xc0, !PT ;  /* 0xffff000012117812 */ /* 0x000fc400078ec0ff */
[----:B------:R-:W-:Y:S01]  /*0c00*/  @!P2 LEA.HI.X.SX32 R15, R44, R55, 0x1, P3 ;  /* 0x000000372c0fa211 */ /* 0x000fe200018f0eff */
[----:B------:R-:W-:Y:S02]  /*0c10*/  IMAD.U32 R18, R25, 0x10000, RZ ;  /* 0x0001000019127824 */ /* 0x000fe400078e00ff */
[----:B------:R-:W-:Y:S01]  /*0c20*/  FFMA.FTZ R16, R16, R17, R51 ;  /* 0x0000001110107223 */ /* 0x000fe20000010033 */
[----:B------:R-:W-:Y:S01]  /*0c30*/  SHF.L.U32 R17, R21, 0x10, RZ ;  /* 0x0000001015117819 */ /* 0x000fe200000006ff */
[----:B------:R-:W-:Y:S01]  /*0c40*/  @!P2 IMAD.WIDE.U32 R14, R48, UR8, R14 ;  /* 0x00000008300eac25 */ /* 0x000fe2000f8e000e */
[----:B------:R-:W-:Y:S02]  /*0c50*/  SHF.L.U32 R24, R19, 0x10, RZ ;  /* 0x0000001013187819 */ /* 0x000fe400000006ff */
[----:B------:R-:W-:Y:S01]  /*0c60*/  LOP3.LUT R21, R21, 0xffff0000, RZ, 0xc0, !PT ;  /* 0xffff000015157812 */ /* 0x000fe200078ec0ff */
[----:B-1----:R-:W-:Y:S01]  /*0c70*/  @!P2 IMAD R48, R12, UR11, RZ ;  /* 0x0000000b0c30ac24 */ /* 0x002fe2000f8e02ff */
[----:B------:R-:W-:Y:S01]  /*0c80*/  LOP3.LUT R20, R25, 0xffff0000, RZ, 0xc0, !PT ;  /* 0xffff000019147812 */ /* 0x000fe200078ec0ff */
[----:B------:R-:W-:Y:S01]  /*0c90*/  FFMA.FTZ R50, R17, R18, R50 ;  /* 0x0000001211327223 */ /* 0x000fe20000010032 */
[----:B------:R-:W-:-:S02]  /*0ca0*/  @!P2 IMAD.IADD R15, R15, 0x1, R49 ;  /* 0x000000010f0fa824 */ /* 0x000fc400078e0231 */
[----:B------:R-:W-:Y:S01]  /*0cb0*/  FFMA.FTZ R24, R9, R24, R16 ;  /* 0x0000001809187223 */ /* 0x000fe20000010010 */
[----:B------:R-:W-:Y:S01]  /*0cc0*/  SHF.L.U32 R9, R22, 0x10, RZ ;  /* 0x0000001016097819 */ /* 0x000fe200000006ff */
[----:B------:R-:W-:Y:S02]  /*0cd0*/  @!P2 IMAD R17, R13, UR9, R48 ;  /* 0x000000090d11ac24 */ /* 0x000fe4000f8e0230 */
[----:B------:R-:W-:Y:S01]  /*0ce0*/  FFMA.FTZ R20, R21, R20, R50 ;  /* 0x0000001415147223 */ /* 0x000fe20000010032 */
[----:B------:R-:W-:Y:S02]  /*0cf0*/  IMAD.U32 R16, R26, 0x10000, RZ ;  /* 0x000100001a107824 */ /* 0x000fe400078e00ff */
[----:B------:R-:W-:Y:S01]  /*0d00*/  @!P2 IMAD.WIDE.U32 R12, R12, UR9, R14 ;  /* 0x000000090c0cac25 */ /* 0x000fe2000f8e000e */
[----:B------:R-:W-:-:S03]  /*0d10*/  LOP3.LUT R22, R22, 0xffff0000, RZ, 0xc0, !PT ;  /* 0xffff000016167812 */ /* 0x000fc600078ec0ff */
[----:B------:R-:W-:Y:S01]  /*0d20*/  FFMA.FTZ R9, R9, R16, R20 ;  /* 0x0000001009097223 */ /* 0x000fe20000010014 */
[----:B------:R-:W-:Y:S02]  /*0d30*/  LOP3.LUT R15, R26, 0xffff0000, RZ, 0xc0, !PT ;  /* 0xffff00001a0f7812 */ /* 0x000fe400078ec0ff */
[----:B------:R-:W-:Y:S02]  /*0d40*/  @!P2 IADD3 R13, R13, R17, RZ ;  /* 0x000000110d0da210 */ /* 0x000fe40007ffe0ff */
[----:B0-----:R-:W-:Y:S02]  /*0d50*/  @!P2 LEA R14, P3, R12, R10, 0x2 ;  /* 0x0000000a0c0ea211 */ /* 0x001fe400078610ff */
[----:B------:R-:W-:Y:S01]  /*0d60*/  LOP3.LUT R18, R19, 0xffff0000, RZ, 0xc0, !PT ;  /* 0xffff000013127812 */ /* 0x000fe200078ec0ff */
[----:B------:R-:W-:Y:S01]  /*0d70*/  FFMA.FTZ R22, R22, R15, R9 ;  /* 0x0000000f16167223 */ /* 0x000fe20000010009 */
[----:B------:R-:W-:Y:S01]  /*0d80*/  IMAD.MOV.U32 R17, RZ, RZ, 0x7f800000 ;  /* 0x7f800000ff117424 */ /* 0x000fe200078e00ff */
[----:B------:R-:W-:-:S02]  /*0d90*/  @!P2 LEA.HI.X R15, R12, R11, R13, 0x2, P3 ;  /* 0x0000000b0c0fa211 */ /* 0x000fc400018f140d */
[----:B------:R-:W-:Y:S01]  /*0da0*/  FFMA.FTZ R7, R7, R18, R24 ;  /* 0x0000001207077223 */ /* 0x000fe20000010018 */
[----:B------:R-:W-:Y:S01]  /*0db0*/  SHF.L.U32 R16, R27, 0x10, RZ ;  /* 0x000000101b107819 */ /* 0x000fe200000006ff */
[----:B------:R-:W-:Y:S01]  /*0dc0*/  IMAD.U32 R9, R23, 0x10000, RZ ;  /* 0x0001000017097824 */ /* 0x000fe200078e00ff */
[----:B------:R0:W5:Y:S01]  /*0dd0*/  @!P2 LDG.E R17, desc[UR6][R14.64] ;  /* 0x000000060e11a981 */ /* 0x000162000c1e1900 */
[----:B------:R-:W-:Y:S02]  /*0de0*/  LOP3.LUT R10, R27, 0xffff0000, RZ, 0xc0, !PT ;  /* 0xffff00001b0a7812 */ /* 0x000fe400078ec0ff */
[----:B------:R-:W-:Y:S01]  /*0df0*/  FFMA.FTZ R12, R9, R16, R22 ;  /* 0x00000010090c7223 */ /* 0x000fe20000010016 */
[C---:B--2---:R-:W-:Y:S02]  /*0e00*/  SHF.L.U32 R18, R28.reuse, 0x10, RZ ;  /* 0x000000101c127819 */ /* 0x044fe400000006ff */
[----:B------:R-:W-:Y:S02]  /*0e10*/  LOP3.LUT R28, R28, 0xffff0000, RZ, 0xc0, !PT ;  /* 0xffff00001c1c7812 */ /* 0x000fe400078ec0ff */
[----:B------:R-:W-:-:S02]  /*0e20*/  LOP3.LUT R25, R32, 0xffff0000, RZ, 0xc0, !PT ;  /* 0xffff000020197812 */ /* 0x000fc400078ec0ff */
[----:B------:R-:W-:Y:S02]  /*0e30*/  SHF.L.U32 R21, R32, 0x10, RZ ;  /* 0x0000001020157819 */ /* 0x000fe400000006ff */
[----:B0-----:R-:W-:Y:S01]  /*0e40*/  LOP3.LUT R15, R36, 0xffff0000, RZ, 0xc0, !PT ;  /* 0xffff0000240f7812 */ /* 0x001fe200078ec0ff */
[----:B------:R-:W-:Y:S01]  /*0e50*/  FMUL.FTZ R27, R28, R25 ;  /* 0x000000191c1b7220 */ /* 0x000fe20000410000 */
[C---:B------:R-:W-:Y:S01]  /*0e60*/  LOP3.LUT R20, R40.reuse, 0xffff0000, RZ, 0xc0, !PT ;  /* 0xffff000028147812 */ /* 0x040fe200078ec0ff */
[C---:B------:R-:W-:Y:S01]  /*0e70*/  IMAD.U32 R22, R33.reuse, 0x10000, RZ ;  /* 0x0001000021167824 */ /* 0x040fe200078e00ff */
[----:B------:R-:W-:Y:S01]  /*0e80*/  LOP3.LUT R24, R33, 0xffff0000, RZ, 0xc0, !PT ;  /* 0xffff000021187812 */ /* 0x000fe200078ec0ff */
[----:B------:R-:W-:Y:S01]  /*0e90*/  IMAD.U32 R25, R40, 0x10000, RZ ;  /* 0x0001000028197824 */ /* 0x000fe200078e00ff */
[----:B------:R-:W-:Y:S01]  /*0ea0*/  SHF.L.U32 R36, R36, 0x10, RZ ;  /* 0x0000001024247819 */ /* 0x000fe200000006ff */
[----:B------:R-:W-:Y:S01]  /*0eb0*/  FMUL.FTZ R33, R15, R20 ;  /* 0x000000140f217220 */ /* 0x000fe20000410000 */
[----:B------:R-:W-:-:S02]  /*0ec0*/  IMAD.U32 R19, R29, 0x10000, RZ ;  /* 0x000100001d137824 */ /* 0x000fc400078e00ff */
[----:B------:R-:W-:Y:S01]  /*0ed0*/  FFMA.FTZ R20, R18, R21, R27 ;  /* 0x0000001512147223 */ /* 0x000fe2000001001b */
[----:B------:R-:W-:Y:S01]  /*0ee0*/  SHF.L.U32 R15, R37, 0x10, RZ ;  /* 0x00000010250f7819 */ /* 0x000fe200000006ff */
[----:B------:R-:W-:Y:S02]  /*0ef0*/  IMAD.U32 R18, R41, 0x10000, RZ ;  /* 0x0001000029127824 */ /* 0x000fe400078e00ff */
[----:B------:R-:W-:Y:S01]  /*0f00*/  FFMA.FTZ R36, R36, R25, R33 ;  /* 0x0000001924247223 */ /* 0x000fe20000010021 */
[----:B------:R-:W-:Y:S01]  /*0f10*/  LOP3.LUT R29, R29, 0xffff0000, RZ, 0xc0, !PT ;  /* 0xffff00001d1d7812 */ /* 0x000fe200078ec0ff */
[----:B------:R-:W-:Y:S01]  /*0f20*/  FFMA.FTZ R22, R19, R22, R20 ;  /* 0x0000001613167223 */ /* 0x000fe20000010014 */
[----:B------:R-:W-:Y:S01]  /*0f30*/  LOP3.LUT R37, R37, 0xffff0000, RZ, 0xc0, !PT ;  /* 0xffff000025257812 */ /* 0x000fe200078ec0ff */
[----:B------:R-:W-:Y:S01]  /*0f40*/  FFMA.FTZ R36, R15, R18, R36 ;  /* 0x000000120f247223 */ /* 0x000fe20000010024 */
[----:B------:R-:W-:Y:S01]  /*0f50*/  LOP3.LUT R20, R41, 0xffff0000, RZ, 0xc0, !PT ;  /* 0xffff000029147812 */ /* 0x000fe200078ec0ff */
[----:B------:R-:W-:Y:S01]  /*0f60*/  FFMA.FTZ R22, R29, R24, R22 ;  /* 0x000000181d167223 */ /* 0x000fe20000010016 */
[----:B------:R-:W-:-:S02]  /*0f70*/  SHF.L.U32 R11, R30, 0x10, RZ ;  /* 0x000000101e0b7819 */ /* 0x000fc400000006ff */
[----:B------:R-:W-:Y:S01]  /*0f80*/  SHF.L.U32 R26, R34, 0x10, RZ ;  /* 0x00000010221a7819 */ /* 0x000fe200000006ff */
[----:B------:R-:W-:Y:S01]  /*0f90*/  IMAD.U32 R18, R42, 0x10000, RZ ;  /* 0x000100002a127824 */ /* 0x000fe200078e00ff */
[----:B------:R-:W-:Y:S01]  /*0fa0*/  SHF.L.U32 R15, R38, 0x10, RZ ;  /* 0x00000010260f7819 */ /* 0x000fe200000006ff */
[----:B------:R-:W-:Y:S01]  /*0fb0*/  FFMA.FTZ R20, R37, R20, R36 ;  /* 0x0000001425147223 */ /* 0x000fe20000010024 */
[----:B------:R-:W-:Y:S01]  /*0fc0*/  LOP3.LUT R30, R30, 0xffff0000, RZ, 0xc0, !PT ;  /* 0xffff00001e1e7812 */ /* 0x000fe200078ec0ff */
[----:B------:R-:W-:Y:S01]  /*0fd0*/  FFMA.FTZ R11, R11, R26, R22 ;  /* 0x0000001a0b0b7223 */ /* 0x000fe20000010016 */
[----:B------:R-:W-:Y:S01]  /*0fe0*/  LOP3.LUT R13, R34, 0xffff0000, RZ, 0xc0, !PT ;  /* 0xffff0000220d7812 */ /* 0x000fe200078ec0ff */
[----:B------:R-:W-:Y:S01]  /*0ff0*/  FFMA.FTZ R15, R15, R18, R20 ;  /* 0x000000120f0f7223 */ /* 0x000fe20000010014 */
[----:B------:R-:W-:Y:S02]  /*1000*/  LOP3.LUT R38, R38, 0xffff0000, RZ, 0xc0, !PT ;  /* 0xffff000026267812 */ /* 0x000fe400078ec0ff */
[----:B------:R-:W-:Y:S01]  /*1010*/  LOP3.LUT R19, R42, 0xffff0000, RZ, 0xc0, !PT ;  /* 0xffff00002a137812 */ /* 0x000fe200078ec0ff */
[----:B------:R-:W-:-:S02]  /*1020*/  IMAD.U32 R9, R31, 0x10000, RZ ;  /* 0x000100001f097824 */ /* 0x000fc400078e00ff */
[----:B------:R-:W-:Y:S01]  /*1030*/  FFMA.FTZ R30, R30, R13, R11 ;  /* 0x0000000d1e1e7223 */ /* 0x000fe2000001000b */
[----:B------:R-:W-:Y:S01]  /*1040*/  IMAD.U32 R16, R35, 0x10000, RZ ;  /* 0x0001000023107824 */ /* 0x000fe200078e00ff */
[----:B------:R-:W-:Y:S01]  /*1050*/  SHF.L.U32 R11, R39, 0x10, RZ ;  /* 0x00000010270b7819 */ /* 0x000fe200000006ff */
[----:B------:R-:W-:Y:S02]  /*1060*/  IMAD.U32 R18, R43, 0x10000, RZ ;  /* 0x000100002b127824 */ /* 0x000fe400078e00ff */
[----:B------:R-:W-:Y:S01]  /*1070*/  FFMA.FTZ R38, R38, R19, R15 ;  /* 0x0000001326267223 */ /* 0x000fe2000001000f */
[----:B------:R-:W-:Y:S01]  /*1080*/  LOP3.LUT R23, R23, 0xffff0000, RZ, 0xc0, !PT ;  /* 0xffff000017177812 */ /* 0x000fe200078ec0ff */
[----:B------:R-:W-:Y:S01]  /*1090*/  FFMA.FTZ R30, R9, R16, R30 ;  /* 0x00000010091e7223 */ /* 0x000fe2000001001e */
[----:B------:R-:W-:Y:S01]  /*10a0*/  LOP3.LUT R31, R31, 0xffff0000, RZ, 0xc0, !PT ;  /* 0xffff00001f1f7812 */ /* 0x000fe200078ec0ff */
[----:B------:R-:W-:Y:S01]  /*10b0*/  FFMA.FTZ R18, R11, R18, R38 ;  /* 0x000000120b127223 */ /* 0x000fe20000010026 */
[----:B------:R-:W-:-:S02]  /*10c0*/  LOP3.LUT R14, R35, 0xffff0000, RZ, 0xc0, !PT ;  /* 0xffff0000230e7812 */ /* 0x000fc400078ec0ff */
[----:B------:R-:W-:Y:S02]  /*10d0*/  LOP3.LUT R39, R39, 0xffff0000, RZ, 0xc0, !PT ;  /* 0xffff000027277812 */ /* 0x000fe400078ec0ff */
[----:B------:R-:W-:Y:S01]  /*10e0*/  LOP3.LUT R16, R43, 0xffff0000, RZ, 0xc0, !PT ;  /* 0xffff00002b107812 */ /* 0x000fe200078ec0ff */
[----:B------:R-:W-:Y:S01]  /*10f0*/  FFMA.FTZ R12, R23, R10, R12 ;  /* 0x0000000a170c7223 */ /* 0x000fe2000001000c */
[----:B------:R-:W-:-:S03]  /*1100*/  FFMA.FTZ R30, R31, R14, R30 ;  /* 0x0000000e1f1e7223 */ /* 0x000fc6000001001e */
[----:B------:R-:W-:Y:S01]  /*1110*/  FFMA.FTZ R18, R39, R16, R18 ;  /* 0x0000001027127223 */ /* 0x000fe20000010012 */
[----:B------:R-:W0:Y:S04]  /*1120*/  SHFL.BFLY PT, R9, R12, 0x8, 0x1f ;  /* 0x0d001f000c097f89 */ /* 0x000e2800000e0000 */
[----:B------:R-:W1:Y:S04]  /*1130*/  SHFL.BFLY PT, R10, R7, 0x8, 0x1f ;  /* 0x0d001f00070a7f89 */ /* 0x000e6800000e0000 */
[----:B------:R-:W2:Y:S04]  /*1140*/  SHFL.BFLY PT, R13, R30, 0x8, 0x1f ;  /* 0x0d001f001e0d7f89 */ /* 0x000ea800000e0000 */
[----:B------:R-:W3:Y:S01]  /*1150*/  SHFL.BFLY PT, R19, R18, 0x8, 0x1f ;  /* 0x0d001f0012137f89 */ /* 0x000ee200000e0000 */
[----:B0-----:R-:W-:Y:S01]  /*1160*/  FADD.FTZ R11, R12, R9 ;  /* 0x000000090c0b7221 */ /* 0x001fe20000010000 */
[----:B-1----:R-:W-:Y:S01]  /*1170*/  FADD.FTZ R10, R7, R10 ;  /* 0x0000000a070a7221 */ /* 0x002fe20000010000 */
[----:B--2---:R-:W-:Y:S01]  /*1180*/  FADD.FTZ R15, R30, R13 ;  /* 0x0000000d1e0f7221 */ /* 0x004fe20000010000 */
[----:B---3--:R-:W-:-:S02]  /*1190*/  FADD.FTZ R20, R18, R19 ;  /* 0x0000001312147221 */ /* 0x008fc40000010000 */
        /* <DEDUP_REMOVED lines=16> */
[----:B------:R-:W0:Y:S01]  /*12a0*/  SHFL.BFLY PT, R16, R15, 0x1, 0x1f ;  /* 0x0c201f000f107f89 */ /* 0x000e2200000e0000 */
[----:B------:R-:W1:Y:S03]  /*12b0*/  LDC.64 R12, c[0x0][0x2d0] ;  /* 0x0000b400ff0c7b82 */ /* 0x000e660000000a00 */
[----:B------:R-:W2:Y:S04]  /*12c0*/  SHFL.BFLY PT, R14, R7, 0x1, 0x1f ;  /* 0x0c201f00070e7f89 */ /* 0x000ea800000e0000 */
[----:B------:R-:W3:Y:S01]  /*12d0*/  SHFL.BFLY PT, R20, R19, 0x1, 0x1f ;  /* 0x0c201f0013147f89 */ /* 0x000ee200000e0000 */
[----:B------:R-:W4:Y:S03]  /*12e0*/  LDC.64 R10, c[0x0][0x2d8] ;  /* 0x0000b600ff0a7b82 */ /* 0x000f260000000a00 */
[----:B------:R-:W3:Y:S01]  /*12f0*/  SHFL.BFLY PT, R9, R22, 0x1, 0x1f ;  /* 0x0c201f0016097f89 */ /* 0x000ee200000e0000 */
[----:B------:R-:W-:Y:S01]  /*1300*/  ISETP.NE.AND P2, PT, R5, RZ, PT ;  /* 0x000000ff0500720c */ /* 0x000fe20003f45270 */
[----:B------:R-:W-:Y:S01]  /*1310*/  BSSY B0, `(.L_x_56) ;  /* 0x0000022000007945 */ /* 0x000fe20003800000 */
[----:B------:R-:W-:Y:S01]  /*1320*/  SHF.L.U32 R21, R0, 0x2, RZ ;  /* 0x0000000200157819 */ /* 0x000fe200000006ff */
[----:B0-----:R-:W-:Y:S01]  /*1330*/  FADD.FTZ R27, R15, R16 ;  /* 0x000000100f1b7221 */ /* 0x001fe20000010000 */
[----:B------:R-:W-:-:S02]  /*1340*/  IMAD.SHL.U32 R16, R2, 0x2000, RZ ;  /* 0x0000200002107824 */ /* 0x000fc400078e00ff */
[----:B--2---:R-:W-:Y:S01]  /*1350*/  FADD.FTZ R26, R7, R14 ;  /* 0x0000000e071a7221 */ /* 0x004fe20000010000 */
[----:B---3--:R-:W-:Y:S01]  /*1360*/  FADD.FTZ R20, R19, R20 ;  /* 0x0000001413147221 */ /* 0x008fe20000010000 */
[----:B------:R-:W-:-:S05]  /*1370*/  FADD.FTZ R9, R22, R9 ;  /* 0x0000000916097221 */ /* 0x000fca0000010000 */
[----:B------:R-:W-:Y:S05]  /*1380*/  @P2 BRA `(.L_x_57) ;  /* 0x0000000000682947 */ /* 0x000fea0003800000 */
[----:B------:R-:W0:Y:S01]  /*1390*/  LDC.64 R22, c[0x0][0x278] ;  /* 0x00009e00ff167b82 */ /* 0x000e220000000a00 */
[----:B------:R-:W-:Y:S01]  /*13a0*/  SHF.R.S32.HI R45, RZ, 0x1f, R44 ;  /* 0x0000001fff2d7819 */ /* 0x000fe2000001142c */
[----:B------:R-:W-:Y:S01]  /*13b0*/  ULDC.64 UR12, c[0x0][0x260] ;  /* 0x00009800000c7ab9 */ /* 0x000fe20000000a00 */
[-C--:B------:R-:W-:Y:S02]  /*13c0*/  ISETP.GE.AND P4, PT, R4, R3.reuse, PT ;  /* 0x000000030400720c */ /* 0x080fe40003f86270 */
[----:B------:R-:W-:-:S03]  /*13d0*/  ISETP.GE.AND P3, PT, R6, R3, PT ;  /* 0x000000030600720c */ /* 0x000fc60003f66270 */
[----:B------:R-:W2:Y:S01]  /*13e0*/  LDC.64 R24, c[0x0][0x280] ;  /* 0x0000a000ff187b82 */ /* 0x000ea20000000a00 */
[C---:B0-----:R-:W-:Y:S02]  /*13f0*/  IMAD R18, R22.reuse, UR10, RZ ;  /* 0x0000000a16127c24 */ /* 0x041fe4000f8e02ff */
[----:B------:R-:W-:-:S04]  /*1400*/  IMAD.WIDE.U32 R14, R22, UR8, R44 ;  /* 0x00000008160e7c25 */ /* 0x000fc8000f8e002c */
[----:B------:R-:W-:Y:S02]  /*1410*/  IMAD R5, R23, UR8, R18 ;  /* 0x0000000817057c24 */ /* 0x000fe4000f8e0212 */
[----:B--2---:R-:W-:-:S03]  /*1420*/  IMAD R18, R24, UR11, RZ ;  /* 0x0000000b18127c24 */ /* 0x004fc6000f8e02ff */
[----:B------:R-:W-:Y:S01]  /*1430*/  IADD3 R15, R15, R5, RZ ;  /* 0x000000050f0f7210 */ /* 0x000fe20007ffe0ff */
[----:B------:R-:W-:Y:S02]  /*1440*/  IMAD R7, R25, UR9, R18 ;  /* 0x0000000919077c24 */ /* 0x000fe4000f8e0212 */
[----:B------:R-:W-:-:S03]  /*1450*/  IMAD.WIDE.U32 R14, R24, UR9, R14 ;  /* 0x00000009180e7c25 */ /* 0x000fc6000f8e000e */
[----:B------:R-:W-:-:S04]  /*1460*/  IADD3 R5, P2, R46, R14, RZ ;  /* 0x0000000e2e057210 */ /* 0x000fc80007f5e0ff */
[----:B------:R-:W-:Y:S02]  /*1470*/  IADD3.X R46, R47, R15, R7, P2, !PT ;  /* 0x0000000f2f2e7210 */ /* 0x000fe400017fe407 */
[C---:B------:R-:W-:Y:S02]  /*1480*/  LEA R14, P5, R5.reuse, UR12, 0x2 ;  /* 0x0000000c050e7c11 */ /* 0x040fe4000f8a10ff */
[----:B------:R-:W-:Y:S02]  /*1490*/  ISETP.GE.AND P2, PT, R8, R3, PT ;  /* 0x000000030800720c */ /* 0x000fe40003f46270 */
[----:B------:R-:W-:Y:S02]  /*14a0*/  LEA.HI.X R15, R5, UR13, R46, 0x2, P5 ;  /* 0x0000000d050f7c11 */ /* 0x000fe4000a8f142e */
[----:B------:R-:W-:Y:S02]  /*14b0*/  FSEL R3, R26, RZ, !P1 ;  /* 0x000000ff1a037208 */ /* 0x000fe40004800000 */
[----:B------:R-:W-:-:S02]  /*14c0*/  FSEL R5, R27, RZ, !P4 ;  /* 0x000000ff1b057208 */ /* 0x000fc40006000000 */
[----:B------:R-:W-:Y:S01]  /*14d0*/  FSEL R7, R20, RZ, !P3 ;  /* 0x000000ff14077208 */ /* 0x000fe20005800000 */
[----:B------:R0:W-:Y:S01]  /*14e0*/  STG.E desc[UR6][R14.64], R3 ;  /* 0x000000030e007986 */ /* 0x0001e2000c101906 */
[----:B------:R-:W-:-:S03]  /*14f0*/  FSEL R9, R9, RZ, !P2 ;  /* 0x000000ff09097208 */ /* 0x000fc60005000000 */
[----:B------:R0:W-:Y:S04]  /*1500*/  STG.E desc[UR6][R14.64+0x40], R5 ;  /* 0x000040050e007986 */ /* 0x0001e8000c101906 */
[----:B------:R0:W-:Y:S04]  /*1510*/  STG.E desc[UR6][R14.64+0x80], R7 ;  /* 0x000080070e007986 */ /* 0x0001e8000c101906 */
[----:B------:R0:W-:Y:S02]  /*1520*/  STG.E desc[UR6][R14.64+0xc0], R9 ;  /* 0x0000c0090e007986 */ /* 0x0001e4000c101906 */
.L_x_57:
[----:B------:R-:W-:Y:S05]  /*1530*/  BSYNC B0 ;  /* 0x0000000000007941 */ /* 0x000fea0003800000 */
.L_x_56:
[----:B------:R-:W-:Y:S01]  /*1540*/  UIADD3 UR4, UR4, 0x3f, URZ ;  /* 0x0000003f04047890 */ /* 0x000fe2000fffe03f */
[----:B0-----:R-:W-:Y:S01]  /*1550*/  SHF.R.S32.HI R3, RZ, 0x1f, R21 ;  /* 0x0000001fff037819 */ /* 0x001fe20000011415 */
[----:B-1----:R-:W-:Y:S01]  /*1560*/  IMAD R6, R12, UR10, RZ ;  /* 0x0000000a0c067c24 */ /* 0x002fe2000f8e02ff */
[C---:B------:R-:W-:Y:S01]  /*1570*/  IADD3 R4, P1, R16.reuse, R21, RZ ;  /* 0x0000001510047210 */ /* 0x040fe20007f3e0ff */
[----:B------:R-:W-:Y:S01]  /*1580*/  USHF.R.S32.HI UR5, URZ, 0x1f, UR4 ;  /* 0x0000001f3f057899 */ /* 0x000fe20008011404 */
[----:B------:R-:W-:Y:S02]  /*1590*/  BSSY B0, `(.L_x_58) ;  /* 0x0000022000007945 */ /* 0x000fe40003800000 */
[----:B------:R-:W-:Y:S01]  /*15a0*/  LEA.HI.X.SX32 R5, R16, R3, 0x1, P1 ;  /* 0x0000000310057211 */ /* 0x000fe200008f0eff */
[----:B------:R-:W-:Y:S01]  /*15b0*/  ULEA.HI UR5, UR5, UR4, URZ, 0x6 ;  /* 0x0000000405057291 */ /* 0x000fe2000f8f303f */
[----:B------:R-:W-:-:S03]  /*15c0*/  IMAD R3, R13, UR8, R6 ;  /* 0x000000080d037c24 */ /* 0x000fc6000f8e0206 */
[----:B------:R-:W-:Y:S01]  /*15d0*/  ULOP3.LUT UR5, UR5, 0xffffffc0, URZ, 0xc0, !UPT ;  /* 0xffffffc005057892 */ /* 0x000fe2000f8ec03f */
[----:B------:R-:W-:-:S04]  /*15e0*/  IMAD.WIDE.U32 R12, R12, UR8, R4 ;  /* 0x000000080c0c7c25 */ /* 0x000fc8000f8e0004 */
[----:B------:R-:W-:Y:S01]  /*15f0*/  IMAD.IADD R13, R13, 0x1, R3 ;  /* 0x000000010d0d7824 */ /* 0x000fe200078e0203 */
[----:B------:R-:W-:Y:S01]  /*1600*/  IADD3 R3, -R44, UR5, RZ ;  /* 0x000000052c037c10 */ /* 0x000fe2000fffe1ff */
[----:B----4-:R-:W-:-:S03]  /*1610*/  IMAD R4, R10, UR11, RZ ;  /* 0x0000000b0a047c24 */ /* 0x010fc6000f8e02ff */
[----:B------:R-:W-:Y:S01]  /*1620*/  ISETP.GE.OR P0, PT, R0, R3, P0 ;  /* 0x000000030000720c */ /* 0x000fe20000706670 */
[----:B------:R-:W-:Y:S02]  /*1630*/  IMAD R9, R11, UR9, R4 ;  /* 0x000000090b097c24 */ /* 0x000fe4000f8e0204 */
[----:B------:R-:W-:-:S05]  /*1640*/  IMAD.WIDE.U32 R10, R10, UR9, R12 ;  /* 0x000000090a0a7c25 */ /* 0x000fca000f8e000c */
[----:B------:R-:W-:-:S05]  /*1650*/  IADD3 R9, R11, R9, RZ ;  /* 0x000000090b097210 */ /* 0x000fca0007ffe0ff */
[----:B------:R-:W-:Y:S05]  /*1660*/  @P0 BRA `(.L_x_59) ;  /* 0x0000000000500947 */ /* 0x000fea0003800000 */
[----:B------:R-:W0:Y:S01]  /*1670*/  LDC.64 R12, c[0x0][0x2a8] ;  /* 0x0000aa00ff0c7b82 */ /* 0x000e220000000a00 */
[----:B------:R-:W-:Y:S01]  /*1680*/  SHF.R.S32.HI R3, RZ, 0x1f, R0 ;  /* 0x0000001fff037819 */ /* 0x000fe20000011400 */
[----:B------:R-:W-:Y:S01]  /*1690*/  ULDC.64 UR4, c[0x0][0x2a0] ;  /* 0x0000a80000047ab9 */ /* 0x000fe20000000a00 */
[----:B------:R-:W-:-:S04]  /*16a0*/  IADD3 R4, P0, R44, R0, RZ ;  /* 0x000000002c047210 */ /* 0x000fc80007f1e0ff */
[----:B------:R-:W-:Y:S01]  /*16b0*/  LEA.HI.X.SX32 R5, R44, R3, 0x1, P0 ;  /* 0x000000032c057211 */ /* 0x000fe200000f0eff */
[----:B------:R-:W1:Y:S01]  /*16c0*/  LDC.64 R14, c[0x0][0x2b0] ;  /* 0x0000ac00ff0e7b82 */ /* 0x000e620000000a00 */
[----:B-----5:R-:W-:Y:S01]  /*16d0*/  FSETP.NEU.FTZ.AND P0, PT, R17, -INF , PT ;  /* 0xff8000001100780b */ /* 0x020fe20003f1d000 */
[C---:B0-----:R-:W-:Y:S02]  /*16e0*/  IMAD R6, R12.reuse, UR10, RZ ;  /* 0x0000000a0c067c24 */ /* 0x041fe4000f8e02ff */
[----:B------:R-:W-:-:S04]  /*16f0*/  IMAD.WIDE.U32 R4, R12, UR8, R4 ;  /* 0x000000080c047c25 */ /* 0x000fc8000f8e0004 */
[----:B------:R-:W-:Y:S02]  /*1700*/  IMAD R3, R13, UR8, R6 ;  /* 0x000000080d037c24 */ /* 0x000fe4000f8e0206 */
[C---:B-1----:R-:W-:Y:S02]  /*1710*/  IMAD R6, R14.reuse, UR11, RZ ;  /* 0x0000000b0e067c24 */ /* 0x042fe4000f8e02ff */
[----:B------:R-:W-:Y:S02]  /*1720*/  IMAD.IADD R5, R5, 0x1, R3 ;  /* 0x0000000105057824 */ /* 0x000fe400078e0203 */
[----:B------:R-:W-:Y:S01]  /*1730*/  FMUL.FTZ R3, R17, 1.4426950216293334961 ;  /* 0x3fb8aa3b11037820 */ /* 0x000fe20000410000 */
[----:B------:R-:W-:Y:S02]  /*1740*/  IMAD R7, R15, UR9, R6 ;  /* 0x000000090f077c24 */ /* 0x000fe4000f8e0206 */
[----:B------:R-:W-:Y:S02]  /*1750*/  IMAD.WIDE.U32 R4, R14, UR9, R4 ;  /* 0x000000090e047c25 */ /* 0x000fe4000f8e0004 */
[----:B------:R-:W-:-:S03]  /*1760*/  FSEL R3, R3, RZ, P0 ;  /* 0x000000ff03037208 */ /* 0x000fc60000000000 */
[----:B------:R-:W-:Y:S02]  /*1770*/  IADD3 R5, R5, R7, RZ ;  /* 0x0000000705057210 */ /* 0x000fe40007ffe0ff */
[----:B------:R-:W-:-:S04]  /*1780*/  LEA R6, P1, R4, UR4, 0x2 ;  /* 0x0000000404067c11 */ /* 0x000fc8000f8210ff */
[----:B------:R-:W-:-:S05]  /*1790*/  LEA.HI.X R7, R4, UR5, R5, 0x2, P1 ;  /* 0x0000000504077c11 */ /* 0x000fca00088f1405 */
[----:B------:R0:W-:Y:S04]  /*17a0*/  STG.E desc[UR6][R6.64], R3 ;  /* 0x0000000306007986 */ /* 0x0001e8000c101906 */
.L_x_59:
[----:B------:R-:W-:Y:S05]  /*17b0*/  BSYNC B0 ;  /* 0x0000000000007941 */ /* 0x000fea0003800000 */
.L_x_58:
[----:B------:R-:W-:Y:S01]  /*17c0*/  ULDC.64 UR12, c[0x0][0x2e8] ;  /* 0x0000ba00000c7ab9 */ /* 0x000fe20000000a00 */
[----:B------:R-:W-:Y:S01]  /*17d0*/  ULDC.64 UR4, c[0x0][0x2b8] ;  /* 0x0000ae0000047ab9 */ /* 0x000fe20000000a00 */
[----:B------:R-:W-:Y:S02]  /*17e0*/  ISETP.NE.U32.AND P0, PT, RZ, UR12, PT ;  /* 0x0000000cff007c0c */ /* 0x000fe4000bf05070 */
[C---:B------:R-:W-:Y:S02]  /*17f0*/  LEA R4, P1, R10.reuse, UR4, 0x2 ;  /* 0x000000040a047c11 */ /* 0x040fe4000f8210ff */
[----:B------:R-:W-:Y:S02]  /*1800*/  ISETP.NE.AND.EX P0, PT, RZ, UR13, PT, P0 ;  /* 0x0000000dff007c0c */ /* 0x000fe4000bf05300 */
[----:B------:R-:W-:Y:S02]  /*1810*/  LEA.HI.X R5, R10, UR5, R9, 0x2, P1 ;  /* 0x000000050a057c11 */ /* 0x000fe400088f1409 */
[----:B------:R-:W-:-:S03]  /*1820*/  ISETP.NE.OR P0, PT, R0, RZ, !P0 ;  /* 0x000000ff0000720c */ /* 0x000fc60004705670 */
[----:B------:R1:W-:Y:S04]  /*1830*/  STG.E.128 desc[UR6][R4.64], RZ ;  /* 0x000000ff04007986 */ /* 0x0003e8000c101d06 */
[----:B------:R1:W-:Y:S04]  /*1840*/  STG.E.128 desc[UR6][R4.64+0x1000], RZ ;  /* 0x001000ff04007986 */ /* 0x0003e8000c101d06 */
[----:B------:R1:W-:Y:S04]  /*1850*/  STG.E.128 desc[UR6][R4.64+0x2000], RZ ;  /* 0x002000ff04007986 */ /* 0x0003e8000c101d06 */
[----:B------:R1:W-:Y:S04]  /*1860*/  STG.E.128 desc[UR6][R4.64+0x3000], RZ ;  /* 0x003000ff04007986 */ /* 0x0003e8000c101d06 */
[----:B------:R1:W-:Y:S04]  /*1870*/  STG.E.128 desc[UR6][R4.64+0x4000], RZ ;  /* 0x004000ff04007986 */ /* 0x0003e8000c101d06 */
[----:B------:R1:W-:Y:S04]  /*1880*/  STG.E.128 desc[UR6][R4.64+0x5000], RZ ;  /* 0x005000ff04007986 */ /* 0x0003e8000c101d06 */
[----:B------:R1:W-:Y:S04]  /*1890*/  STG.E.128 desc[UR6][R4.64+0x6000], RZ ;  /* 0x006000ff04007986 */ /* 0x0003e8000c101d06 */
[----:B------:R1:W-:Y:S01]  /*18a0*/  STG.E.128 desc[UR6][R4.64+0x7000], RZ ;  /* 0x007000ff04007986 */ /* 0x0003e2000c101d06 */
[----:B------:R-:W-:Y:S05]  /*18b0*/  @P0 EXIT ;  /* 0x000000000000094d */ /* 0x000fea0003800000 */
[----:B0-----:R-:W0:Y:S08]  /*18c0*/  LDC R3, c[0x0][0x2e0] ;  /* 0x0000b800ff037b82 */ /* 0x001e300000000800 */
[----:B------:R-:W2:Y:S08]  /*18d0*/  LDC R7, c[0x0][0x220] ;  /* 0x00008800ff077b82 */ /* 0x000eb00000000800 */
[----:B-1----:R-:W1:Y:S01]  /*18e0*/  LDC.64 R4, c[0x0][0x2e8] ;  /* 0x0000ba00ff047b82 */ /* 0x002e620000000a00 */
[----:B0-----:R-:W-:-:S04]  /*18f0*/  IMAD R2, R2, R3, UR9 ;  /* 0x0000000902027e24 */ /* 0x001fc8000f8e0203 */
[----:B--2---:R-:W-:-:S04]  /*1900*/  IMAD R3, R2, R7, UR8 ;  /* 0x0000000802037e24 */ /* 0x004fc8000f8e0207 */
[----:B-1----:R-:W-:-:S05]  /*1910*/  IMAD.WIDE R2, R3, 0x4, R4 ;  /* 0x0000000403027825 */ /* 0x002fca00078e0204 */
[----:B------:R-:W-:Y:S01]  /*1920*/  STG.E desc[UR6][R2.64], RZ ;  /* 0x000000ff02007986 */ /* 0x000fe2000c101906 */
[----:B------:R-:W-:Y:S05]  /*1930*/  EXIT ;  /* 0x000000000000794d */ /* 0x000fea0003800000 */
.L_x_60:
        /* <DEDUP_REMOVED lines=12> */
.L_x_142:


//--------------------- .text._ZN7cutlass13device_kernelIN5flash19enable_sm80_to_sm89INS1_16FlashAttnBwdSm80INS1_25CollectiveMainloopBwdSm80ILi2ELi2EN4cute5tupleIJNS5_1CILi64EEENS7_ILi128EEES9_EEENS_10bfloat16_tEfNS_4arch4Sm80ELb1ELb0ELb1ELb1ELb0ELb0ELb0ELb0ELi2ELi2ELi2ELi2ELb0EEENS1_21CollectiveEpilogueBwdISA_SB_SD_Li256ELb1ELb0ELi4EEENS1_25SingleTileBwdLPTSchedulerILb1ELi128ELb0EEEEEEEEEvNT_6ParamsE --------------------------
	.section	.text._ZN7cutlass13device_kernelIN5flash19enable_sm80_to_sm89INS1_16FlashAttnBwdSm80INS1_25CollectiveMainloopBwdSm80ILi2ELi2EN4cute5tupleIJNS5_1CILi64EEENS7_ILi128EEES9_EEENS_10bfloat16_tEfNS_4arch4Sm80ELb1ELb0ELb1ELb1ELb0ELb0ELb0ELb0ELi2ELi2ELi2ELi2ELb0EEENS1_21CollectiveEpilogueBwdISA_SB_SD_Li256ELb1ELb0ELi4EEENS1_25SingleTileBwdLPTSchedulerILb1ELi128ELb0EEEEEEEEEvNT_6ParamsE,"ax",@progbits
	.align	128
.text._ZN7cutlass13device_kernelIN5flash19enable_sm80_to_sm89INS1_16FlashAttnBwdSm80INS1_25CollectiveMainloopBwdSm80ILi2ELi2EN4cute5tupleIJNS5_1CILi64EEENS7_ILi128EEES9_EEENS_10bfloat16_tEfNS_4arch4Sm80ELb1ELb0ELb1ELb1ELb0ELb0ELb0ELb0ELi2ELi2ELi2ELi2ELb0EEENS1_21CollectiveEpilogueBwdISA_SB_SD_Li256ELb1ELb0ELi4EEENS1_25SingleTileBwdLPTSchedulerILb1ELi128ELb0EEEEEEEEEvNT_6ParamsE:
        .type           _ZN7cutlass13device_kernelIN5flash19enable_sm80_to_sm89INS1_16FlashAttnBwdSm80INS1_25CollectiveMainloopBwdSm80ILi2ELi2EN4cute5tupleIJNS5_1CILi64EEENS7_ILi128EEES9_EEENS_10bfloat16_tEfNS_4arch4Sm80ELb1ELb0ELb1ELb1ELb0ELb0ELb0ELb0ELi2ELi2ELi2ELi2ELb0EEENS1_21CollectiveEpilogueBwdISA_SB_SD_Li256ELb1ELb0ELi4EEENS1_25SingleTileBwdLPTSchedulerILb1ELi128ELb0EEEEEEEEEvNT_6ParamsE,@function
        .size           _ZN7cutlass13device_kernelIN5flash19enable_sm80_to_sm89INS1_16FlashAttnBwdSm80INS1_25CollectiveMainloopBwdSm80ILi2ELi2EN4cute5tupleIJNS5_1CILi64EEENS7_ILi128EEES9_EEENS_10bfloat16_tEfNS_4arch4Sm80ELb1ELb0ELb1ELb1ELb0ELb0ELb0ELb0ELi2ELi2ELi2ELi2ELb0EEENS1_21CollectiveEpilogueBwdISA_SB_SD_Li256ELb1ELb0ELi4EEENS1_25SingleTileBwdLPTSchedulerILb1ELi128ELb0EEEEEEEEEvNT_6ParamsE,(.L_x_143 - _ZN7cutlass13device_kernelIN5flash19enable_sm80_to_sm89INS1_16FlashAttnBwdSm80INS1_25CollectiveMainloopBwdSm80ILi2ELi2EN4cute5tupleIJNS5_1CILi64EEENS7_ILi128EEES9_EEENS_10bfloat16_tEfNS_4arch4Sm80ELb1ELb0ELb1ELb1ELb0ELb0ELb0ELb0ELi2ELi2ELi2ELi2ELb0EEENS1_21CollectiveEpilogueBwdISA_SB_SD_Li256ELb1ELb0ELi4EEENS1_25SingleTileBwdLPTSchedulerILb1ELi128ELb0EEEEEEEEEvNT_6ParamsE)
        .other          _ZN7cutlass13device_kernelIN5flash19enable_sm80_to_sm89INS1_16FlashAttnBwdSm80INS1_25CollectiveMainloopBwdSm80ILi2ELi2EN4cute5tupleIJNS5_1CILi64EEENS7_ILi128EEES9_EEENS_10bfloat16_tEfNS_4arch4Sm80ELb1ELb0ELb1ELb1ELb0ELb0ELb0ELb0ELi2ELi2ELi2ELi2ELb0EEENS1_21CollectiveEpilogueBwdISA_SB_SD_Li256ELb1ELb0ELi4EEENS1_25SingleTileBwdLPTSchedulerILb1ELi128ELb0EEEEEEEEEvNT_6ParamsE,@"STO_CUDA_ENTRY STV_DEFAULT"
_ZN7cutlass13device_kernelIN5flash19enable_sm80_to_sm89INS1_16FlashAttnBwdSm80INS1_25CollectiveMainloopBwdSm80ILi2ELi2EN4cute5tupleIJNS5_1CILi64EEENS7_ILi128EEES9_EEENS_10bfloat16_tEfNS_4arch4Sm80ELb1ELb0ELb1ELb1ELb0ELb0ELb0ELb0ELi2ELi2ELi2ELi2ELb0EEENS1_21CollectiveEpilogueBwdISA_SB_SD_Li256ELb1ELb0ELi4EEENS1_25SingleTileBwdLPTSchedulerILb1ELi128ELb0EEEEEEEEEvNT_6ParamsE:
[----:B------:R-:W-:Y:S01]  /*0000*/  LDC R1, c[0x0][0x28] ;  /* 0x00000a00ff017b82 */ /* 0x000fe20000000800 */
[----:B------:R-:W-:Y:S05]  /*0010*/  EXIT ;  /* 0x000000000000794d */ /* 0x000fea0003800000 */
.L_x_61:
        /* <DEDUP_REMOVED lines=14> */
.L_x_143:


//--------------------- .text._ZN7cutlass13device_kernelIN5flash19enable_sm80_to_sm89INS1_16FlashAttnBwdSm80INS1_25CollectiveMainloopBwdSm80ILi2ELi2EN4cute5tupleIJNS5_1CILi64EEENS7_ILi128EEES9_EEENS_10bfloat16_tEfNS_4arch4Sm80ELb1ELb0ELb1ELb1ELb1ELb0ELb0ELb0ELi2ELi2ELi2ELi2ELb0EEENS1_21CollectiveEpilogueBwdISA_SB_SD_Li256ELb1ELb0ELi4EEENS1_25SingleTileBwdLPTSchedulerILb1ELi128ELb1EEEEEEEEEvNT_6ParamsE --------------------------
	.section	.text._ZN7cutlass13device_kernelIN5flash19enable_sm80_to_sm89INS1_16FlashAttnBwdSm80INS1_25CollectiveMainloopBwdSm80ILi2ELi2EN4cute5tupleIJNS5_1CILi64EEENS7_ILi128EEES9_EEENS_10bfloat16_tEfNS_4arch4Sm80ELb1ELb0ELb1ELb1ELb1ELb0ELb0ELb0ELi2ELi2ELi2ELi2ELb0EEENS1_21CollectiveEpilogueBwdISA_SB_SD_Li256ELb1ELb0ELi4EEENS1_25SingleTileBwdLPTSchedulerILb1ELi128ELb1EEEEEEEEEvNT_6ParamsE,"ax",@progbits
	.align	128
.text._ZN7cutlass13device_kernelIN5flash19enable_sm80_to_sm89INS1_16FlashAttnBwdSm80INS1_25CollectiveMainloopBwdSm80ILi2ELi2EN4cute5tupleIJNS5_1CILi64EEENS7_ILi128EEES9_EEENS_10bfloat16_tEfNS_4arch4Sm80ELb1ELb0ELb1ELb1ELb1ELb0ELb0ELb0ELi2ELi2ELi2ELi2ELb0EEENS1_21CollectiveEpilogueBwdISA_SB_SD_Li256ELb1ELb0ELi4EEENS1_25SingleTileBwdLPTSchedulerILb1ELi128ELb1EEEEEEEEEvNT_6ParamsE:
        .type           _ZN7cutlass13device_kernelIN5flash19enable_sm80_to_sm89INS1_16FlashAttnBwdSm80INS1_25CollectiveMainloopBwdSm80ILi2ELi2EN4cute5tupleIJNS5_1CILi64EEENS7_ILi128EEES9_EEENS_10bfloat16_tEfNS_4arch4Sm80ELb1ELb0ELb1ELb1ELb1ELb0ELb0ELb0ELi2ELi2ELi2ELi2ELb0EEENS1_21CollectiveEpilogueBwdISA_SB_SD_Li256ELb1ELb0ELi4EEENS1_25SingleTileBwdLPTSchedulerILb1ELi128ELb1EEEEEEEEEvNT_6ParamsE,@function
        .size           _ZN7cutlass13device_kernelIN5flash19enable_sm80_to_sm89INS1_16FlashAttnBwdSm80INS1_25CollectiveMainloopBwdSm80ILi2ELi2EN4cute5tupleIJNS5_1CILi64EEENS7_ILi128EEES9_EEENS_10bfloat16_tEfNS_4arch4Sm80ELb1ELb0ELb1ELb1ELb1ELb0ELb0ELb0ELi2ELi2ELi2ELi2ELb0EEENS1_21CollectiveEpilogueBwdISA_SB_SD_Li256ELb1ELb0ELi4EEENS1_25SingleTileBwdLPTSchedulerILb1ELi128ELb1EEEEEEEEEvNT_6ParamsE,(.L_x_144 - _ZN7cutlass13device_kernelIN5flash19enable_sm80_to_sm89INS1_16FlashAttnBwdSm80INS1_25CollectiveMainloopBwdSm80ILi2ELi2EN4cute5tupleIJNS5_1CILi64EEENS7_ILi128EEES9_EEENS_10bfloat16_tEfNS_4arch4Sm80ELb1ELb0ELb1ELb1ELb1ELb0ELb0ELb0ELi2ELi2ELi2ELi2ELb0EEENS1_21CollectiveEpilogueBwdISA_SB_SD_Li256ELb1ELb0ELi4EEENS1_25SingleTileBwdLPTSchedulerILb1ELi128ELb1EEEEEEEEEvNT_6ParamsE)
        .other          _ZN7cutlass13device_kernelIN5flash19enable_sm80_to_sm89INS1_16FlashAttnBwdSm80INS1_25CollectiveMainloopBwdSm80ILi2ELi2EN4cute5tupleIJNS5_1CILi64EEENS7_ILi128EEES9_EEENS_10bfloat16_tEfNS_4arch4Sm80ELb1ELb0ELb1ELb1ELb1ELb0ELb0ELb0ELi2ELi2ELi2ELi2ELb0EEENS1_21CollectiveEpilogueBwdISA_SB_SD_Li256ELb1ELb0ELi4EEENS1_25SingleTileBwdLPTSchedulerILb1ELi128ELb1EEEEEEEEEvNT_6ParamsE,@"STO_CUDA_ENTRY STV_DEFAULT"
_ZN7cutlass13device_kernelIN5flash19enable_sm80_to_sm89INS1_16FlashAttnBwdSm80INS1_25CollectiveMainloopBwdSm80ILi2ELi2EN4cute5tupleIJNS5_1CILi64EEENS7_ILi128EEES9_EEENS_10bfloat16_tEfNS_4arch4Sm80ELb1ELb0ELb1ELb1ELb1ELb0ELb0ELb0ELi2ELi2ELi2ELi2ELb0EEENS1_21CollectiveEpilogueBwdISA_SB_SD_Li256ELb1ELb0ELi4EEENS1_25SingleTileBwdLPTSchedulerILb1ELi128ELb1EEEEEEEEEvNT_6ParamsE:
[----:B------:R-:W-:Y:S01]  /*0000*/  LDC R1, c[0x0][0x28] ;  /* 0x00000a00ff017b82 */ /* 0x000fe20000000800 */
[----:B------:R-:W-:Y:S05]  /*0010*/  EXIT ;  /* 0x000000000000794d */ /* 0x000fea0003800000 */
.L_x_62:
        /* <DEDUP_REMOVED lines=14> */
.L_x_144:


//--------------------- .text._ZN7cutlass13device_kernelIN5flash19enable_sm80_to_sm89INS1_16FlashAttnBwdSm80INS1_25CollectiveMainloopBwdSm80ILi2ELi2EN4cute5tupleIJNS5_1CILi64EEENS7_ILi128EEES9_EEENS_10bfloat16_tEfNS_4arch4Sm80ELb1ELb0ELb1ELb1ELb0ELb0ELb0ELb0ELi2ELi2ELi2ELi2ELb0EEENS1_24CollectiveEpilogueBwdGQAISA_fSD_Li256ELb1ELb0EEENS1_25SingleTileBwdLPTSchedulerILb1ELi128ELb0EEEEEEEEEvNT_6ParamsE --------------------------
	.section	.text._ZN7cutlass13device_kernelIN5flash19enable_sm80_to_sm89INS1_16FlashAttnBwdSm80INS1_25CollectiveMainloopBwdSm80ILi2ELi2EN4cute5tupleIJNS5_1CILi64EEENS7_ILi128EEES9_EEENS_10bfloat16_tEfNS_4arch4Sm80ELb1ELb0ELb1ELb1ELb0ELb0ELb0ELb0ELi2ELi2ELi2ELi2ELb0EEENS1_24CollectiveEpilogueBwdGQAISA_fSD_Li256ELb1ELb0EEENS1_25SingleTileBwdLPTSchedulerILb1ELi128ELb0EEEEEEEEEvNT_6ParamsE,"ax",@progbits
	.align	128
.text._ZN7cutlass13device_kernelIN5flash19enable_sm80_to_sm89INS1_16FlashAttnBwdSm80INS1_25CollectiveMainloopBwdSm80ILi2ELi2EN4cute5tupleIJNS5_1CILi64EEENS7_ILi128EEES9_EEENS_10bfloat16_tEfNS_4arch4Sm80ELb1ELb0ELb1ELb1ELb0ELb0ELb0ELb0ELi2ELi2ELi2ELi2ELb0EEENS1_24CollectiveEpilogueBwdGQAISA_fSD_Li256ELb1ELb0EEENS1_25SingleTileBwdLPTSchedulerILb1ELi128ELb0EEEEEEEEEvNT_6ParamsE:
        .type           _ZN7cutlass13device_kernelIN5flash19enable_sm80_to_sm89INS1_16FlashAttnBwdSm80INS1_25CollectiveMainloopBwdSm80ILi2ELi2EN4cute5tupleIJNS5_1CILi64EEENS7_ILi128EEES9_EEENS_10bfloat16_tEfNS_4arch4Sm80ELb1ELb0ELb1ELb1ELb0ELb0ELb0ELb0ELi2ELi2ELi2ELi2ELb0EEENS1_24CollectiveEpilogueBwdGQAISA_fSD_Li256ELb1ELb0EEENS1_25SingleTileBwdLPTSchedulerILb1ELi128ELb0EEEEEEEEEvNT_6ParamsE,@function
        .size           _ZN7cutlass13device_kernelIN5flash19enable_sm80_to_sm89INS1_16FlashAttnBwdSm80INS1_25CollectiveMainloopBwdSm80ILi2ELi2EN4cute5tupleIJNS5_1CILi64EEENS7_ILi128EEES9_EEENS_10bfloat16_tEfNS_4arch4Sm80ELb1ELb0ELb1ELb1ELb0ELb0ELb0ELb0ELi2ELi2ELi2ELi2ELb0EEENS1_24CollectiveEpilogueBwdGQAISA_fSD_Li256ELb1ELb0EEENS1_25SingleTileBwdLPTSchedulerILb1ELi128ELb0EEEEEEEEEvNT_6ParamsE,(.L_x_145 - _ZN7cutlass13device_kernelIN5flash19enable_sm80_to_sm89INS1_16FlashAttnBwdSm80INS1_25CollectiveMainloopBwdSm80ILi2ELi2EN4cute5tupleIJNS5_1CILi64EEENS7_ILi128EEES9_EEENS_10bfloat16_tEfNS_4arch4Sm80ELb1ELb0ELb1ELb1ELb0ELb0ELb0ELb0ELi2ELi2ELi2ELi2ELb0EEENS1_24CollectiveEpilogueBwdGQAISA_fSD_Li256ELb1ELb0EEENS1_25SingleTileBwdLPTSchedulerILb1ELi128ELb0EEEEEEEEEvNT_6ParamsE)
        .other          _ZN7cutlass13device_kernelIN5flash19enable_sm80_to_sm89INS1_16FlashAttnBwdSm80INS1_25CollectiveMainloopBwdSm80ILi2ELi2EN4cute5tupleIJNS5_1CILi64EEENS7_ILi128EEES9_EEENS_10bfloat16_tEfNS_4arch4Sm80ELb1ELb0ELb1ELb1ELb0ELb0ELb0ELb0ELi2ELi2ELi2ELi2ELb0EEENS1_24CollectiveEpilogueBwdGQAISA_fSD_Li256ELb1ELb0EEENS1_25SingleTileBwdLPTSchedulerILb1ELi128ELb0EEEEEEEEEvNT_6ParamsE,@"STO_CUDA_ENTRY STV_DEFAULT"
_ZN7cutlass13device_kernelIN5flash19enable_sm80_to_sm89INS1_16FlashAttnBwdSm80INS1_25CollectiveMainloopBwdSm80ILi2ELi2EN4cute5tupleIJNS5_1CILi64EEENS7_ILi128EEES9_EEENS_10bfloat16_tEfNS_4arch4Sm80ELb1ELb0ELb1ELb1ELb0ELb0ELb0ELb0ELi2ELi2ELi2ELi2ELb0EEENS1_24CollectiveEpilogueBwdGQAISA_fSD_Li256ELb1ELb0EEENS1_25SingleTileBwdLPTSchedulerILb1ELi128ELb0EEEEEEEEEvNT_6ParamsE:
[----:B------:R-:W-:Y:S01]  /*0000*/  LDC R1, c[0x0][0x28] ;  /* 0x00000a00ff017b82 */ /* 0x000fe20000000800 */
[----:B------:R-:W-:Y:S05]  /*0010*/  EXIT ;  /* 0x000000000000794d */ /* 0x000fea0003800000 */
.L_x_63:
        /* <DEDUP_REMOVED lines=14> */
.L_x_145:


//--------------------- .text._ZN7cutlass13device_kernelIN5flash32FlashAttnBwdPostprocessConvertdQIN4cute5tupleIJNS3_1CILi128EEES6_EEENS_10bfloat16_tEfNS_4arch4Sm80ELi256ENS3_8TiledMMAINS3_8MMA_AtomIJNS3_30SM80_16x8x16_F32BF16BF16F32_TNEEEENS3_6LayoutINS4_IJNS5_ILi2EEENS5_ILi4EEENS5_ILi1EEEEEENS4_IJSI_SG_NS5_ILi0EEEEEEEENS4_IJNS5_ILi32EEENS5_ILi64EEENS5_ILi16EEEEEEEELb0EEEEEvNT_6ParamsE --------------------------
	.section	.text._ZN7cutlass13device_kernelIN5flash32FlashAttnBwdPostprocessConvertdQIN4cute5tupleIJNS3_1CILi128EEES6_EEENS_10bfloat16_tEfNS_4arch4Sm80ELi256ENS3_8TiledMMAINS3_8MMA_AtomIJNS3_30SM80_16x8x16_F32BF16BF16F32_TNEEEENS3_6LayoutINS4_IJNS5_ILi2EEENS5_ILi4EEENS5_ILi1EEEEEENS4_IJSI_SG_NS5_ILi0EEEEEEEENS4_IJNS5_ILi32EEENS5_ILi64EEENS5_ILi16EEEEEEEELb0EEEEEvNT_6ParamsE,"ax",@progbits
	.align	128
.text._ZN7cutlass13device_kernelIN5flash32FlashAttnBwdPostprocessConvertdQIN4cute5tupleIJNS3_1CILi128EEES6_EEENS_10bfloat16_tEfNS_4arch4Sm80ELi256ENS3_8TiledMMAINS3_8MMA_AtomIJNS3_30SM80_16x8x16_F32BF16BF16F32_TNEEEENS3_6LayoutINS4_IJNS5_ILi2EEENS5_ILi4EEENS5_ILi1EEEEEENS4_IJSI_SG_NS5_ILi0EEEEEEEENS4_IJNS5_ILi32EEENS5_ILi64EEENS5_ILi16EEEEEEEELb0EEEEEvNT_6ParamsE:
        .type           _ZN7cutlass13device_kernelIN5flash32FlashAttnBwdPostprocessConvertdQIN4cute5tupleIJNS3_1CILi128EEES6_EEENS_10bfloat16_tEfNS_4arch4Sm80ELi256ENS3_8TiledMMAINS3_8MMA_AtomIJNS3_30SM80_16x8x16_F32BF16BF16F32_TNEEEENS3_6LayoutINS4_IJNS5_ILi2EEENS5_ILi4EEENS5_ILi1EEEEEENS4_IJSI_SG_NS5_ILi0EEEEEEEENS4_IJNS5_ILi32EEENS5_ILi64EEENS5_ILi16EEEEEEEELb0EEEEEvNT_6ParamsE,@function
        .size           _ZN7cutlass13device_kernelIN5flash32FlashAttnBwdPostprocessConvertdQIN4cute5tupleIJNS3_1CILi128EEES6_EEENS_10bfloat16_tEfNS_4arch4Sm80ELi256ENS3_8TiledMMAINS3_8MMA_AtomIJNS3_30SM80_16x8x16_F32BF16BF16F32_TNEEEENS3_6LayoutINS4_IJNS5_ILi2EEENS5_ILi4EEENS5_ILi1EEEEEENS4_IJSI_SG_NS5_ILi0EEEEEEEENS4_IJNS5_ILi32EEENS5_ILi64EEENS5_ILi16EEEEEEEELb0EEEEEvNT_6ParamsE,(.L_x_146 - _ZN7cutlass13device_kernelIN5flash32FlashAttnBwdPostprocessConvertdQIN4cute5tupleIJNS3_1CILi128EEES6_EEENS_10bfloat16_tEfNS_4arch4Sm80ELi256ENS3_8TiledMMAINS3_8MMA_AtomIJNS3_30SM80_16x8x16_F32BF16BF16F32_TNEEEENS3_6LayoutINS4_IJNS5_ILi2EEENS5_ILi4EEENS5_ILi1EEEEEENS4_IJSI_SG_NS5_ILi0EEEEEEEENS4_IJNS5_ILi32EEENS5_ILi64EEENS5_ILi16EEEEEEEELb0EEEEEvNT_6ParamsE)
        .other          _ZN7cutlass13device_kernelIN5flash32FlashAttnBwdPostprocessConvertdQIN4cute5tupleIJNS3_1CILi128EEES6_EEENS_10bfloat16_tEfNS_4arch4Sm80ELi256ENS3_8TiledMMAINS3_8MMA_AtomIJNS3_30SM80_16x8x16_F32BF16BF16F32_TNEEEENS3_6LayoutINS4_IJNS5_ILi2EEENS5_ILi4EEENS5_ILi1EEEEEENS4_IJSI_SG_NS5_ILi0EEEEEEEENS4_IJNS5_ILi32EEENS5_ILi64EEENS5_ILi16EEEEEEEELb0EEEEEvNT_6ParamsE,@"STO_CUDA_ENTRY STV_DEFAULT"
_ZN7cutlass13device_kernelIN5flash32FlashAttnBwdPostprocessConvertdQIN4cute5tupleIJNS3_1CILi128EEES6_EEENS_10bfloat16_tEfNS_4arch4Sm80ELi256ENS3_8TiledMMAINS3_8MMA_AtomIJNS3_30SM80_16x8x16_F32BF16BF16F32_TNEEEENS3_6LayoutINS4_IJNS5_ILi2EEENS5_ILi4EEENS5_ILi1EEEEEENS4_IJSI_SG_NS5_ILi0EEEEEEEENS4_IJNS5_ILi32EEENS5_ILi64EEENS5_ILi16EEEEEEEELb0EEEEEvNT_6ParamsE:
        /* <DEDUP_REMOVED lines=10> */
[----:B------:R-:W-:Y:S01]  /*00a0*/  ULDC UR8, c[0x0][0x240] ;  /* 0x0000900000087ab9 */ /* 0x000fe20000000800 */
[----:B-1----:R-:W-:-:S11]  /*00b0*/  IMAD.WIDE R4, R11, 0x4, R4 ;  /* 0x000000040b047825 */ /* 0x002fd600078e0204 */
[----:B------:R-:W0:Y:S01]  /*00c0*/  @P1 LDC.64 R6, c[0x0][0x278] ;  /* 0x00009e00ff061b82 */ /* 0x000e220000000a00 */
[----:B------:R-:W-:Y:S01]  /*00d0*/  IMAD.U32 R3, RZ, RZ, UR8 ;  /* 0x00000008ff037e24 */ /* 0x000fe2000f8e00ff */
[----:B------:R1:W5:Y:S01]  /*00e0*/  @P0 LDG.E R71, desc[UR6][R4.64] ;  /* 0x0000000604470981 */ /* 0x000362000c1e1900 */
[----:B------:R-:W2:Y:S01]  /*00f0*/  S2R R2, SR_CTAID.X ;  /* 0x0000000000027919 */ /* 0x000ea20000002500 */
[----:B0-----:R-:W-:-:S05]  /*0100*/  @P1 IMAD.WIDE R6, R11, 0x4, R6 ;  /* 0x000000040b061825 */ /* 0x001fca00078e0206 */
[----:B------:R1:W5:Y:S01]  /*0110*/  @P1 LDG.E R3, desc[UR6][R6.64] ;  /* 0x0000000606031981 */ /* 0x000362000c1e1900 */
[----:B--2---:R-:W-:Y:S01]  /*0120*/  IMAD.SHL.U32 R0, R2, 0x80, RZ ;  /* 0x0000008002007824 */ /* 0x004fe200078e00ff */
[----:B------:R-:W-:Y:S06]  /*0130*/  @P1 BRA `(.L_x_64) ;  /* 0x0000000000101947 */ /* 0x000fec0003800000 */
[----:B------:R-:W-:Y:S05]  /*0140*/  @!P0 BRA `(.L_x_64) ;  /* 0x00000000000c8947 */ /* 0x000fea0003800000 */
[----:B-1----:R-:W2:Y:S04]  /*0150*/  LDG.E R6, desc[UR6][R4.64] ;  /* 0x0000000604067981 */ /* 0x002ea8000c1e1900 */
[----:B-----5:R-:W2:Y:S02]  /*0160*/  LDG.E R3, desc[UR6][R4.64+0x4] ;  /* 0x0000040604037981 */ /* 0x020ea4000c1e1900 */
[----:B--2---:R-:W-:-:S07]  /*0170*/  IMAD.IADD R3, R3, 0x1, -R6 ;  /* 0x0000000103037824 */ /* 0x004fce00078e0a06 */
.L_x_64:
[----:B------:R-:W-:Y:S02]  /*0180*/  ISETP.NE.U32.AND P1, PT, RZ, UR4, PT ;  /* 0x00000004ff007c0c */ /* 0x000fe4000bf25070 */
[----:B-----5:R-:W-:Y:S02]  /*0190*/  ISETP.LE.AND P2, PT, R3, R0, PT ;  /* 0x000000000300720c */ /* 0x020fe40003f43270 */
[----:B------:R-:W-:-:S13]  /*01a0*/  ISETP.NE.AND.EX P1, PT, RZ, UR5, PT, P1 ;  /* 0x00000005ff007c0c */ /* 0x000fda000bf25310 */
[----:B------:R-:W-:Y:S05]  /*01b0*/  @P1 EXIT P2 ;  /* 0x000000000000194d */ /* 0x000fea0001000000 */
[----:B------:R-:W0:Y:S01]  /*01c0*/  S2R R72, SR_TID.X ;  /* 0x0000000000487919 */ /* 0x000e220000002100 */
[----:B-1----:R-:W-:Y:S01]  /*01d0*/  @P0 LEA R4, R11, R71, 0x7 ;  /* 0x000000470b040211 */ /* 0x002fe200078e38ff */
[----:B------:R-:W1:Y:S01]  /*01e0*/  S2UR UR8, SR_CTAID.Y ;  /* 0x00000000000879c3 */ /* 0x000e620000002600 */
[----:B------:R-:W-:Y:S01]  /*01f0*/  IMAD.SHL.U32 R9, R2, 0x4000, RZ ;  /* 0x0000400002097824 */ /* 0x000fe200078e00ff */
[----:B------:R-:W-:Y:S01]  /*0200*/  SHF.R.S32.HI R69, RZ, 0x1f, R11 ;  /* 0x0000001fff457819 */ /* 0x000fe2000001140b */
[----:B------:R-:W-:Y:S01]  /*0210*/  ULDC.64 UR4, c[0x0][0x230] ;  /* 0x00008c0000047ab9 */ /* 0x000fe20000000a00 */
[----:B------:R-:W-:Y:S02]  /*0220*/  @P0 SHF.R.S32.HI R5, RZ, 0x1f, R4 ;  /* 0x0000001fff050819 */ /* 0x000fe40000011404 */
[----:B------:R-:W-:Y:S02]  /*0230*/  SEL R69, R69, RZ, !P1 ;  /* 0x000000ff45457207 */ /* 0x000fe40004800000 */
[----:B------:R-:W2:Y:S01]  /*0240*/  LDC.64 R12, c[0x0][0x228] ;  /* 0x00008a00ff0c7b82 */ /* 0x000ea20000000a00 */
[----:B------:R-:W-:-:S02]  /*0250*/  @P0 LEA.HI R5, R5, R4, RZ, 0x7 ;  /* 0x0000000405050211 */ /* 0x000fc400078f38ff */
[----:B------:R-:W-:-:S03]  /*0260*/  SEL R68, R11, RZ, !P1 ;  /* 0x000000ff0b447207 */ /* 0x000fc60004800000 */
[----:B------:R-:W-:-:S05]  /*0270*/  @P0 IMAD.SHL.U32 R5, R5, 0x80, RZ ;  /* 0x0000008005050824 */ /* 0x000fca00078e00ff */
[----:B------:R-:W-:Y:S02]  /*0280*/  @P0 LOP3.LUT R7, R5, 0xffffc000, RZ, 0xc0, !PT ;  /* 0xffffc00005070812 */ /* 0x000fe400078ec0ff */
[----:B------:R-:W-:Y:S02]  /*0290*/  CS2R R4, SRZ ;  /* 0x0000000000047805 */ /* 0x000fe4000001ff00 */
[----:B------:R-:W-:Y:S01]  /*02a0*/  @P0 MOV R4, R7 ;  /* 0x0000000700040202 */ /* 0x000fe20000000f00 */
[----:B-1----:R-:W-:Y:S01]  /*02b0*/  USHF.R.S32.HI UR9, URZ, 0x1f, UR8 ;  /* 0x0000001f3f097899 */ /* 0x002fe20008011408 */
[----:B------:R-:W-:Y:S02]  /*02c0*/  @P0 SHF.R.S32.HI R5, RZ, 0x1f, R7 ;  /* 0x0000001fff050819 */ /* 0x000fe40000011407 */
[----:B------:R-:W-:Y:S01]  /*02d0*/  SHF.R.S32.HI R7, RZ, 0x1f, R9 ;  /* 0x0000001fff077819 */ /* 0x000fe20000011409 */
[----:B0-----:R-:W-:Y:S02]  /*02e0*/  IMAD.SHL.U32 R70, R72, 0x4, RZ ;  /* 0x0000000448467824 */ /* 0x001fe400078e00ff */
[----:B--2---:R-:W-:-:S03]  /*02f0*/  IMAD R8, R12, UR9, RZ ;  /* 0x000000090c087c24 */ /* 0x004fc6000f8e02ff */
[----:B------:R-:W-:Y:S01]  /*0300*/  IADD3 R4, P2, P3, R4, R70, R9 ;  /* 0x0000004604047210 */ /* 0x000fe20007b5e009 */
[----:B------:R-:W-:Y:S01]  /*0310*/  IMAD R9, R69, UR4, RZ ;  /* 0x0000000445097c24 */ /* 0x000fe2000f8e02ff */
[----:B------:R-:W-:-:S03]  /*0320*/  SHF.R.S32.HI R6, RZ, 0x1f, R70 ;  /* 0x0000001fff067819 */ /* 0x000fc60000011446 */
[----:B------:R-:W-:Y:S01]  /*0330*/  IMAD R9, R68, UR5, R9 ;  /* 0x0000000544097c24 */ /* 0x000fe2000f8e0209 */
[----:B------:R-:W-:Y:S01]  /*0340*/  IADD3.X R5, R5, R6, R7, P2, P3 ;  /* 0x0000000605057210 */ /* 0x000fe200017e6407 */
[----:B------:R-:W-:Y:S02]  /*0350*/  IMAD R7, R13, UR8, R8 ;  /* 0x000000080d077c24 */ /* 0x000fe4000f8e0208 */
[----:B------:R-:W-:-:S04]  /*0360*/  IMAD.WIDE.U32 R4, R12, UR8, R4 ;  /* 0x000000080c047c25 */ /* 0x000fc8000f8e0004 */
[----:B------:R-:W-:Y:S02]  /*0370*/  IMAD.IADD R5, R5, 0x1, R7 ;  /* 0x0000000105057824 */ /* 0x000fe400078e0207 */
        /* <DEDUP_REMOVED lines=21> */
[----:B------:R-:W-:Y:S01]  /*04d0*/  SHF.R.S32.HI R75, RZ, 0x1f, R72 ;  /* 0x0000001fff4b7819 */ /* 0x000fe20000011448 */
[----:B------:R-:W1:Y:S01]  /*04e0*/  S2UR UR5, SR_CgaCtaId ;  /* 0x00000000000579c3 */ /* 0x000e620000008800 */
[----:B------:R-:W-:Y:S01]  /*04f0*/  UMOV UR4, 0x400 ;  /* 0x0000040000047882 */ /* 0x000fe20000000000 */
[----:B------:R-:W-:Y:S01]  /*0500*/  BSSY B0, `(.L_x_65) ;  /* 0x000013f000007945 */ /* 0x000fe20003800000 */
[----:B------:R-:W-:-:S02]  /*0510*/  LEA.HI R73, R75, R72, RZ, 0x2 ;  /* 0x000000484b497211 */ /* 0x000fc400078f10ff */
[-C--:B------:R-:W-:Y:S02]  /*0520*/  LEA.HI R74, R75, R72.reuse, RZ, 0x7 ;  /* 0x000000484b4a7211 */ /* 0x080fe400078f38ff */
[----:B------:R-:W-:Y:S02]  /*0530*/  LOP3.LUT R79, R73, 0x7ffffffc, RZ, 0xc0, !PT ;  /* 0x7ffffffc494f7812 */ /* 0x000fe400078ec0ff */
[--C-:B------:R-:W-:Y:S01]  /*0540*/  SHF.R.S32.HI R78, RZ, 0x2, R73.reuse ;  /* 0x00000002ff4e7819 */ /* 0x100fe20000011449 */
[----:B------:R-:W-:Y:S01]  /*0550*/  IMAD.SHL.U32 R80, R74, 0x10, RZ ;  /* 0x000000104a507824 */ /* 0x000fe200078e00ff */
[----:B------:R-:W-:Y:S02]  /*0560*/  SHF.R.S32.HI R73, RZ, 0x1f, R73 ;  /* 0x0000001fff497819 */ /* 0x000fe40000011449 */
[----:B------:R-:W-:Y:S02]  /*0570*/  IADD3 R79, -R79, R72, RZ ;  /* 0x000000484f4f7210 */ /* 0x000fe40007ffe1ff */
[----:B0-----:R-:W-:-:S02]  /*0580*/  LEA.HI R76, R73, R78, RZ, 0x3 ;  /* 0x0000004e494c7211 */ /* 0x001fc400078f18ff */
[----:B------:R-:W-:Y:S02]  /*0590*/  LOP3.LUT R82, R80, 0xfffff800, RZ, 0xc0, !PT ;  /* 0xfffff80050527812 */ /* 0x000fe400078ec0ff */
[----:B------:R-:W-:Y:S02]  /*05a0*/  LOP3.LUT R77, R76, 0xfffffff8, RZ, 0xc0, !PT ;  /* 0xfffffff84c4d7812 */ /* 0x000fe400078ec0ff */
[-C--:B------:R-:W-:Y:S01]  /*05b0*/  LEA.HI R76, R75, R72.reuse, RZ, 0x6 ;  /* 0x000000484b4c7211 */ /* 0x080fe200078f30ff */
[----:B------:R-:W-:Y:S01]  /*05c0*/  IMAD R73, R79, 0x2, R82 ;  /* 0x000000024f497824 */ /* 0x000fe200078e0252 */
[CC--:B------:R-:W-:Y:S01]  /*05d0*/  LEA.HI R80, R75.reuse, R72.reuse, RZ, 0x5 ;  /* 0x000000484b507211 */ /* 0x0c0fe200078f28ff */
[----:B------:R-:W-:Y:S01]  /*05e0*/  IMAD.IADD R78, R78, 0x1, -R77 ;  /* 0x000000014e4e7824 */ /* 0x000fe200078e0a4d */
[----:B-1----:R-:W-:Y:S01]  /*05f0*/  ULEA UR4, UR5, UR4, 0x18 ;  /* 0x0000000405047291 */ /* 0x002fe2000f8ec03f */
[----:B------:R-:W-:Y:S02]  /*0600*/  SHF.R.S32.HI R79, RZ, 0x6, R76 ;  /* 0x00000006ff4f7819 */ /* 0x000fe4000001144c */
[----:B------:R-:W-:Y:S01]  /*0610*/  LEA.HI R83, R75, R72, RZ, 0x4 ;  /* 0x000000484b537211 */ /* 0x000fe200078f20ff */
[----:B------:R-:W-:Y:S01]  /*0620*/  ULDC UR5, c[0x0][0x268] ;  /* 0x00009a0000057ab9 */ /* 0x000fe20000000800 */
[----:B------:R-:W-:-:S02]  /*0630*/  SHF.R.S32.HI R77, RZ, 0x1f, R78 ;  /* 0x0000001fff4d7819 */ /* 0x000fc4000001144e */
[----:B------:R-:W-:Y:S02]  /*0640*/  LEA.HI R75, R76, R79, RZ, 0x1 ;  /* 0x0000004f4c4b7211 */ /* 0x000fe400078f08ff */
[----:B------:R-:W-:Y:S02]  /*0650*/  LEA.HI R76, R77, R78, RZ, 0x2 ;  /* 0x0000004e4d4c7211 */ /* 0x000fe400078f10ff */
[----:B------:R-:W-:Y:S02]  /*0660*/  SHF.R.S32.HI R81, RZ, 0x5, R80 ;  /* 0x00000005ff517819 */ /* 0x000fe40000011450 */
[----:B------:R-:W-:Y:S02]  /*0670*/  LEA R77, R72, UR4, 0x4 ;  /* 0x00000004484d7c11 */ /* 0x000fe4000f8e20ff */
[----:B------:R-:W-:Y:S02]  /*0680*/  LEA.HI R80, R80, R81, RZ, 0x1 ;  /* 0x0000005150507211 */ /* 0x000fe400078f08ff */
[----:B------:R-:W-:-:S02]  /*0690*/  LOP3.LUT R85, R83, 0xfffffff0, RZ, 0xc0, !PT ;  /* 0xfffffff053557812 */ /* 0x000fc400078ec0ff */
[----:B------:R-:W-:Y:S02]  /*06a0*/  LOP3.LUT R80, R80, 0xfffffe, RZ, 0xc0, !PT ;  /* 0x00fffffe50507812 */ /* 0x000fe400078ec0ff */
[----:B------:R-:W-:-:S03]  /*06b0*/  IADD3 R72, -R85, R72, RZ ;  /* 0x0000004855487210 */ /* 0x000fc60007ffe1ff */
[----:B------:R-:W-:Y:S01]  /*06c0*/  IMAD.IADD R82, R81, 0x1, -R80 ;  /* 0x0000000151527824 */ /* 0x000fe200078e0a50 */
[----:B------:R-:W-:Y:S02]  /*06d0*/  LOP3.LUT R80, R75, 0xfffffffe, RZ, 0xc0, !PT ;  /* 0xfffffffe4b507812 */ /* 0x000fe400078ec0ff */
[----:B------:R-:W-:Y:S01]  /*06e0*/  LOP3.LUT R81, R76, 0x7fffffc, RZ, 0xc0, !PT ;  /* 0x07fffffc4c517812 */ /* 0x000fe200078ec0ff */
[----:B------:R-:W-:Y:S01]  /*06f0*/  IMAD R75, R82, 0x100, R73 ;  /* 0x00000100524b7824 */ /* 0x000fe200078e0249 */
[----:B------:R-:W-:Y:S01]  /*0700*/  SHF.R.S32.HI R73, RZ, 0x4, R83 ;  /* 0x00000004ff497819 */ /* 0x000fe20000011453 */
[----:B------:R-:W-:Y:S02]  /*0710*/  IMAD.IADD R80, R79, 0x1, -R80 ;  /* 0x000000014f507824 */ /* 0x000fe400078e0a50 */
[----:B------:R-:W-:Y:S02]  /*0720*/  IMAD.SHL.U32 R76, R76, 0x10, RZ ;  /* 0x000000104c4c7824 */ /* 0x000fe400078e00ff */
[----:B------:R-:W-:-:S03]  /*0730*/  IMAD.IADD R78, R78, 0x1, -R81 ;  /* 0x000000014e4e7824 */ /* 0x000fc600078e0a51 */
[----:B------:R-:W-:Y:S01]  /*0740*/  LOP3.LUT R76, R76, 0x40, RZ, 0xc0, !PT ;  /* 0x000000404c4c7812 */ /* 0x000fe200078ec0ff */
[----:B------:R-:W-:Y:S01]  /*0750*/  IMAD R75, R78, 0x10, R75 ;  /* 0x000000104e4b7824 */ /* 0x000fe200078e024b */
[----:B--2---:R0:W-:Y:S04]  /*0760*/  STS.128 [R77], R4 ;  /* 0x000000044d007388 */ /* 0x0041e80000000c00 */
[----:B---3--:R1:W-:Y:S04]  /*0770*/  STS.128 [R77+0x1000], R8 ;  /* 0x001000084d007388 */ /* 0x0083e80000000c00 */
[----:B----4-:R2:W-:Y:S04]  /*0780*/  STS.128 [R77+0x2000], R12 ;  /* 0x0020000c4d007388 */ /* 0x0105e80000000c00 */
[----:B-----5:R-:W-:Y:S04]  /*0790*/  STS.128 [R77+0x3000], R16 ;  /* 0x003000104d007388 */ /* 0x020fe80000000c00 */
[----:B------:R-:W-:Y:S01]  /*07a0*/  STS.128 [R77+0x4000], R20 ;  /* 0x004000144d007388 */ /* 0x000fe20000000c00 */
[----:B0-----:R-:W-:-:S03]  /*07b0*/  SHF.R.S32.HI R4, RZ, 0x1f, R83 ;  /* 0x0000001fff047819 */ /* 0x001fc60000011453 */
[----:B------:R-:W-:Y:S01]  /*07c0*/  STS.128 [R77+0x5000], R24 ;  /* 0x005000184d007388 */ /* 0x000fe20000000c00 */
[----:B------:R-:W-:Y:S01]  /*07d0*/  LEA.HI R5, R4, R73, RZ, 0x2 ;  /* 0x0000004904057211 */ /* 0x000fe200078f10ff */
[----:B-1----:R-:W-:Y:S01]  /*07e0*/  IMAD.SHL.U32 R8, R72, 0x8, RZ ;  /* 0x0000000848087824 */ /* 0x002fe200078e00ff */
[C---:B------:R-:W-:Y:S01]  /*07f0*/  SHF.L.U32 R4, R80.reuse, 0x6, RZ ;  /* 0x0000000650047819 */ /* 0x040fe200000006ff */
[----:B------:R-:W-:Y:S01]  /*0800*/  STS.128 [R77+0x6000], R28 ;  /* 0x0060001c4d007388 */ /* 0x000fe20000000c00 */
[----:B------:R-:W-:Y:S01]  /*0810*/  LOP3.LUT R10, R5, 0xffffffc, RZ, 0xc0, !PT ;  /* 0x0ffffffc050a7812 */ /* 0x000fe200078ec0ff */
[----:B------:R-:W-:Y:S01]  /*0820*/  IMAD.SHL.U32 R5, R80, 0x8, RZ ;  /* 0x0000000850057824 */ /* 0x000fe200078e00ff */
[----:B------:R-:W-:Y:S01]  /*0830*/  LOP3.LUT R11, R4, 0x40, RZ, 0xc0, !PT ;  /* 0x00000040040b7812 */ /* 0x000fe200078ec0ff */
[----:B------:R0:W-:Y:S01]  /*0840*/  STS.128 [R77+0x7000], R32 ;  /* 0x007000204d007388 */ /* 0x0001e20000000c00 */
[----:B--2---:R-:W-:Y:S02]  /*0850*/  LOP3.LUT R13, R74, 0xffffff80, RZ, 0xc0, !PT ;  /* 0xffffff804a0d7812 */ /* 0x004fe400078ec0ff */
[----:B------:R-:W-:Y:S01]  /*0860*/  IADD3 R12, R73, -R10, RZ ;  /* 0x8000000a490c7210 */ /* 0x000fe20007ffe0ff */
[----:B------:R-:W-:Y:S01]  /*0870*/  STS.128 [R77+0x8000], R36 ;  /* 0x008000244d007388 */ /* 0x000fe20000000c00 */
[----:B------:R-:W-:-:S02]  /*0880*/  LOP3.LUT R5, R76, 0x8, R5, 0xf8, !PT ;  /* 0x000000084c057812 */ /* 0x000fc400078ef805 */
[----:B------:R-:W-:Y:S01]  /*0890*/  SHF.R.U32.HI R76, RZ, 0x3, R76 ;  /* 0x00000003ff4c7819 */ /* 0x000fe2000001164c */
[----:B------:R-:W-:Y:S01]  /*08a0*/  STS.128 [R77+0x9000], R40 ;  /* 0x009000284d007388 */ /* 0x000fe20000000c00 */
[----:B------:R-:W-:Y:S02]  /*08b0*/  LEA.HI R72, R72, R72, RZ, 0x1 ;  /* 0x0000004848487211 */ /* 0x000fe400078f08ff */
[----:B------:R-:W-:Y:S01]  /*08c0*/  LOP3.LUT R10, R11, 0x8, R8, 0xf8, !PT ;  /* 0x000000080b0a7812 */ /* 0x000fe200078ef808 */
[----:B------:R-:W-:Y:S01]  /*08d0*/  STS.128 [R77+0xa000], R44 ;  /* 0x00a0002c4d007388 */ /* 0x000fe20000000c00 */
[----:B------:R-:W-:Y:S01]  /*08e0*/  LOP3.LUT R76, R5, R76, RZ, 0x3c, !PT ;  /* 0x0000004c054c7212 */ /* 0x000fe200078e3cff */
[----:B------:R-:W-:Y:S01]  /*08f0*/  IMAD.SHL.U32 R72, R72, 0x400, RZ ;  /* 0x0000040048487824 */ /* 0x000fe200078e00ff */
[----:B------:R-:W-:Y:S01]  /*0900*/  SHF.R.U32.HI R11, RZ, 0x3, R11 ;  /* 0x00000003ff0b7819 */ /* 0x000fe2000001160b */
[----:B------:R-:W-:Y:S01]  /*0910*/  STS.128 [R77+0xb000], R48 ;  /* 0x00b000304d007388 */ /* 0x000fe20000000c00 */
[----:B0-----:R-:W-:-:S02]  /*0920*/  IMAD R35, R12, 0x10, R13 ;  /* 0x000000100c237824 */ /* 0x001fc400078e020d */
[----:B------:R-:W-:Y:S01]  /*0930*/  LOP3.LUT R34, R10, R11, RZ, 0x3c, !PT ;  /* 0x0000000b0a227212 */ /* 0x000fe200078e3cff */
[----:B------:R-:W-:Y:S01]  /*0940*/  STS.128 [R77+0xc000], R52 ;  /* 0x00c000344d007388 */ /* 0x000fe20000000c00 */
[----:B------:R-:W-:Y:S02]  /*0950*/  LOP3.LUT R12, R72, 0x7ffff800, RZ, 0xc0, !PT ;  /* 0x7ffff800480c7812 */ /* 0x000fe400078ec0ff */
[----:B------:R-:W-:Y:S01]  /*0960*/  CS2R R10, SRZ ;  /* 0x00000000000a7805 */ /* 0x000fe2000001ff00 */
[----:B------:R-:W-:Y:S01]  /*0970*/  STS.128 [R77+0xd000], R56 ;  /* 0x00d000384d007388 */ /* 0x000fe20000000c00 */
[----:B------:R-:W-:Y:S02]  /*0980*/  IADD3 R12, R34, R35, R12 ;  /* 0x00000023220c7210 */ /* 0x000fe40007ffe00c */
[----:B------:R-:W-:Y:S01]  /*0990*/  @P0 MOV R10, R71 ;  /* 0x00000047000a0202 */ /* 0x000fe20000000f00 */
[----:B------:R-:W-:Y:S01]  /*09a0*/  STS.128 [R77+0xe000], R60 ;  /* 0x00e0003c4d007388 */ /* 0x000fe20000000c00 */
[----:B------:R-:W-:-:S02]  /*09b0*/  @P0 SHF.R.S32.HI R11, RZ, 0x1f, R71 ;  /* 0x0000001fff0b0819 */ /* 0x000fc40000011447 */
[C---:B------:R-:W-:Y:S01]  /*09c0*/  IADD3 R10, P1, R73.reuse, R10, RZ ;  /* 0x0000000a490a7210 */ /* 0x040fe20007f3e0ff */
[----:B------:R-:W-:Y:S03]  /*09d0*/  STS.128 [R77+0xf000], R64 ;  /* 0x00f000404d007388 */ /* 0x000fe60000000c00 */
[----:B------:R-:W-:Y:S01]  /*09e0*/  LEA.HI.X.SX32 R11, R73, R11, 0x1, P1 ;  /* 0x0000000b490b7211 */ /* 0x000fe200008f0eff */
[----:B------:R-:W-:Y:S06]  /*09f0*/  BAR.SYNC.DEFER_BLOCKING 0x0 ;  /* 0x0000000000007b1d */ /* 0x000fec0000010000 */
        /* <DEDUP_REMOVED lines=12> */
[----:B------:R-:W-:-:S02]  /*0ac0*/  IMAD.IADD R4, R76, 0x1, R75 ;  /* 0x000000014c047824 */ /* 0x000fc400078e024b */
[----:B------:R-:W0:Y:S01]  /*0ad0*/  LDS R21, [R70+UR4+0x2c00] ;  /* 0x002c000446157984 */ /* 0x000e220008000800 */
[----:B-1----:R-:W-:-:S03]  /*0ae0*/  FMUL.FTZ R6, R6, UR5 ;  /* 0x0000000506067c20 */ /* 0x002fc60008410000 */
[----:B------:R-:W1:Y:S01]  /*0af0*/  LDS R26, [R70+UR4+0x4000] ;  /* 0x00400004461a7984 */ /* 0x000e620008000800 */
[----:B--2---:R-:W-:Y:S01]  /*0b00*/  FMUL.FTZ R7, R7, UR5 ;  /* 0x0000000507077c20 */ /* 0x004fe20008410000 */
[----:B------:R-:W-:Y:S02]  /*0b10*/  F2FP.BF16.F32.PACK_AB R5, R6, R5 ;  /* 0x000000050605723e */ /* 0x000fe400000010ff */
[----:B------:R-:W2:Y:S01]  /*0b20*/  LDS R27, [R70+UR4+0x4400] ;  /* 0x00440004461b7984 */ /* 0x000ea20008000800 */
[----:B---3--:R-:W-:-:S03]  /*0b30*/  FMUL.FTZ R14, R9, UR5 ;  /* 0x00000005090e7c20 */ /* 0x008fc60008410000 */
[----:B------:R-:W3:Y:S02]  /*0b40*/  LDS R28, [R70+UR4+0x4800] ;  /* 0x00480004461c7984 */ /* 0x000ee40008000800 */
[----:B------:R-:W-:Y:S01]  /*0b50*/  F2FP.BF16.F32.PACK_AB R6, R14, R7 ;  /* 0x000000070e06723e */ /* 0x000fe200000010ff */
[----:B----4-:R-:W-:Y:S01]  /*0b60*/  FMUL.FTZ R7, R13, UR5 ;  /* 0x000000050d077c20 */ /* 0x010fe20008410000 */
[----:B------:R-:W4:Y:S01]  /*0b70*/  LDS R29, [R70+UR4+0x4c00] ;  /* 0x004c0004461d7984 */ /* 0x000f220008000800 */
[----:B-----5:R-:W-:-:S03]  /*0b80*/  FMUL.FTZ R13, R18, UR5 ;  /* 0x00000005120d7c20 */ /* 0x020fc60008410000 */
        /* <DEDUP_REMOVED lines=44> */
[----:B------:R-:W-:Y:S01]  /*0e50*/  F2FP.BF16.F32.PACK_AB R22, R37, R36 ;  /* 0x000000242516723e */ /* 0x000fe200000010ff */
[----:B--2---:R-:W-:Y:S01]  /*0e60*/  FMUL.FTZ R23, R38, UR5 ;  /* 0x0000000526177c20 */ /* 0x004fe20008410000 */
[----:B------:R-:W1:Y:S01]  /*0e70*/  LDS R36, [R70+UR4+0xb800] ;  /* 0x00b8000446247984 */ /* 0x000e620008000800 */
[----:B---3--:R-:W-:-:S03]  /*0e80*/  FMUL.FTZ R24, R39, UR5 ;  /* 0x0000000527187c20 */ /* 0x008fc60008410000 */
[----:B------:R-:W2:Y:S01]  /*0e90*/  LDS R51, [R70+UR4+0xbc00] ;  /* 0x00bc000446337984 */ /* 0x000ea20008000800 */
[----:B----4-:R-:W-:Y:S01]  /*0ea0*/  FMUL.FTZ R19, R30, UR5 ;  /* 0x000000051e137c20 */ /* 0x010fe20008410000 */
[----:B------:R-:W-:Y:S02]  /*0eb0*/  F2FP.BF16.F32.PACK_AB R23, R24, R23 ;  /* 0x000000171817723e */ /* 0x000fe400000010ff */
[----:B------:R-:W3:Y:S01]  /*0ec0*/  LDS R56, [R70+UR4+0xd400] ;  /* 0x00d4000446387984 */ /* 0x000ee20008000800 */
[----:B-----5:R-:W-:Y:S01]  /*0ed0*/  FMUL.FTZ R25, R25, UR5 ;  /* 0x0000000519197c20 */ /* 0x020fe20008410000 */
[----:B------:R-:W-:Y:S02]  /*0ee0*/  F2FP.BF16.F32.PACK_AB R19, R20, R19 ;  /* 0x000000131413723e */ /* 0x000fe400000010ff */
[----:B------:R-:W4:Y:S01]  /*0ef0*/  LDS R41, [R70+UR4+0x7c00] ;  /* 0x007c000446297984 */ /* 0x000f220008000800 */
[----:B------:R-:W-:Y:S01]  /*0f00*/  FMUL.FTZ R32, R32, UR5 ;  /* 0x0000000520207c20 */ /* 0x000fe20008410000 */
[----:B------:R-:W-:-:S02]  /*0f10*/  F2FP.BF16.F32.PACK_AB R16, R25, R16 ;  /* 0x000000101910723e */ /* 0x000fc400000010ff */
        /* <DEDUP_REMOVED lines=8> */
[----:B------:R-:W-:-:S03]  /*0fa0*/  FMUL.FTZ R35, R29, UR5 ;  /* 0x000000051d237c20 */ /* 0x000fc60008410000 */
[----:B------:R-:W5:Y:S01]  /*0fb0*/  LDS R45, [R70+UR4+0x9800] ;  /* 0x00980004462d7984 */ /* 0x000f620008000800 */
[----:B0-----:R-:W-:Y:S01]  /*0fc0*/  FMUL.FTZ R34, R31, UR5 ;  /* 0x000000051f227c20 */ /* 0x001fe20008410000 */
[----:B------:R-:W-:Y:S02]  /*0fd0*/  F2FP.BF16.F32.PACK_AB R30, R35, R30 ;  /* 0x0000001e231e723e */ /* 0x000fe400000010ff */
[----:B------:R-:W0:Y:S01]  /*0fe0*/  LDS R46, [R70+UR4+0x9c00] ;  /* 0x009c0004462e7984 */ /* 0x000e220008000800 */
[----:B-1----:R-:W-:-:S03]  /*0ff0*/  FMUL.FTZ R36, R36, UR5 ;  /* 0x0000000524247c20 */ /* 0x002fc60008410000 */
[----:B------:R-:W1:Y:S01]  /*1000*/  LDS R47, [R70+UR4+0xa000] ;  /* 0x00a00004462f7984 */ /* 0x000e620008000800 */
[----:B--2---:R-:W-:-:S03]  /*1010*/  FMUL.FTZ R51, R51, UR5 ;  /* 0x0000000533337c20 */ /* 0x004fc60008410000 */
[----:B------:R-:W2:Y:S04]  /*1020*/  LDS R48, [R70+UR4+0xa400] ;  /* 0x00a4000446307984 */ /* 0x000ea80008000800 */
        /* <DEDUP_REMOVED lines=20> */
[----:B0-----:R-:W-:Y:S01]  /*1170*/  FMUL.FTZ R46, R46, UR5 ;  /* 0x000000052e2e7c20 */ /* 0x001fe20008410000 */
[----:B------:R-:W-:-:S02]  /*1180*/  LEA R40, R4, UR4, 0x1 ;  /* 0x0000000404287c11 */ /* 0x000fc4000f8e08ff */
[----:B------:R-:W0:Y:S01]  /*1190*/  LDS R57, [R70+UR4+0xd800] ;  /* 0x00d8000446397984 */ /* 0x000e220008000800 */
[----:B-1----:R-:W-:Y:S01]  /*11a0*/  FMUL.FTZ R47, R47, UR5 ;  /* 0x000000052f2f7c20 */ /* 0x002fe20008410000 */
[----:B------:R-:W-:Y:S02]  /*11b0*/  F2FP.BF16.F32.PACK_AB R45, R46, R45 ;  /* 0x0000002d2e2d723e */ /* 0x000fe400000010ff */
[----:B------:R-:W1:Y:S01]  /*11c0*/  LDS R58, [R70+UR4+0xdc00] ;  /* 0x00dc0004463a7984 */ /* 0x000e620008000800 */
[----:B--2---:R-:W-:-:S03]  /*11d0*/  FMUL.FTZ R48, R48, UR5 ;  /* 0x0000000530307c20 */ /* 0x004fc60008410000 */
[----:B------:R-:W2:Y:S01]  /*11e0*/  LDS R33, [R70+UR4+0xe000] ;  /* 0x00e0000446217984 */ /* 0x000ea20008000800 */
[----:B------:R-:W-:Y:S01]  /*11f0*/  FMUL.FTZ R49, R49, UR5 ;  /* 0x0000000531317c20 */ /* 0x000fe20008410000 */
        /* <DEDUP_REMOVED lines=18> */
[----:B0-----:R-:W-:Y:S02]  /*1320*/  FMUL.FTZ R57, R57, UR5 ;  /* 0x0000000539397c20 */ /* 0x001fe40008410000 */
[----:B------:R-:W-:Y:S02]  /*1330*/  STS [R40+0x10000], R5 ;  /* 0x0100000528007388 */ /* 0x000fe40000000800 */
[----:B------:R-:W-:Y:S01]  /*1340*/  F2FP.BF16.F32.PACK_AB R54, R55, R54 ;  /* 0x000000363736723e */ /* 0x000fe200000010ff */
[----:B-1----:R-:W-:Y:S01]  /*1350*/  FMUL.FTZ R58, R58, UR5 ;  /* 0x000000053a3a7c20 */ /* 0x002fe20008410000 */
[----:B------:R-:W-:Y:S01]  /*1360*/  STS [R40+0x10100], R6 ;  /* 0x0101000628007388 */ /* 0x000fe20000000800 */
[----:B--2---:R-:W-:-:S03]  /*1370*/  FMUL.FTZ R33, R33, UR5 ;  /* 0x0000000521217c20 */ /* 0x004fc60008410000 */
[----:B------:R-:W-:Y:S01]  /*1380*/  F2FP.BF16.F32.PACK_AB R57, R58, R57 ;  /* 0x000000393a39723e */ /* 0x000fe200000010ff */
[----:B------:R-:W-:Y:S01]  /*1390*/  STS [R40+0x12000], R17 ;  /* 0x0120001128007388 */ /* 0x000fe20000000800 */
[----:B------:R-:W-:-:S03]  /*13a0*/  FMUL.FTZ R32, R32, UR5 ;  /* 0x0000000520207c20 */ /* 0x000fc60008410000 */
[----:B------:R-:W-:Y:S01]  /*13b0*/  STS [R40+0x12100], R18 ;  /* 0x0121001228007388 */ /* 0x000fe20000000800 */
[----:B---3--:R-:W-:Y:S01]  /*13c0*/  FMUL.FTZ R27, R27, UR5 ;  /* 0x000000051b1b7c20 */ /* 0x008fe20008410000 */
[----:B------:R-:W-:Y:S02]  /*13d0*/  F2FP.BF16.F32.PACK_AB R32, R32, R33 ;  /* 0x000000212020723e */ /* 0x000fe400000010ff */
[----:B------:R-:W-:Y:S01]  /*13e0*/  STS [R40+0x10400], R7 ;  /* 0x0104000728007388 */ /* 0x000fe20000000800 */
[----:B----4-:R-:W-:-:S03]  /*13f0*/  FMUL.FTZ R26, R26, UR5 ;  /* 0x000000051a1a7c20 */ /* 0x010fc60008410000 */
[----:B------:R0:W-:Y:S01]  /*1400*/  STS [R40+0x10500], R9 ;  /* 0x0105000928007388 */ /* 0x0001e20000000800 */
[----:B-----5:R-:W-:Y:S01]  /*1410*/  FMUL.FTZ R25, R25, UR5 ;  /* 0x0000000519197c20 */ /* 0x020fe20008410000 */
[----:B------:R-:W-:Y:S02]  /*1420*/  F2FP.BF16.F32.PACK_AB R26, R26, R27 ;  /* 0x0000001b1a1a723e */ /* 0x000fe400000010ff */
[----:B------:R1:W-:Y:S01]  /*1430*/  STS [R40+0x12400], R19 ;  /* 0x0124001328007388 */ /* 0x0003e20000000800 */
[----:B------:R-:W-:-:S03]  /*1440*/  FMUL.FTZ R36, R31, UR5 ;  /* 0x000000051f247c20 */ /* 0x000fc60008410000 */
[----:B------:R2:W-:Y:S01]  /*1450*/  STS [R40+0x12500], R20 ;  /* 0x0125001428007388 */ /* 0x0005e20000000800 */
[----:B------:R-:W-:Y:S01]  /*1460*/  FMUL.FTZ R29, R29, UR5 ;  /* 0x000000051d1d7c20 */ /* 0x000fe20008410000 */
[----:B------:R-:W-:Y:S02]  /*1470*/  F2FP.BF16.F32.PACK_AB R25, R36, R25 ;  /* 0x000000192419723e */ /* 0x000fe400000010ff */
[----:B------:R3:W-:Y:S01]  /*1480*/  STS [R40+0x10800], R13 ;  /* 0x0108000d28007388 */ /* 0x0007e20000000800 */
[----:B0-----:R-:W-:Y:S01]  /*1490*/  SHF.R.S32.HI R9, RZ, 0x1f, R8 ;  /* 0x0000001fff097819 */ /* 0x001fe20000011408 */
[----:B------:R-:W-:Y:S01]  /*14a0*/  FMUL.FTZ R28, R28, UR5 ;  /* 0x000000051c1c7c20 */ /* 0x000fe20008410000 */
[----:B-1----:R-:W0:Y:S01]  /*14b0*/  LDC.64 R18, c[0x0][0x258] ;  /* 0x00009600ff127b82 */ /* 0x002e220000000a00 */
[----:B------:R0:W-:Y:S01]  /*14c0*/  STS [R40+0x10900], R14 ;  /* 0x0109000e28007388 */ /* 0x0001e20000000800 */
[----:B------:R-:W-:Y:S01]  /*14d0*/  ULDC UR5, c[0x0][0x244] ;  /* 0x0000910000057ab9 */ /* 0x000fe20000000800 */
[----:B--2---:R-:W-:Y:S01]  /*14e0*/  VIADDMNMX R20, R3, -R0, 0x80, PT ;  /* 0x0000008003147446 */ /* 0x004fe20003800900 */
[----:B------:R-:W-:Y:S01]  /*14f0*/  VIADD R0, R73, 0x10 ;  /* 0x0000001049007836 */ /* 0x000fe20000000000 */
[----:B------:R-:W-:Y:S01]  /*1500*/  F2FP.BF16.F32.PACK_AB R28, R29, R28 ;  /* 0x0000001c1d1c723e */ /* 0x000fe200000010ff */
[----:B------:R-:W-:Y:S01]  /*1510*/  STS [R40+0x12800], R21 ;  /* 0x0128001528007388 */ /* 0x000fe20000000800 */
[----:B---3--:R-:W-:Y:S01]  /*1520*/  LEA R13, R12, UR4, 0x1 ;  /* 0x000000040c0d7c11 */ /* 0x008fe2000f8e08ff */
[----:B------:R-:W-:Y:S01]  /*1530*/  VIADD R3, R73, 0x30 ;  /* 0x0000003049037836 */ /* 0x000fe20000000000 */
[----:B------:R-:W-:Y:S01]  /*1540*/  ISETP.GE.AND P0, PT, R8, UR5, PT ;  /* 0x0000000508007c0c */ /* 0x000fe2000bf06270 */
[----:B------:R-:W-:Y:S01]  /*1550*/  STS [R40+0x12900], R22 ;  /* 0x0129001628007388 */ /* 0x000fe20000000800 */
[----:B------:R-:W-:-:S02]  /*1560*/  UIADD3 UR4, UR4, 0x10000, URZ ;  /* 0x0001000004047890 */ /* 0x000fc4000fffe03f */
[CC--:B------:R-:W-:Y:S01]  /*1570*/  ISETP.GE.OR P1, PT, R73.reuse, R20.reuse, P0 ;  /* 0x000000144900720c */ /* 0x0c0fe20000726670 */
[----:B------:R-:W-:Y:S01]  /*1580*/  STS [R40+0x10c00], R15 ;  /* 0x010c000f28007388 */ /* 0x000fe20000000800 */
[-C--:B------:R-:W-:Y:S02]  /*1590*/  ISETP.GE.OR P6, PT, R0, R20.reuse, P0 ;  /* 0x000000140000720c */ /* 0x080fe400007c6670 */
[----:B------:R-:W-:Y:S01]  /*15a0*/  IADD3 R0, R73, 0x20, RZ ;  /* 0x0000002049007810 */ /* 0x000fe20007ffe0ff */
[----:B------:R1:W-:Y:S01]  /*15b0*/  STS [R40+0x10d00], R16 ;  /* 0x010d001028007388 */ /* 0x0003e20000000800 */
[-C--:B------:R-:W-:Y:S02]  /*15c0*/  ISETP.GE.OR P4, PT, R3, R20.reuse, P0 ;  /* 0x000000140300720c */ /* 0x080fe40000786670 */
[----:B------:R-:W-:Y:S01]  /*15d0*/  ISETP.GE.OR P5, PT, R0, R20, P0 ;  /* 0x000000140000720c */ /* 0x000fe200007a6670 */
[----:B------:R2:W-:Y:S01]  /*15e0*/  STS [R40+0x12c00], R23 ;  /* 0x012c001728007388 */ /* 0x0005e20000000800 */
[C---:B------:R-:W-:Y:S01]  /*15f0*/  VIADD R0, R73.reuse, 0x40 ;  /* 0x0000004049007836 */ /* 0x040fe20000000000 */
[----:B------:R-:W-:Y:S01]  /*1600*/  IADD3 R3, R73, 0x50, RZ ;  /* 0x0000005049037810 */ /* 0x000fe20007ffe0ff */
[C---:B0-----:R-:W-:Y:S01]  /*1610*/  IMAD R14, R18.reuse, UR9, RZ ;  /* 0x00000009120e7c24 */ /* 0x041fe2000f8e02ff */
[----:B------:R2:W-:Y:S01]  /*1620*/  STS [R40+0x12d00], R24 ;  /* 0x012d001828007388 */ /* 0x0005e20000000800 */
[----:B------:R-:W-:Y:S01]  /*1630*/  IMAD.WIDE.U32 R8, R18, UR8, R8 ;  /* 0x0000000812087c25 */ /* 0x000fe2000f8e0008 */
[----:B-1----:R-:W-:-:S02]  /*1640*/  LEA R16, R12, UR4, 0x1 ;  /* 0x000000040c107c11 */ /* 0x002fc4000f8e08ff */
[----:B------:R2:W-:Y:S01]  /*1650*/  STS [R40+0x14000], R30 ;  /* 0x0140001e28007388 */ /* 0x0005e20000000800 */
[----:B------:R-:W-:Y:S01]  /*1660*/  IMAD R15, R19, UR8, R14 ;  /* 0x00000008130f7c24 */ /* 0x000fe2000f8e020e */
[----:B------:R-:W-:Y:S01]  /*1670*/  ULDC.64 UR8, c[0x0][0x260] ;  /* 0x0000980000087ab9 */ /* 0x000fe20000000a00 */
[-C--:B------:R-:W-:Y:S01]  /*1680*/  ISETP.GE.OR P3, PT, R0, R20.reuse, P0 ;  /* 0x000000140000720c */ /* 0x080fe20000766670 */
[----:B------:R2:W-:Y:S01]  /*1690*/  STS [R40+0x14100], R34 ;  /* 0x0141002228007388 */ /* 0x0005e20000000800 */
[----:B------:R-:W-:Y:S01]  /*16a0*/  IMAD R69, R69, UR8, RZ ;  /* 0x0000000845457c24 */ /* 0x000fe2000f8e02ff */
[----:B------:R-:W-:Y:S01]  /*16b0*/  ISETP.GE.OR P2, PT, R3, R20, P0 ;  /* 0x000000140300720c */ /* 0x000fe20000746670 */
[----:B------:R-:W-:Y:S01]  /*16c0*/  IMAD.IADD R9, R9, 0x1, R15 ;  /* 0x0000000109097824 */ /* 0x000fe200078e020f */
[----:B------:R2:W-:Y:S01]  /*16d0*/  STS [R40+0x16000], R52 ;  /* 0x0160003428007388 */ /* 0x0005e20000000800 */
[C---:B------:R-:W-:Y:S02]  /*16e0*/  IMAD R15, R68.reuse, UR9, R69 ;  /* 0x00000009440f7c24 */ /* 0x040fe4000f8e0245 */
[----:B------:R-:W-:Y:S01]  /*16f0*/  IMAD.WIDE.U32 R68, R68, UR8, R8 ;  /* 0x0000000844447c25 */ /* 0x000fe2000f8e0008 */
[----:B------:R2:W-:Y:S03]  /*1700*/  STS [R40+0x16100], R54 ;  /* 0x0161003628007388 */ /* 0x0005e60000000800 */
[C---:B------:R-:W-:Y:S01]  /*1710*/  VIADD R0, R73.reuse, 0x60 ;  /* 0x0000006049007836 */ /* 0x040fe20000000000 */
[----:B------:R2:W-:Y:S01]  /*1720*/  STS [R40+0x14400], R43 ;  /* 0x0144002b28007388 */ /* 0x0005e20000000800 */
[----:B------:R-:W-:Y:S01]  /*1730*/  IMAD.WIDE R2, R2, 0x80, R10 ;  /* 0x0000008002027825 */ /* 0x000fe200078e020a */
[----:B------:R-:W-:-:S02]  /*1740*/  IADD3 R73, R73, 0x70, RZ ;  /* 0x0000007049497810 */ /* 0x000fc40007ffe0ff */
[----:B------:R2:W-:Y:S01]  /*1750*/  STS [R40+0x14500], R45 ;  /* 0x0145002d28007388 */ /* 0x0005e20000000800 */
[----:B------:R-:W-:-:S03]  /*1760*/  IMAD.IADD R9, R69, 0x1, R15 ;  /* 0x0000000145097824 */ /* 0x000fc600078e020f */
[----:B------:R2:W-:Y:S04]  /*1770*/  STS [R40+0x16400], R35 ;  /* 0x0164002328007388 */ /* 0x0005e80000000800 */
        /* <DEDUP_REMOVED lines=8> */
[----:B------:R2:W-:Y:S01]  /*1800*/  STS [R40+0x16d00], R28 ;  /* 0x016d001c28007388 */ /* 0x0005e20000000800 */
[----:B------:R-:W-:Y:S06]  /*1810*/  BAR.SYNC.DEFER_BLOCKING 0x0 ;  /* 0x0000000000007b1d */ /* 0x000fec0000010000 */
[----:B------:R2:W0:Y:S01]  /*1820*/  LDS.128 R4, [R13+0x10e00] ;  /* 0x010e00000d047984 */ /* 0x0004220000000c00 */
[----:B------:R-:W-:Y:S05]  /*1830*/  @P1 BRA `(.L_x_66) ;  /* 0x00000000002c1947 */ /* 0x000fea0003800000 */
[----:B------:R-:W1:Y:S01]  /*1840*/  LDS.128 R16, [R16] ;  /* 0x0000000010107984 */ /* 0x000e620000000c00 */
[----:B------:R-:W-:Y:S01]  /*1850*/  ULDC.64 UR4, c[0x0][0x250] ;  /* 0x0000940000047ab9 */ /* 0x000fe20000000a00 */
[----:B------:R-:W-:Y:S02]  /*1860*/  IMAD.MOV.U32 R8, RZ, RZ, R68 ;  /* 0x000000ffff087224 */ /* 0x000fe400078e0044 */
[----:B------:R-:W-:Y:S02]  /*1870*/  IMAD R15, R3, UR4, RZ ;  /* 0x00000004030f7c24 */ /* 0x000fe4000f8e02ff */
[----:B------:R-:W-:-:S04]  /*1880*/  IMAD.WIDE.U32 R10, R2, UR4, R8 ;  /* 0x00000004020a7c25 */ /* 0x000fc8000f8e0008 */
[----:B------:R-:W-:Y:S01]  /*1890*/  IMAD R15, R2, UR5, R15 ;  /* 0x00000005020f7c24 */ /* 0x000fe2000f8e020f */
[----:B------:R-:W-:Y:S02]  /*18a0*/  ULDC.64 UR4, c[0x0][0x238] ;  /* 0x00008e0000047ab9 */ /* 0x000fe40000000a00 */
[----:B------:R-:W-:Y:S02]  /*18b0*/  LEA R14, P1, R10, UR4, 0x1 ;  /* 0x000000040a0e7c11 */ /* 0x000fe4000f8208ff */
[----:B------:R-:W-:-:S04]  /*18c0*/  IADD3 R11, R11, R15, RZ ;  /* 0x0000000f0b0b7210 */ /* 0x000fc80007ffe0ff */
[----:B------:R-:W-:-:S05]  /*18d0*/  LEA.HI.X R15, R10, UR5, R11, 0x1, P1 ;  /* 0x000000050a0f7c11 */ /* 0x000fca00088f0c0b */
[----:B-1----:R1:W-:Y:S02]  /*18e0*/  STG.E.128 desc[UR6][R14.64], R16 ;  /* 0x000000100e007986 */ /* 0x0023e4000c101d06 */
.L_x_66:
[----:B------:R-:W-:Y:S05]  /*18f0*/  BSYNC B0 ;  /* 0x0000000000007941 */ /* 0x000fea0003800000 */
.L_x_65:
[----:B-1----:R1:W3:Y:S01]  /*1900*/  LDS.128 R16, [R13+0x10200] ;  /* 0x010200000d107984 */ /* 0x0022e20000000c00 */
[----:B------:R-:W-:Y:S01]  /*1910*/  BSSY B0, `(.L_x_67) ;  /* 0x0000011000007945 */ /* 0x000fe20003800000 */
[-C--:B------:R-:W-:Y:S02]  /*1920*/  ISETP.GE.OR P1, PT, R0, R20.reuse, P0 ;  /* 0x000000140000720c */ /* 0x080fe40000726670 */
[----:B------:R-:W-:Y:S01]  /*1930*/  ISETP.GE.OR P0, PT, R73, R20, P0 ;  /* 0x000000144900720c */ /* 0x000fe20000706670 */
[----:B------:R-:W-:-:S12]  /*1940*/  @P6 BRA `(.L_x_68) ;  /* 0x0000000000346947 */ /* 0x000fd80003800000 */
[----:B------:R-:W-:Y:S01]  /*1950*/  IADD3 R15, P6, R2, 0x10, RZ ;  /* 0x00000010020f7810 */ /* 0x000fe20007fde0ff */
[----:B------:R-:W-:Y:S01]  /*1960*/  ULDC.64 UR4, c[0x0][0x250] ;  /* 0x0000940000047ab9 */ /* 0x000fe20000000a00 */
[----:B------:R-:W-:Y:S01]  /*1970*/  MOV R11, R9 ;  /* 0x00000009000b7202 */ /* 0x000fe20000000f00 */
[----:B------:R-:W-:Y:S02]  /*1980*/  IMAD.MOV.U32 R10, RZ, RZ, R68 ;  /* 0x000000ffff0a7224 */ /* 0x000fe400078e0044 */
        /* <DEDUP_REMOVED lines=8> */
[----:B---3--:R4:W-:Y:S02]  /*1a10*/  STG.E.128 desc[UR6][R14.64], R16 ;  /* 0x000000100e007986 */ /* 0x0089e4000c101d06 */
.L_x_68:
[----:B------:R-:W-:Y:S05]  /*1a20*/  BSYNC B0 ;  /* 0x0000000000007941 */ /* 0x000fea0003800000 */
.L_x_67:
[----:B---34-:R3:W4:Y:S01]  /*1a30*/  LDS.128 R16, [R13+0x10400] ;  /* 0x010400000d107984 */ /* 0x0187220000000c00 */
[----:B------:R-:W-:Y:S04]  /*1a40*/  BSSY B0, `(.L_x_69) ;  /* 0x000000f000007945 */ /* 0x000fe80003800000 */
[----:B------:R-:W-:Y:S05]  /*1a50*/  @P5 BRA `(.L_x_70) ;  /* 0x0000000000345947 */ /* 0x000fea0003800000 */
        /* <DEDUP_REMOVED lines=12> */
[----:B----4-:R4:W-:Y:S02]  /*1b20*/  STG.E.128 desc[UR6][R14.64], R16 ;  /* 0x000000100e007986 */ /* 0x0109e4000c101d06 */
.L_x_70:
[----:B------:R-:W-:Y:S05]  /*1b30*/  BSYNC B0 ;  /* 0x0000000000007941 */ /* 0x000fea0003800000 */
.L_x_69:
[----:B----4-:R4:W0:Y:S01]  /*1b40*/  LDS.128 R16, [R13+0x10600] ;  /* 0x010600000d107984 */ /* 0x0108220000000c00 */
        /* <DEDUP_REMOVED lines=14> */
[----:B0-----:R0:W-:Y:S02]  /*1c30*/  STG.E.128 desc[UR6][R14.64], R16 ;  /* 0x000000100e007986 */ /* 0x0011e4000c101d06 */
.L_x_72:
[----:B------:R-:W-:Y:S05]  /*1c40*/  BSYNC B0 ;  /* 0x0000000000007941 */ /* 0x000fea0003800000 */
.L_x_71:
[----:B0-----:R0:W0:Y:S01]  /*1c50*/  LDS.128 R16, [R13+0x10800] ;  /* 0x010800000d107984 */ /* 0x0010220000000c00 */
        /* <DEDUP_REMOVED lines=14> */
[----:B0-----:R0:W-:Y:S02]  /*1d40*/  STG.E.128 desc[UR6][R14.64], R16 ;  /* 0x000000100e007986 */ /* 0x0011e4000c101d06 */
.L_x_74:
[----:B------:R-:W-:Y:S05]  /*1d50*/  BSYNC B0 ;  /* 0x0000000000007941 */ /* 0x000fea0003800000 */
.L_x_73:
        /* <DEDUP_REMOVED lines=16> */
.L_x_76:
[----:B------:R-:W-:Y:S05]  /*1e60*/  BSYNC B0 ;  /* 0x0000000000007941 */ /* 0x000fea0003800000 */
.L_x_75:
[----:B01234-:R-:W0:Y:S01]  /*1e70*/  LDS.128 R12, [R13+0x10c00] ;  /* 0x010c00000d0c7984 */ /* 0x01fe220000000c00 */
        /* <DEDUP_REMOVED lines=15> */
.L_x_78:
[----:B------:R-:W-:Y:S05]  /*1f70*/  BSYNC B0 ;  /* 0x0000000000007941 */ /* 0x000fea0003800000 */
.L_x_77:
[----:B------:R-:W-:Y:S05]  /*1f80*/  @P0 EXIT ;  /* 0x000000000000094d */ /* 0x000fea0003800000 */
[----:B------:R-:W-:Y:S01]  /*1f90*/  IADD3 R11, P0, R2, 0x70, RZ ;  /* 0x00000070020b7810 */ /* 0x000fe20007f1e0ff */
[----:B------:R-:W-:-:S04]  /*1fa0*/  ULDC.64 UR4, c[0x0][0x250] ;  /* 0x0000940000047ab9 */ /* 0x000fc80000000a00 */
[----:B------:R-:W-:Y:S01]  /*1fb0*/  IMAD.X R2, RZ, RZ, R3, P0 ;  /* 0x000000ffff027224 */ /* 0x000fe200000e0603 */
[----:B------:R-:W-:-:S03]  /*1fc0*/  MOV R3, R9 ;  /* 0x0000000900037202 */ /* 0x000fc60000000f00 */
[----:B------:R-:W-:Y:S02]  /*1fd0*/  IMAD R0, R2, UR4, RZ ;  /* 0x0000000402007c24 */ /* 0x000fe4000f8e02ff */
[----:B------:R-:W-:-:S04]  /*1fe0*/  IMAD.MOV.U32 R2, RZ, RZ, R68 ;  /* 0x000000ffff027224 */ /* 0x000fc800078e0044 */
[----:B------:R-:W-:-:S04]  /*1ff0*/  IMAD.WIDE.U32 R2, R11, UR4, R2 ;  /* 0x000000040b027c25 */ /* 0x000fc8000f8e0002 */
[----:B------:R-:W-:Y:S01]  /*2000*/  IMAD R11, R11, UR5, R0 ;  /* 0x000000050b0b7c24 */ /* 0x000fe2000f8e0200 */
[----:B------:R-:W-:Y:S02]  /*2010*/  ULDC.64 UR4, c[0x0][0x238] ;  /* 0x00008e0000047ab9 */ /* 0x000fe40000000a00 */
[----:B------:R-:W-:Y:S01]  /*2020*/  LEA R8, P0, R2, UR4, 0x1 ;  /* 0x0000000402087c11 */ /* 0x000fe2000f8008ff */
[----:B------:R-:W-:-:S05]  /*2030*/  IMAD.IADD R3, R3, 0x1, R11 ;  /* 0x0000000103037824 */ /* 0x000fca00078e020b */
[----:B------:R-:W-:-:S05]  /*2040*/  LEA.HI.X R9, R2, UR5, R3, 0x1, P0 ;  /* 0x0000000502097c11 */ /* 0x000fca00080f0c03 */
[----:B------:R-:W-:Y:S01]  /*2050*/  STG.E.128 desc[UR6][R8.64], R4 ;  /* 0x0000000408007986 */ /* 0x000fe2000c101d06 */
[----:B------:R-:W-:Y:S05]  /*2060*/  EXIT ;  /* 0x000000000000794d */ /* 0x000fea0003800000 */
.L_x_79:
        /* <DEDUP_REMOVED lines=9> */
.L_x_146:


//--------------------- .text._ZN7cutlass13device_kernelIN5flash32FlashAttnBwdPostprocessConvertdQIN4cute5tupleIJNS3_1CILi64EEENS5_ILi128EEEEEENS_10bfloat16_tEfNS_4arch4Sm80ELi256ENS3_8TiledMMAINS3_8MMA_AtomIJNS3_30SM80_16x8x16_F32BF16BF16F32_TNEEEENS3_6LayoutINS4_IJNS5_ILi2EEENS5_ILi4EEENS5_ILi1EEEEEENS4_IJSJ_SH_NS5_ILi0EEEEEEEENS4_IJNS5_ILi32EEES6_NS5_ILi16EEEEEEEELb0EEEEEvNT_6ParamsE --------------------------
	.section	.text._ZN7cutlass13device_kernelIN5flash32FlashAttnBwdPostprocessConvertdQIN4cute5tupleIJNS3_1CILi64EEENS5_ILi128EEEEEENS_10bfloat16_tEfNS_4arch4Sm80ELi256ENS3_8TiledMMAINS3_8MMA_AtomIJNS3_30SM80_16x8x16_F32BF16BF16F32_TNEEEENS3_6LayoutINS4_IJNS5_ILi2EEENS5_ILi4EEENS5_ILi1EEEEEENS4_IJSJ_SH_NS5_ILi0EEEEEEEENS4_IJNS5_ILi32EEES6_NS5_ILi16EEEEEEEELb0EEEEEvNT_6ParamsE,"ax",@progbits
	.align	128
.text._ZN7cutlass13device_kernelIN5flash32FlashAttnBwdPostprocessConvertdQIN4cute5tupleIJNS3_1CILi64EEENS5_ILi128EEEEEENS_10bfloat16_tEfNS_4arch4Sm80ELi256ENS3_8TiledMMAINS3_8MMA_AtomIJNS3_30SM80_16x8x16_F32BF16BF16F32_TNEEEENS3_6LayoutINS4_IJNS5_ILi2EEENS5_ILi4EEENS5_ILi1EEEEEENS4_IJSJ_SH_NS5_ILi0EEEEEEEENS4_IJNS5_ILi32EEES6_NS5_ILi16EEEEEEEELb0EEEEEvNT_6ParamsE:
        .type           _ZN7cutlass13device_kernelIN5flash32FlashAttnBwdPostprocessConvertdQIN4cute5tupleIJNS3_1CILi64EEENS5_ILi128EEEEEENS_10bfloat16_tEfNS_4arch4Sm80ELi256ENS3_8TiledMMAINS3_8MMA_AtomIJNS3_30SM80_16x8x16_F32BF16BF16F32_TNEEEENS3_6LayoutINS4_IJNS5_ILi2EEENS5_ILi4EEENS5_ILi1EEEEEENS4_IJSJ_SH_NS5_ILi0EEEEEEEENS4_IJNS5_ILi32EEES6_NS5_ILi16EEEEEEEELb0EEEEEvNT_6ParamsE,@function
        .size           _ZN7cutlass13device_kernelIN5flash32FlashAttnBwdPostprocessConvertdQIN4cute5tupleIJNS3_1CILi64EEENS5_ILi128EEEEEENS_10bfloat16_tEfNS_4arch4Sm80ELi256ENS3_8TiledMMAINS3_8MMA_AtomIJNS3_30SM80_16x8x16_F32BF16BF16F32_TNEEEENS3_6LayoutINS4_IJNS5_ILi2EEENS5_ILi4EEENS5_ILi1EEEEEENS4_IJSJ_SH_NS5_ILi0EEEEEEEENS4_IJNS5_ILi32EEES6_NS5_ILi16EEEEEEEELb0EEEEEvNT_6ParamsE,(.L_x_147 - _ZN7cutlass13device_kernelIN5flash32FlashAttnBwdPostprocessConvertdQIN4cute5tupleIJNS3_1CILi64EEENS5_ILi128EEEEEENS_10bfloat16_tEfNS_4arch4Sm80ELi256ENS3_8TiledMMAINS3_8MMA_AtomIJNS3_30SM80_16x8x16_F32BF16BF16F32_TNEEEENS3_6LayoutINS4_IJNS5_ILi2EEENS5_ILi4EEENS5_ILi1EEEEEENS4_IJSJ_SH_NS5_ILi0EEEEEEEENS4_IJNS5_ILi32EEES6_NS5_ILi16EEEEEEEELb0EEEEEvNT_6ParamsE)
        .other          _ZN7cutlass13device_kernelIN5flash32FlashAttnBwdPostprocessConvertdQIN4cute5tupleIJNS3_1CILi64EEENS5_ILi128EEEEEENS_10bfloat16_tEfNS_4arch4Sm80ELi256ENS3_8TiledMMAINS3_8MMA_AtomIJNS3_30SM80_16x8x16_F32BF16BF16F32_TNEEEENS3_6LayoutINS4_IJNS5_ILi2EEENS5_ILi4EEENS5_ILi1EEEEEENS4_IJSJ_SH_NS5_ILi0EEEEEEEENS4_IJNS5_ILi32EEES6_NS5_ILi16EEEEEEEELb0EEEEEvNT_6ParamsE,@"STO_CUDA_ENTRY STV_DEFAULT"
_ZN7cutlass13device_kernelIN5flash32FlashAttnBwdPostprocessConvertdQIN4cute5tupleIJNS3_1CILi64EEENS5_ILi128EEEEEENS_10bfloat16_tEfNS_4arch4Sm80ELi256ENS3_8TiledMMAINS3_8MMA_AtomIJNS3_30SM80_16x8x16_F32BF16BF16F32_TNEEEENS3_6LayoutINS4_IJNS5_ILi2EEENS5_ILi4EEENS5_ILi1EEEEEENS4_IJSJ_SH_NS5_ILi0EEEEEEEENS4_IJNS5_ILi32EEES6_NS5_ILi16EEEEEEEELb0EEEEEvNT_6ParamsE:
        /* <DEDUP_REMOVED lines=24> */
.L_x_80:
[----:B------:R-:W-:Y:S02]  /*0180*/  ISETP.NE.U32.AND P1, PT, RZ, UR4, PT ;  /* 0x00000004ff007c0c */ /* 0x000fe4000bf25070 */
[----:B-----5:R-:W-:Y:S02]  /*0190*/  ISETP.LE.AND P2, PT, R3, R0, PT ;  /* 0x000000000300720c */ /* 0x020fe40003f43270 */
[----:B------:R-:W-:-:S13]  /*01a0*/  ISETP.NE.AND.EX P1, PT, RZ, UR5, PT, P1 ;  /* 0x00000005ff007c0c */ /* 0x000fda000bf25310 */
[----:B------:R-:W-:Y:S05]  /*01b0*/  @P1 EXIT P2 ;  /* 0x000000000000194d */ /* 0x000fea0001000000 */
[----:B------:R-:W0:Y:S01]  /*01c0*/  S2R R45, SR_TID.X ;  /* 0x00000000002d7919 */ /* 0x000e220000002100 */
[----:B-1----:R-:W-:Y:S01]  /*01d0*/  @P0 IMAD R4, R11, 0x40, R36 ;  /* 0x000000400b040824 */ /* 0x002fe200078e0224 */
[----:B------:R-:W1:Y:S01]  /*01e0*/  S2UR UR8, SR_CTAID.Y ;  /* 0x00000000000879c3 */ /* 0x000e620000002600 */
[----:B------:R-:W-:Y:S01]  /*01f0*/  IMAD.SHL.U32 R9, R2, 0x2000, RZ ;  /* 0x0000200002097824 */ /* 0x000fe200078e00ff */
[----:B------:R-:W-:Y:S01]  /*0200*/  SHF.R.S32.HI R37, RZ, 0x1f, R11 ;  /* 0x0000001fff257819 */ /* 0x000fe2000001140b */
[----:B------:R-:W-:Y:S01]  /*0210*/  ULDC.64 UR4, c[0x0][0x230] ;  /* 0x00008c0000047ab9 */ /* 0x000fe20000000a00 */
[----:B------:R-:W-:Y:S02]  /*0220*/  @P0 SHF.R.S32.HI R5, RZ, 0x1f, R4 ;  /* 0x0000001fff050819 */ /* 0x000fe40000011404 */
[----:B------:R-:W-:Y:S02]  /*0230*/  SEL R37, R37, RZ, !P1 ;  /* 0x000000ff25257207 */ /* 0x000fe40004800000 */
[----:B------:R-:W-:Y:S01]  /*0240*/  @P0 LEA.HI R5, R5, R4, RZ, 0x6 ;  /* 0x0000000405050211 */ /* 0x000fe200078f30ff */
[----:B------:R-:W2:Y:S01]  /*0250*/  LDC.64 R12, c[0x0][0x228] ;  /* 0x00008a00ff0c7b82 */ /* 0x000ea20000000a00 */
[----:B------:R-:W-:-:S03]  /*0260*/  SEL R38, R11, RZ, !P1 ;  /* 0x000000ff0b267207 */ /* 0x000fc60004800000 */
[----:B------:R-:W-:-:S05]  /*0270*/  @P0 IMAD.SHL.U32 R5, R5, 0x80, RZ ;  /* 0x0000008005050824 */ /* 0x000fca00078e00ff */
[----:B------:R-:W-:Y:S02]  /*0280*/  @P0 LOP3.LUT R7, R5, 0xffffe000, RZ, 0xc0, !PT ;  /* 0xffffe00005070812 */ /* 0x000fe400078ec0ff */
[----:B------:R-:W-:Y:S02]  /*0290*/  CS2R R4, SRZ ;  /* 0x0000000000047805 */ /* 0x000fe4000001ff00 */
[--C-:B------:R-:W-:Y:S01]  /*02a0*/  @P0 SHF.R.S32.HI R5, RZ, 0x1f, R7.reuse ;  /* 0x0000001fff050819 */ /* 0x100fe20000011407 */
[----:B------:R-:W-:Y:S01]  /*02b0*/  @P0 IMAD.MOV.U32 R4, RZ, RZ, R7 ;  /* 0x000000ffff040224 */ /* 0x000fe200078e0007 */
        /* <DEDUP_REMOVED lines=28> */
[----:B------:R-:W-:Y:S02]  /*0480*/  BSSY B0, `(.L_x_81) ;  /* 0x00000d1000007945 */ /* 0x000fe40003800000 */
[----:B------:R-:W-:-:S02]  /*0490*/  LEA.HI R39, R44, R45, RZ, 0x2 ;  /* 0x0000002d2c277211 */ /* 0x000fc400078f10ff */
[-C--:B------:R-:W-:Y:S02]  /*04a0*/  LEA.HI R46, R44, R45.reuse, RZ, 0x7 ;  /* 0x0000002d2c2e7211 */ /* 0x080fe400078f38ff */
[--C-:B------:R-:W-:Y:S02]  /*04b0*/  SHF.R.S32.HI R42, RZ, 0x2, R39.reuse ;  /* 0x00000002ff2a7819 */ /* 0x100fe40000011427 */
[----:B------:R-:W-:Y:S02]  /*04c0*/  SHF.R.S32.HI R41, RZ, 0x1f, R39 ;  /* 0x0000001fff297819 */ /* 0x000fe40000011427 */
[----:B------:R-:W-:Y:S01]  /*04d0*/  LOP3.LUT R52, R39, 0x7ffffffc, RZ, 0xc0, !PT ;  /* 0x7ffffffc27347812 */ /* 0x000fe200078ec0ff */
[----:B------:R-:W-:Y:S01]  /*04e0*/  IMAD.SHL.U32 R39, R46, 0x8, RZ ;  /* 0x000000082e277824 */ /* 0x000fe200078e00ff */
[----:B------:R-:W-:Y:S02]  /*04f0*/  LEA.HI R41, R41, R42, RZ, 0x3 ;  /* 0x0000002a29297211 */ /* 0x000fe400078f18ff */
[----:B------:R-:W-:Y:S01]  /*0500*/  LEA.HI R43, R44, R45, RZ, 0x5 ;  /* 0x0000002d2c2b7211 */ /* 0x000fe200078f28ff */
[----:B------:R-:W-:Y:S01]  /*0510*/  IMAD.IADD R52, R45, 0x1, -R52 ;  /* 0x000000012d347824 */ /* 0x000fe200078e0a34 */
[----:B------:R-:W-:-:S02]  /*0520*/  LOP3.LUT R47, R39, 0xfffffc00, RZ, 0xc0, !PT ;  /* 0xfffffc00272f7812 */ /* 0x000fc400078ec0ff */
[----:B------:R-:W-:Y:S02]  /*0530*/  LOP3.LUT R39, R41, 0xfffffff8, RZ, 0xc0, !PT ;  /* 0xfffffff829277812 */ /* 0x000fe400078ec0ff */
[CC--:B0-----:R-:W-:Y:S01]  /*0540*/  LEA.HI R50, R44.reuse, R45.reuse, RZ, 0x6 ;  /* 0x0000002d2c327211 */ /* 0x0c1fe200078f30ff */
[----:B-1----:R-:W-:Y:S01]  /*0550*/  ULEA UR4, UR5, UR4, 0x18 ;  /* 0x0000000405047291 */ /* 0x002fe2000f8ec03f */
[----:B------:R-:W-:Y:S01]  /*0560*/  LEA.HI R44, R44, R45, RZ, 0x4 ;  /* 0x0000002d2c2c7211 */ /* 0x000fe200078f20ff */
[----:B------:R-:W-:Y:S01]  /*0570*/  IMAD.IADD R42, R42, 0x1, -R39 ;  /* 0x000000012a2a7824 */ /* 0x000fe200078e0a27 */
[----:B------:R-:W-:Y:S01]  /*0580*/  LEA R41, R52, R47, 0x1 ;  /* 0x0000002f34297211 */ /* 0x000fe200078e08ff */
[----:B------:R-:W-:Y:S01]  /*0590*/  ULDC UR5, c[0x0][0x268] ;  /* 0x00009a0000057ab9 */ /* 0x000fe20000000800 */
[--C-:B------:R-:W-:Y:S02]  /*05a0*/  SHF.R.S32.HI R39, RZ, 0x4, R44.reuse ;  /* 0x00000004ff277819 */ /* 0x100fe4000001142c */
[----:B------:R-:W-:-:S02]  /*05b0*/  SHF.R.S32.HI R52, RZ, 0x1f, R44 ;  /* 0x0000001fff347819 */ /* 0x000fc4000001142c */
[----:B------:R-:W-:Y:S02]  /*05c0*/  LOP3.LUT R44, R44, 0xfffffff0, RZ, 0xc0, !PT ;  /* 0xfffffff02c2c7812 */ /* 0x000fe400078ec0ff */
[----:B------:R-:W-:Y:S02]  /*05d0*/  SHF.R.S32.HI R48, RZ, 0x5, R43 ;  /* 0x00000005ff307819 */ /* 0x000fe4000001142b */
[----:B------:R-:W-:Y:S01]  /*05e0*/  SHF.R.S32.HI R47, RZ, 0x6, R50 ;  /* 0x00000006ff2f7819 */ /* 0x000fe20000011432 */
[C---:B------:R-:W-:Y:S01]  /*05f0*/  IMAD.IADD R44, R45.reuse, 0x1, -R44 ;  /* 0x000000012d2c7824 */ /* 0x040fe200078e0a2c */
[----:B------:R-:W-:Y:S02]  /*0600*/  LEA R45, R45, UR4, 0x4 ;  /* 0x000000042d2d7c11 */ /* 0x000fe4000f8e20ff */
[----:B------:R-:W-:Y:S02]  /*0610*/  LEA.HI R43, R43, R48, RZ, 0x1 ;  /* 0x000000302b2b7211 */ /* 0x000fe400078f08ff */
[----:B------:R-:W-:-:S02]  /*0620*/  LEA.HI R49, R50, R47, RZ, 0x1 ;  /* 0x0000002f32317211 */ /* 0x000fc400078f08ff */
[----:B------:R-:W-:Y:S02]  /*0630*/  LOP3.LUT R43, R43, 0xfffffe, RZ, 0xc0, !PT ;  /* 0x00fffffe2b2b7812 */ /* 0x000fe400078ec0ff */
[----:B------:R-:W-:Y:S02]  /*0640*/  LEA.HI R52, R52, R39, RZ, 0x2 ;  /* 0x0000002734347211 */ /* 0x000fe400078f10ff */
[----:B------:R-:W-:Y:S01]  /*0650*/  LOP3.LUT R50, R49, 0xfffffffe, RZ, 0xc0, !PT ;  /* 0xfffffffe31327812 */ /* 0x000fe200078ec0ff */
[----:B------:R-:W-:Y:S01]  /*0660*/  IMAD.IADD R48, R48, 0x1, -R43 ;  /* 0x0000000130307824 */ /* 0x000fe200078e0a2b */
[----:B------:R-:W-:Y:S02]  /*0670*/  SHF.R.S32.HI R43, RZ, 0x1f, R42 ;  /* 0x0000001fff2b7819 */ /* 0x000fe4000001142a */
[----:B------:R-:W-:Y:S01]  /*0680*/  LOP3.LUT R52, R52, 0xffffffc, RZ, 0xc0, !PT ;  /* 0x0ffffffc34347812 */ /* 0x000fe200078ec0ff */
[----:B------:R-:W-:Y:S01]  /*0690*/  IMAD.IADD R47, R47, 0x1, -R50 ;  /* 0x000000012f2f7824 */ /* 0x000fe200078e0a32 */
[----:B------:R-:W-:-:S02]  /*06a0*/  LEA.HI R43, R43, R42, RZ, 0x2 ;  /* 0x0000002a2b2b7211 */ /* 0x000fc400078f10ff */
[----:B------:R-:W-:Y:S01]  /*06b0*/  LOP3.LUT R49, R46, 0xffffff80, RZ, 0xc0, !PT ;  /* 0xffffff802e317812 */ /* 0x000fe200078ec0ff */
[----:B------:R-:W-:Y:S01]  /*06c0*/  IMAD.IADD R52, R39, 0x1, -R52 ;  /* 0x0000000127347824 */ /* 0x000fe200078e0a34 */
[----:B------:R-:W-:Y:S01]  /*06d0*/  LOP3.LUT R51, R43, 0x7fffffc, RZ, 0xc0, !PT ;  /* 0x07fffffc2b337812 */ /* 0x000fe200078ec0ff */
[----:B------:R-:W-:Y:S02]  /*06e0*/  IMAD.SHL.U32 R50, R47, 0x40, RZ ;  /* 0x000000402f327824 */ /* 0x000fe400078e00ff */
[----:B------:R-:W-:Y:S02]  /*06f0*/  IMAD.SHL.U32 R43, R43, 0x10, RZ ;  /* 0x000000102b2b7824 */ /* 0x000fe400078e00ff */
[----:B------:R-:W-:Y:S01]  /*0700*/  IMAD R46, R48, 0x100, R41 ;  /* 0x00000100302e7824 */ /* 0x000fe200078e0229 */
[----:B------:R-:W-:Y:S01]  /*0710*/  LEA.HI R48, R44, R44, RZ, 0x1 ;  /* 0x0000002c2c307211 */ /* 0x000fe200078f08ff */
[----:B------:R-:W-:Y:S01]  /*0720*/  IMAD R41, R52, 0x10, R49 ;  /* 0x0000001034297824 */ /* 0x000fe200078e0231 */
[----:B------:R-:W-:Y:S01]  /*0730*/  LOP3.LUT R43, R43, 0x40, RZ, 0xc0, !PT ;  /* 0x000000402b2b7812 */ /* 0x000fe200078ec0ff */
[----:B------:R-:W-:Y:S01]  /*0740*/  IMAD.IADD R49, R42, 0x1, -R51 ;  /* 0x000000012a317824 */ /* 0x000fe200078e0a33 */
[----:B------:R-:W-:Y:S01]  /*0750*/  SHF.L.U32 R42, R44, 0x3, RZ ;  /* 0x000000032c2a7819 */ /* 0x000fe200000006ff */
[----:B------:R-:W-:-:S05]  /*0760*/  IMAD.SHL.U32 R48, R48, 0x200, RZ ;  /* 0x0000020030307824 */ /* 0x000fca00078e00ff */
[----:B------:R-:W-:Y:S01]  /*0770*/  LOP3.LUT R48, R48, 0x7ffffc00, RZ, 0xc0, !PT ;  /* 0x7ffffc0030307812 */ /* 0x000fe200078ec0ff */
[----:B--2---:R0:W-:Y:S04]  /*0780*/  STS.128 [R45], R4 ;  /* 0x000000042d007388 */ /* 0x0041e80000000c00 */
[----:B---3--:R-:W-:Y:S04]  /*0790*/  STS.128 [R45+0x1000], R8 ;  /* 0x001000082d007388 */ /* 0x008fe80000000c00 */
[----:B----4-:R-:W-:Y:S04]  /*07a0*/  STS.128 [R45+0x2000], R12 ;  /* 0x0020000c2d007388 */ /* 0x010fe80000000c00 */
[----:B-----5:R-:W-:Y:S04]  /*07b0*/  STS.128 [R45+0x3000], R16 ;  /* 0x003000102d007388 */ /* 0x020fe80000000c00 */
[----:B------:R-:W-:Y:S01]  /*07c0*/  STS.128 [R45+0x4000], R20 ;  /* 0x004000142d007388 */ /* 0x000fe20000000c00 */
[----:B0-----:R-:W-:Y:S01]  /*07d0*/  IMAD.SHL.U32 R4, R47, 0x8, RZ ;  /* 0x000000082f047824 */ /* 0x001fe200078e00ff */
[----:B------:R-:W-:-:S02]  /*07e0*/  LOP3.LUT R5, R50, 0x40, RZ, 0xc0, !PT ;  /* 0x0000004032057812 */ /* 0x000fc400078ec0ff */
[----:B------:R-:W-:Y:S02]  /*07f0*/  STS.128 [R45+0x5000], R24 ;  /* 0x005000182d007388 */ /* 0x000fe40000000c00 */
[----:B------:R-:W-:Y:S02]  /*0800*/  LOP3.LUT R6, R5, 0x8, R42, 0xf8, !PT ;  /* 0x0000000805067812 */ /* 0x000fe400078ef82a */
[----:B------:R-:W-:Y:S01]  /*0810*/  STS.128 [R45+0x6000], R28 ;  /* 0x0060001c2d007388 */ /* 0x000fe20000000c00 */
[----:B------:R-:W-:Y:S02]  /*0820*/  LOP3.LUT R4, R43, 0x8, R4, 0xf8, !PT ;  /* 0x000000082b047812 */ /* 0x000fe400078ef804 */
[----:B------:R-:W-:Y:S01]  /*0830*/  SHF.R.U32.HI R5, RZ, 0x3, R5 ;  /* 0x00000003ff057819 */ /* 0x000fe20000011605 */
[----:B------:R-:W-:Y:S01]  /*0840*/  STS.128 [R45+0x7000], R32 ;  /* 0x007000202d007388 */ /* 0x000fe20000000c00 */
[----:B------:R-:W-:Y:S02]  /*0850*/  SHF.R.U32.HI R43, RZ, 0x3, R43 ;  /* 0x00000003ff2b7819 */ /* 0x000fe4000001162b */
[----:B------:R-:W-:Y:S01]  /*0860*/  LOP3.LUT R6, R6, R5, RZ, 0x3c, !PT ;  /* 0x0000000506067212 */ /* 0x000fe200078e3cff */
[----:B------:R-:W-:Y:S01]  /*0870*/  BAR.SYNC.DEFER_BLOCKING 0x0 ;  /* 0x0000000000007b1d */ /* 0x000fe20000010000 */
[----:B------:R-:W-:Y:S01]  /*0880*/  LOP3.LUT R4, R4, R43, RZ, 0x3c, !PT ;  /* 0x0000002b04047212 */ /* 0x000fe200078e3cff */
[----:B------:R-:W-:Y:S01]  /*0890*/  IMAD R5, R49, 0x10, R46 ;  /* 0x0000001031057824 */ /* 0x000fe200078e022e */
[----:B------:R-:W-:-:S03]  /*08a0*/  IADD3 R41, R6, R41, R48 ;  /* 0x0000002906297210 */ /* 0x000fc60007ffe030 */
[----:B------:R-:W-:Y:S01]  /*08b0*/  IMAD.IADD R5, R4, 0x1, R5 ;  /* 0x0000000104057824 */ /* 0x000fe200078e0205 */
[----:B------:R-:W0:Y:S04]  /*08c0*/  LDS R25, [R40+UR4+0x400] ;  /* 0x0004000428197984 */ /* 0x000e280008000800 */
[----:B------:R-:W1:Y:S04]  /*08d0*/  LDS R21, [R40+UR4+0x800] ;  /* 0x0008000428157984 */ /* 0x000e680008000800 */
[----:B------:R-:W2:Y:S04]  /*08e0*/  LDS R20, [R40+UR4+0xc00] ;  /* 0x000c000428147984 */ /* 0x000ea80008000800 */
[----:B------:R-:W3:Y:S04]  /*08f0*/  LDS R30, [R40+UR4] ;  /* 0x00000004281e7984 */ /* 0x000ee80008000800 */
[----:B------:R-:W4:Y:S04]  /*0900*/  LDS R32, [R40+UR4+0x1800] ;  /* 0x0018000428207984 */ /* 0x000f280008000800 */
[----:B------:R-:W5:Y:S04]  /*0910*/  LDS R29, [R40+UR4+0x1c00] ;  /* 0x001c0004281d7984 */ /* 0x000f680008000800 */
[----:B------:R-:W5:Y:S04]  /*0920*/  LDS R23, [R40+UR4+0x2000] ;  /* 0x0020000428177984 */ /* 0x000f680008000800 */
[----:B------:R-:W5:Y:S04]  /*0930*/  LDS R18, [R40+UR4+0x4400] ;  /* 0x0044000428127984 */ /* 0x000f680008000800 */
[----:B------:R-:W5:Y:S04]  /*0940*/  LDS R11, [R40+UR4+0x4800] ;  /* 0x00480004280b7984 */ /* 0x000f680008000800 */
[----:B------:R-:W5:Y:S04]  /*0950*/  LDS R17, [R40+UR4+0x4c00] ;  /* 0x004c000428117984 */ /* 0x000f680008000800 */
[----:B------:R-:W5:Y:S01]  /*0960*/  LDS R10, [R40+UR4+0x3800] ;  /* 0x00380004280a7984 */ /* 0x000f620008000800 */
[----:B0-----:R-:W-:-:S03]  /*0970*/  FMUL.FTZ R31, R25, UR5 ;  /* 0x00000005191f7c20 */ /* 0x001fc60008410000 */
[----:B------:R-:W0:Y:S01]  /*0980*/  LDS R19, [R40+UR4+0x3c00] ;  /* 0x003c000428137984 */ /* 0x000e220008000800 */
[----:B-1----:R-:W-:-:S03]  /*0990*/  FMUL.FTZ R35, R21, UR5 ;  /* 0x0000000515237c20 */ /* 0x002fc60008410000 */
[----:B------:R-:W1:Y:S01]  /*09a0*/  LDS R16, [R40+UR4+0x5400] ;  /* 0x0054000428107984 */ /* 0x000e620008000800 */
[----:B--2---:R-:W-:-:S03]  /*09b0*/  FMUL.FTZ R44, R20, UR5 ;  /* 0x00000005142c7c20 */ /* 0x004fc60008410000 */
[----:B------:R-:W2:Y:S01]  /*09c0*/  LDS R8, [R40+UR4+0x6c00] ;  /* 0x006c000428087984 */ /* 0x000ea20008000800 */
[----:B---3--:R-:W-:-:S03]  /*09d0*/  FMUL.FTZ R30, R30, UR5 ;  /* 0x000000051e1e7c20 */ /* 0x008fc60008410000 */
[----:B------:R-:W3:Y:S01]  /*09e0*/  LDS R34, [R40+UR4+0x1000] ;  /* 0x0010000428227984 */ /* 0x000ee20008000800 */
[----:B----4-:R-:W-:Y:S01]  /*09f0*/  FMUL.FTZ R32, R32, UR5 ;  /* 0x0000000520207c20 */ /* 0x010fe20008410000 */
[----:B------:R-:W-:Y:S02]  /*0a00*/  F2FP.BF16.F32.PACK_AB R30, R31, R30 ;  /* 0x0000001e1f1e723e */ /* 0x000fe400000010ff */
[----:B------:R-:W4:Y:S01]  /*0a10*/  LDS R33, [R40+UR4+0x1400] ;  /* 0x0014000428217984 */ /* 0x000f220008000800 */
[----:B-----5:R-:W-:Y:S01]  /*0a20*/  FMUL.FTZ R29, R29, UR5 ;  /* 0x000000051d1d7c20 */ /* 0x020fe20008410000 */
[----:B------:R-:W-:Y:S02]  /*0a30*/  F2FP.BF16.F32.PACK_AB R31, R44, R35 ;  /* 0x000000232c1f723e */ /* 0x000fe400000010ff */
[----:B------:R-:W5:Y:S01]  /*0a40*/  LDS R28, [R40+UR4+0x2400] ;  /* 0x00240004281c7984 */ /* 0x000f620008000800 */
[----:B------:R-:W-:Y:S01]  /*0a50*/  FMUL.FTZ R35, R23, UR5 ;  /* 0x0000000517237c20 */ /* 0x000fe20008410000 */
[----:B------:R-:W-:-:S02]  /*0a60*/  F2FP.BF16.F32.PACK_AB R23, R29, R32 ;  /* 0x000000201d17723e */ /* 0x000fc400000010ff */
[----:B------:R-:W5:Y:S01]  /*0a70*/  LDS R22, [R40+UR4+0x2800] ;  /* 0x0028000428167984 */ /* 0x000f620008000800 */
[----:B------:R-:W-:-:S03]  /*0a80*/  FMUL.FTZ R29, R18, UR5 ;  /* 0x00000005121d7c20 */ /* 0x000fc60008410000 */
[----:B------:R-:W5:Y:S01]  /*0a90*/  LDS R27, [R40+UR4+0x2c00] ;  /* 0x002c0004281b7984 */ /* 0x000f620008000800 */
[----:B------:R-:W-:-:S03]  /*0aa0*/  FMUL.FTZ R11, R11, UR5 ;  /* 0x000000050b0b7c20 */ /* 0x000fc60008410000 */
[----:B------:R-:W-:Y:S01]  /*0ab0*/  LDS R24, [R40+UR4+0x3000] ;  /* 0x0030000428187984 */ /* 0x000fe20008000800 */
        /* <DEDUP_REMOVED lines=12> */
[----:B---3--:R-:W-:-:S03]  /*0b80*/  FMUL.FTZ R34, R34, UR5 ;  /* 0x0000000522227c20 */ /* 0x008fc60008410000 */
[----:B------:R-:W3:Y:S01]  /*0b90*/  LDS R6, [R40+UR4+0x6000] ;  /* 0x0060000428067984 */ /* 0x000ee20008000800 */
[----:B----4-:R-:W-:-:S03]  /*0ba0*/  FMUL.FTZ R33, R33, UR5 ;  /* 0x0000000521217c20 */ /* 0x010fc60008410000 */
[----:B------:R-:W4:Y:S01]  /*0bb0*/  LDS R9, [R40+UR4+0x6400] ;  /* 0x0064000428097984 */ /* 0x000f220008000800 */
[----:B-----5:R-:W-:-:S03]  /*0bc0*/  FMUL.FTZ R28, R28, UR5 ;  /* 0x000000051c1c7c20 */ /* 0x020fc60008410000 */
[----:B------:R-:W5:Y:S01]  /*0bd0*/  LDS R4, [R40+UR4+0x6800] ;  /* 0x0068000428047984 */ /* 0x000f620008000800 */
[----:B------:R-:W-:Y:S01]  /*0be0*/  FMUL.FTZ R43, R22, UR5 ;  /* 0x00000005162b7c20 */ /* 0x000fe20008410000 */
[----:B------:R-:W-:Y:S02]  /*0bf0*/  F2FP.BF16.F32.PACK_AB R22, R33, R34 ;  /* 0x000000222116723e */ /* 0x000fe400000010ff */
[----:B------:R-:W5:Y:S01]  /*0c00*/  LDS R7, [R40+UR4+0x7000] ;  /* 0x0070000428077984 */ /* 0x000f620008000800 */
[----:B------:R-:W-:-:S03]  /*0c10*/  FMUL.FTZ R44, R27, UR5 ;  /* 0x000000051b2c7c20 */ /* 0x000fc60008410000 */
[----:B------:R-:W5:Y:S02]  /*0c20*/  LDS R21, [R40+UR4+0x7400] ;  /* 0x0074000428157984 */ /* 0x000f640008000800 */
[----:B------:R-:W-:Y:S02]  /*0c30*/  F2FP.BF16.F32.PACK_AB R27, R44, R43 ;  /* 0x0000002b2c1b723e */ /* 0x000fe400000010ff */
[----:B------:R-:W5:Y:S01]  /*0c40*/  LDS R20, [R40+UR4+0x7800] ;  /* 0x0078000428147984 */ /* 0x000f620008000800 */
[----:B------:R-:W-:Y:S01]  /*0c50*/  FMUL.FTZ R45, R26, UR5 ;  /* 0x000000051a2d7c20 */ /* 0x000fe20008410000 */
[----:B------:R-:W-:Y:S02]  /*0c60*/  SHF.R.S32.HI R43, RZ, 0x1f, R42 ;  /* 0x0000001fff2b7819 */ /* 0x000fe4000001142a */
[----:B------:R1:W5:Y:S01]  /*0c70*/  LDS R25, [R40+UR4+0x7c00] ;  /* 0x007c000428197984 */ /* 0x0003620008000800 */
[----:B------:R-:W-:Y:S01]  /*0c80*/  FMUL.FTZ R12, R12, UR5 ;  /* 0x000000050c0c7c20 */ /* 0x000fe20008410000 */
[----:B0-----:R-:W-:-:S04]  /*0c90*/  FMUL.FTZ R14, R14, UR5 ;  /* 0x000000050e0e7c20 */ /* 0x001fc80008410000 */
[----:B------:R-:W-:Y:S01]  /*0ca0*/  F2FP.BF16.F32.PACK_AB R29, R29, R12 ;  /* 0x0000000c1d1d723e */ /* 0x000fe200000010ff */
[----:B-1----:R-:W-:Y:S01]  /*0cb0*/  FMUL.FTZ R40, R24, UR5 ;  /* 0x0000000518287c20 */ /* 0x002fe20008410000 */
[----:B------:R-:W-:Y:S01]  /*0cc0*/  FMUL.FTZ R13, R13, UR5 ;  /* 0x000000050d0d7c20 */ /* 0x000fe20008410000 */
[----:B------:R-:W-:Y:S01]  /*0cd0*/  F2FP.BF16.F32.PACK_AB R24, R28, R35 ;  /* 0x000000231c18723e */ /* 0x000fe200000010ff */
[----:B--2---:R-:W-:Y:S02]  /*0ce0*/  FMUL.FTZ R16, R15, UR5 ;  /* 0x000000050f107c20 */ /* 0x004fe40008410000 */
[----:B------:R-:W-:Y:S02]  /*0cf0*/  F2FP.BF16.F32.PACK_AB R26, R45, R40 ;  /* 0x000000282d1a723e */ /* 0x000fe400000010ff */
[----:B------:R-:W-:Y:S01]  /*0d00*/  F2FP.BF16.F32.PACK_AB R17, R17, R14 ;  /* 0x0000000e1111723e */ /* 0x000fe200000010ff */
[----:B---3--:R-:W-:Y:S01]  /*0d10*/  FMUL.FTZ R6, R6, UR5 ;  /* 0x0000000506067c20 */ /* 0x008fe20008410000 */
[----:B------:R-:W-:-:S02]  /*0d20*/  F2FP.BF16.F32.PACK_AB R16, R16, R13 ;  /* 0x0000000d1010723e */ /* 0x000fc400000010ff */
[----:B------:R-:W-:Y:S01]  /*0d30*/  CS2R R14, SRZ ;  /* 0x00000000000e7805 */ /* 0x000fe2000001ff00 */
[----:B------:R-:W0:Y:S01]  /*0d40*/  LDC.64 R12, c[0x0][0x258] ;  /* 0x00009600ff0c7b82 */ /* 0x000e220000000a00 */
[----:B----4-:R-:W-:Y:S01]  /*0d50*/  FMUL.FTZ R9, R9, UR5 ;  /* 0x0000000509097c20 */ /* 0x010fe20008410000 */
[--C-:B------:R-:W-:Y:S01]  /*0d60*/  @P0 IMAD.MOV.U32 R14, RZ, RZ, R36.reuse ;  /* 0x000000ffff0e0224 */ /* 0x100fe200078e0024 */
[----:B------:R-:W-:Y:S01]  /*0d70*/  @P0 SHF.R.S32.HI R15, RZ, 0x1f, R36 ;  /* 0x0000001fff0f0819 */ /* 0x000fe20000011424 */
[----:B-----5:R-:W-:Y:S02]  /*0d80*/  FMUL.FTZ R4, R4, UR5 ;  /* 0x0000000504047c20 */ /* 0x020fe40008410000 */
[----:B------:R-:W-:Y:S01]  /*0d90*/  F2FP.BF16.F32.PACK_AB R9, R9, R6 ;  /* 0x000000060909723e */ /* 0x000fe200000010ff */
[----:B------:R-:W-:Y:S02]  /*0da0*/  FMUL.FTZ R7, R7, UR5 ;  /* 0x0000000507077c20 */ /* 0x000fe40008410000 */
[----:B------:R-:W-:Y:S01]  /*0db0*/  F2FP.BF16.F32.PACK_AB R11, R11, R4 ;  /* 0x000000040b0b723e */ /* 0x000fe200000010ff */
[----:B------:R-:W-:Y:S01]  /*0dc0*/  FMUL.FTZ R8, R21, UR5 ;  /* 0x0000000515087c20 */ /* 0x000fe20008410000 */
[----:B------:R-:W-:Y:S01]  /*0dd0*/  LEA R21, R5, UR4, 0x1 ;  /* 0x0000000405157c11 */ /* 0x000fe2000f8e08ff */
[----:B------:R-:W-:-:S03]  /*0de0*/  FMUL.FTZ R20, R20, UR5 ;  /* 0x0000000514147c20 */ /* 0x000fc60008410000 */
[----:B------:R-:W-:Y:S01]  /*0df0*/  F2FP.BF16.F32.PACK_AB R19, R8, R7 ;  /* 0x000000070813723e */ /* 0x000fe200000010ff */
[----:B------:R-:W-:Y:S01]  /*0e00*/  STS [R21+0x8000], R30 ;  /* 0x0080001e15007388 */ /* 0x000fe20000000800 */
[----:B------:R-:W-:Y:S01]  /*0e10*/  LEA R8, R41, UR4, 0x1 ;  /* 0x0000000429087c11 */ /* 0x000fe2000f8e08ff */
[----:B------:R-:W-:Y:S01]  /*0e20*/  FMUL.FTZ R25, R25, UR5 ;  /* 0x0000000519197c20 */ /* 0x000fe20008410000 */
[----:B------:R-:W-:Y:S01]  /*0e30*/  ULDC UR5, c[0x0][0x244] ;  /* 0x0000910000057ab9 */ /* 0x000fe20000000800 */
[----:B------:R-:W-:Y:S01]  /*0e40*/  STS [R21+0x8100], R31 ;  /* 0x0081001f15007388 */ /* 0x000fe20000000800 */
[----:B------:R-:W-:Y:S02]  /*0e50*/  UIADD3 UR4, UR4, 0x8000, URZ ;  /* 0x0000800004047890 */ /* 0x000fe4000fffe03f */
[----:B------:R-:W-:Y:S01]  /*0e60*/  F2FP.BF16.F32.PACK_AB R20, R25, R20 ;  /* 0x000000141914723e */ /* 0x000fe200000010ff */
[----:B------:R-:W-:Y:S04]  /*0e70*/  STS [R21+0x9000], R24 ;  /* 0x0090001815007388 */ /* 0x000fe80000000800 */
[----:B------:R-:W-:Y:S04]  /*0e80*/  STS [R21+0x9100], R27 ;  /* 0x0091001b15007388 */ /* 0x000fe80000000800 */
[----:B------:R-:W-:Y:S04]  /*0e90*/  STS [R21+0x8400], R22 ;  /* 0x0084001615007388 */ /* 0x000fe80000000800 */
[----:B------:R-:W-:Y:S04]  /*0ea0*/  STS [R21+0x8500], R23 ;  /* 0x0085001715007388 */ /* 0x000fe80000000800 */
[----:B------:R-:W-:Y:S04]  /*0eb0*/  STS [R21+0x9400], R26 ;  /* 0x0094001a15007388 */ /* 0x000fe80000000800 */
[----:B------:R1:W-:Y:S04]  /*0ec0*/  STS [R21+0x9500], R10 ;  /* 0x0095000a15007388 */ /* 0x0003e80000000800 */
[----:B------:R-:W-:Y:S04]  /*0ed0*/  STS [R21+0xa000], R29 ;  /* 0x00a0001d15007388 */ /* 0x000fe80000000800 */
[----:B------:R-:W-:Y:S01]  /*0ee0*/  STS [R21+0xa100], R18 ;  /* 0x00a1001215007388 */ /* 0x000fe20000000800 */
[----:B-1----:R-:W-:Y:S01]  /*0ef0*/  IADD3 R10, P0, R39, R14, RZ ;  /* 0x0000000e270a7210 */ /* 0x002fe20007f1e0ff */
[----:B0-----:R-:W-:-:S02]  /*0f00*/  IMAD R14, R12, UR9, RZ ;  /* 0x000000090c0e7c24 */ /* 0x001fc4000f8e02ff */
[----:B------:R0:W-:Y:S04]  /*0f10*/  STS [R21+0xb000], R9 ;  /* 0x00b0000915007388 */ /* 0x0001e80000000800 */
[----:B------:R1:W-:Y:S04]  /*0f20*/  STS [R21+0xb100], R11 ;  /* 0x00b1000b15007388 */ /* 0x0003e80000000800 */
[----:B------:R2:W-:Y:S01]  /*0f30*/  STS [R21+0xa400], R17 ;  /* 0x00a4001115007388 */ /* 0x0005e20000000800 */
[----:B0-----:R-:W-:Y:S01]  /*0f40*/  VIADDMNMX R9, R3, -R0, 0x40, PT ;  /* 0x0000004003097446 */ /* 0x001fe20003800900 */
[----:B------:R-:W-:-:S02]  /*0f50*/  VIADD R0, R39, 0x10 ;  /* 0x0000001027007836 */ /* 0x000fc40000000000 */
[----:B------:R2:W-:Y:S01]  /*0f60*/  STS [R21+0xa500], R16 ;  /* 0x00a5001015007388 */ /* 0x0005e20000000800 */
[----:B------:R-:W-:Y:S01]  /*0f70*/  IMAD R3, R13, UR8, R14 ;  /* 0x000000080d037c24 */ /* 0x000fe2000f8e020e */
[----:B-1----:R-:W-:Y:S01]  /*0f80*/  LEA.HI.X.SX32 R11, R39, R15, 0x1, P0 ;  /* 0x0000000f270b7211 */ /* 0x002fe200000f0eff */
[----:B------:R-:W-:Y:S01]  /*0f90*/  IMAD.WIDE.U32 R12, R12, UR8, R42 ;  /* 0x000000080c0c7c25 */ /* 0x000fe2000f8e002a */
[----:B------:R2:W-:Y:S01]  /*0fa0*/  STS [R21+0xb400], R19 ;  /* 0x00b4001315007388 */ /* 0x0005e20000000800 */
[----:B------:R-:W-:Y:S01]  /*0fb0*/  ISETP.GE.AND P0, PT, R42, UR5, PT ;  /* 0x000000052a007c0c */ /* 0x000fe2000bf06270 */
[----:B------:R-:W-:Y:S01]  /*0fc0*/  ULDC.64 UR8, c[0x0][0x260] ;  /* 0x0000980000087ab9 */ /* 0x000fe20000000a00 */
[----:B------:R-:W-:Y:S01]  /*0fd0*/  IMAD.IADD R13, R13, 0x1, R3 ;  /* 0x000000010d0d7824 */ /* 0x000fe200078e0203 */
[----:B------:R2:W-:Y:S01]  /*0fe0*/  STS [R21+0xb500], R20 ;  /* 0x00b5001415007388 */ /* 0x0005e20000000800 */
[----:B------:R-:W-:Y:S01]  /*0ff0*/  BAR.SYNC.DEFER_BLOCKING 0x0 ;  /* 0x0000000000007b1d */ /* 0x000fe20000010000 */
[-C--:B------:R-:W-:Y:S01]  /*1000*/  ISETP.GE.OR P3, PT, R39, R9.reuse, P0 ;  /* 0x000000092700720c */ /* 0x080fe20000766670 */
[----:B------:R-:W-:Y:S01]  /*1010*/  IMAD R37, R37, UR8, RZ ;  /* 0x0000000825257c24 */ /* 0x000fe2000f8e02ff */
[----:B------:R-:W-:Y:S01]  /*1020*/  ISETP.GE.OR P2, PT, R0, R9, P0 ;  /* 0x000000090000720c */ /* 0x000fe20000746670 */
[C---:B------:R-:W-:Y:S01]  /*1030*/  VIADD R0, R39.reuse, 0x20 ;  /* 0x0000002027007836 */ /* 0x040fe20000000000 */
[----:B------:R-:W-:Y:S01]  /*1040*/  IADD3 R39, R39, 0x30, RZ ;  /* 0x0000003027277810 */ /* 0x000fe20007ffe0ff */
[----:B------:R-:W-:-:S02]  /*1050*/  IMAD R37, R38, UR9, R37 ;  /* 0x0000000926257c24 */ /* 0x000fc4000f8e0225 */
[----:B------:R-:W-:Y:S01]  /*1060*/  IMAD.WIDE R2, R2, 0x40, R10 ;  /* 0x0000004002027825 */ /* 0x000fe200078e020a */
[-C--:B------:R-:W-:Y:S02]  /*1070*/  ISETP.GE.OR P1, PT, R0, R9.reuse, P0 ;  /* 0x000000090000720c */ /* 0x080fe40000726670 */
[----:B------:R-:W-:Y:S01]  /*1080*/  ISETP.GE.OR P0, PT, R39, R9, P0 ;  /* 0x000000092700720c */ /* 0x000fe20000706670 */
[----:B------:R-:W-:Y:S01]  /*1090*/  IMAD.WIDE.U32 R38, R38, UR8, R12 ;  /* 0x0000000826267c25 */ /* 0x000fe2000f8e000c */
[----:B------:R-:W-:-:S03]  /*10a0*/  LEA R12, R41, UR4, 0x1 ;  /* 0x00000004290c7c11 */ /* 0x000fc6000f8e08ff */
[----:B------:R-:W-:Y:S01]  /*10b0*/  IMAD.IADD R11, R39, 0x1, R37 ;  /* 0x00000001270b7824 */ /* 0x000fe200078e0225 */
[----:B------:R2:W0:Y:S01]  /*10c0*/  LDS.128 R4, [R8+0x8600] ;  /* 0x0086000008047984 */ /* 0x0004220000000c00 */
[----:B------:R-:W-:Y:S06]  /*10d0*/  @P3 BRA `(.L_x_82) ;  /* 0x00000000002c3947 */ /* 0x000fec0003800000 */
[----:B------:R-:W1:Y:S01]  /*10e0*/  LDS.128 R12, [R12] ;  /* 0x000000000c0c7984 */ /* 0x000e620000000c00 */
[----:B------:R-:W-:Y:S01]  /*10f0*/  ULDC.64 UR4, c[0x0][0x250] ;  /* 0x0000940000047ab9 */ /* 0x000fe20000000a00 */
[----:B------:R-:W-:Y:S02]  /*1100*/  IMAD.MOV.U32 R10, RZ, RZ, R38 ;  /* 0x000000ffff0a7224 */ /* 0x000fe400078e0026 */
[----:B------:R-:W-:Y:S02]  /*1110*/  IMAD R9, R3, UR4, RZ ;  /* 0x0000000403097c24 */ /* 0x000fe4000f8e02ff */
[----:B--2---:R-:W-:-:S04]  /*1120*/  IMAD.WIDE.U32 R16, R2, UR4, R10 ;  /* 0x0000000402107c25 */ /* 0x004fc8000f8e000a */
[----:B------:R-:W-:Y:S01]  /*1130*/  IMAD R9, R2, UR5, R9 ;  /* 0x0000000502097c24 */ /* 0x000fe2000f8e0209 */
[----:B------:R-:W-:Y:S02]  /*1140*/  ULDC.64 UR4, c[0x0][0x238] ;  /* 0x00008e0000047ab9 */ /* 0x000fe40000000a00 */
[----:B------:R-:W-:Y:S01]  /*1150*/  LEA R18, P3, R16, UR4, 0x1 ;  /* 0x0000000410127c11 */ /* 0x000fe2000f8608ff */
[----:B------:R-:W-:-:S05]  /*1160*/  IMAD.IADD R9, R17, 0x1, R9 ;  /* 0x0000000111097824 */ /* 0x000fca00078e0209 */
[----:B------:R-:W-:-:S05]  /*1170*/  LEA.HI.X R19, R16, UR5, R9, 0x1, P3 ;  /* 0x0000000510137c11 */ /* 0x000fca00098f0c09 */
[----:B-1----:R1:W-:Y:S02]  /*1180*/  STG.E.128 desc[UR6][R18.64], R12 ;  /* 0x0000000c12007986 */ /* 0x0023e4000c101d06 */
.L_x_82:
[----:B------:R-:W-:Y:S05]  /*1190*/  BSYNC B0 ;  /* 0x0000000000007941 */ /* 0x000fea0003800000 */
.L_x_81:
[----:B-1----:R1:W3:Y:S01]  /*11a0*/  LDS.128 R12, [R8+0x8200] ;  /* 0x00820000080c7984 */ /* 0x0022e20000000c00 */
[----:B------:R-:W-:Y:S04]  /*11b0*/  BSSY B0, `(.L_x_83) ;  /* 0x000000f000007945 */ /* 0x000fe80003800000 */
[----:B------:R-:W-:Y:S05]  /*11c0*/  @P2 BRA `(.L_x_84) ;  /* 0x0000000000342947 */ /* 0x000fea0003800000 */
[----:B------:R-:W-:Y:S01]  /*11d0*/  IADD3 R9, P2, R2, 0x10, RZ ;  /* 0x0000001002097810 */ /* 0x000fe20007f5e0ff */
[----:B------:R-:W-:Y:S01]  /*11e0*/  ULDC.64 UR4, c[0x0][0x250] ;  /* 0x0000940000047ab9 */ /* 0x000fe20000000a00 */
[----:B--2---:R-:W-:Y:S02]  /*11f0*/  IMAD.MOV.U32 R16, RZ, RZ, R38 ;  /* 0x000000ffff107224 */ /* 0x004fe400078e0026 */
        /* <DEDUP_REMOVED lines=10> */
.L_x_84:
[----:B------:R-:W-:Y:S05]  /*12a0*/  BSYNC B0 ;  /* 0x0000000000007941 */ /* 0x000fea0003800000 */
.L_x_83:
[----:B---34-:R3:W4:Y:S01]  /*12b0*/  LDS.128 R12, [R8+0x8400] ;  /* 0x00840000080c7984 */ /* 0x0187220000000c00 */
[----:B------:R-:W-:Y:S04]  /*12c0*/  BSSY B0, `(.L_x_85) ;  /* 0x000000f000007945 */ /* 0x000fe80003800000 */
[----:B------:R-:W-:Y:S05]  /*12d0*/  @P1 BRA `(.L_x_86) ;  /* 0x0000000000341947 */ /* 0x000fea0003800000 */
[----:B--2---:R-:W-:Y:S01]  /*12e0*/  IADD3 R17, P1, R2, 0x20, RZ ;  /* 0x0000002002117810 */ /* 0x004fe20007f3e0ff */
[----:B------:R-:W-:Y:S01]  /*12f0*/  ULDC.64 UR4, c[0x0][0x250] ;  /* 0x0000940000047ab9 */ /* 0x000fe20000000a00 */
[----:B-1-3--:R-:W-:Y:S02]  /*1300*/  IMAD.MOV.U32 R8, RZ, RZ, R38 ;  /* 0x000000ffff087224 */ /* 0x00afe400078e0026 */
        /* <DEDUP_REMOVED lines=9> */
[----:B----4-:R1:W-:Y:S02]  /*13a0*/  STG.E.128 desc[UR6][R16.64], R12 ;  /* 0x0000000c10007986 */ /* 0x0103e4000c101d06 */
.L_x_86:
[----:B------:R-:W-:Y:S05]  /*13b0*/  BSYNC B0 ;  /* 0x0000000000007941 */ /* 0x000fea0003800000 */
.L_x_85:
[----:B------:R-:W-:Y:S05]  /*13c0*/  @P0 EXIT ;  /* 0x000000000000094d */ /* 0x000fea0003800000 */
[----:B------:R-:W-:Y:S01]  /*13d0*/  IADD3 R9, P0, R2, 0x30, RZ ;  /* 0x0000003002097810 */ /* 0x000fe20007f1e0ff */
[----:B------:R-:W-:-:S04]  /*13e0*/  ULDC.64 UR4, c[0x0][0x250] ;  /* 0x0000940000047ab9 */ /* 0x000fc80000000a00 */
[----:B------:R-:W-:Y:S02]  /*13f0*/  IMAD.X R2, RZ, RZ, R3, P0 ;  /* 0x000000ffff027224 */ /* 0x000fe400000e0603 */
[----:B------:R-:W-:Y:S02]  /*1400*/  IMAD.MOV.U32 R3, RZ, RZ, R11 ;  /* 0x000000ffff037224 */ /* 0x000fe400078e000b */
[----:B------:R-:W-:Y:S02]  /*1410*/  IMAD R0, R2, UR4, RZ ;  /* 0x0000000402007c24 */ /* 0x000fe4000f8e02ff */
[----:B------:R-:W-:-:S04]  /*1420*/  IMAD.MOV.U32 R2, RZ, RZ, R38 ;  /* 0x000000ffff027224 */ /* 0x000fc800078e0026 */
[----:B------:R-:W-:-:S04]  /*1430*/  IMAD.WIDE.U32 R2, R9, UR4, R2 ;  /* 0x0000000409027c25 */ /* 0x000fc8000f8e0002 */
[----:B------:R-:W-:Y:S01]  /*1440*/  IMAD R9, R9, UR5, R0 ;  /* 0x0000000509097c24 */ /* 0x000fe2000f8e0200 */
[----:B------:R-:W-:Y:S02]  /*1450*/  ULDC.64 UR4, c[0x0][0x238] ;  /* 0x00008e0000047ab9 */ /* 0x000fe40000000a00 */
[----:B-123--:R-:W-:Y:S01]  /*1460*/  LEA R8, P0, R2, UR4, 0x1 ;  /* 0x0000000402087c11 */ /* 0x00efe2000f8008ff */
[----:B------:R-:W-:-:S05]  /*1470*/  IMAD.IADD R3, R3, 0x1, R9 ;  /* 0x0000000103037824 */ /* 0x000fca00078e0209 */
[----:B------:R-:W-:-:S05]  /*1480*/  LEA.HI.X R9, R2, UR5, R3, 0x1, P0 ;  /* 0x0000000502097c11 */ /* 0x000fca00080f0c03 */
[----:B0-----:R-:W-:Y:S01]  /*1490*/  STG.E.128 desc[UR6][R8.64], R4 ;  /* 0x0000000408007986 */ /* 0x001fe2000c101d06 */
[----:B------:R-:W-:Y:S05]  /*14a0*/  EXIT ;  /* 0x000000000000794d */ /* 0x000fea0003800000 */
.L_x_87:
        /* <DEDUP_REMOVED lines=13> */
.L_x_147:


//--------------------- .text._ZN7cutlass13device_kernelIN5flash19enable_sm80_to_sm89INS1_16FlashAttnBwdSm80INS1_25CollectiveMainloopBwdSm80ILi2ELi2EN4cute5tupleIJNS5_1CILi64EEENS7_ILi128EEES9_EEENS_10bfloat16_tEfNS_4arch4Sm80ELb1ELb0ELb1ELb1ELb1ELb0ELb0ELb0ELi2ELi2ELi2ELi2ELb0EEENS1_24CollectiveEpilogueBwdGQAISA_fSD_Li256ELb1ELb1EEENS1_25SingleTileBwdLPTSchedulerILb1ELi128ELb1EEEEEEEEEvNT_6ParamsE --------------------------
	.section	.text._ZN7cutlass13device_kernelIN5flash19enable_sm80_to_sm89INS1_16FlashAttnBwdSm80INS1_25CollectiveMainloopBwdSm80ILi2ELi2EN4cute5tupleIJNS5_1CILi64EEENS7_ILi128EEES9_EEENS_10bfloat16_tEfNS_4arch4Sm80ELb1ELb0ELb1ELb1ELb1ELb0ELb0ELb0ELi2ELi2ELi2ELi2ELb0EEENS1_24CollectiveEpilogueBwdGQAISA_fSD_Li256ELb1ELb1EEENS1_25SingleTileBwdLPTSchedulerILb1ELi128ELb1EEEEEEEEEvNT_6ParamsE,"ax",@progbits
	.align	128
.text._ZN7cutlass13device_kernelIN5flash19enable_sm80_to_sm89INS1_16FlashAttnBwdSm80INS1_25CollectiveMainloopBwdSm80ILi2ELi2EN4cute5tupleIJNS5_1CILi64EEENS7_ILi128EEES9_EEENS_10bfloat16_tEfNS_4arch4Sm80ELb1ELb0ELb1ELb1ELb1ELb0ELb0ELb0ELi2ELi2ELi2ELi2ELb0EEENS1_24CollectiveEpilogueBwdGQAISA_fSD_Li256ELb1ELb1EEENS1_25SingleTileBwdLPTSchedulerILb1ELi128ELb1EEEEEEEEEvNT_6ParamsE:
        .type           _ZN7cutlass13device_kernelIN5flash19enable_sm80_to_sm89INS1_16FlashAttnBwdSm80INS1_25CollectiveMainloopBwdSm80ILi2ELi2EN4cute5tupleIJNS5_1CILi64EEENS7_ILi128EEES9_EEENS_10bfloat16_tEfNS_4arch4Sm80ELb1ELb0ELb1ELb1ELb1ELb0ELb0ELb0ELi2ELi2ELi2ELi2ELb0EEENS1_24CollectiveEpilogueBwdGQAISA_fSD_Li256ELb1ELb1EEENS1_25SingleTileBwdLPTSchedulerILb1ELi128ELb1EEEEEEEEEvNT_6ParamsE,@function
        .size           _ZN7cutlass13device_kernelIN5flash19enable_sm80_to_sm89INS1_16FlashAttnBwdSm80INS1_25CollectiveMainloopBwdSm80ILi2ELi2EN4cute5tupleIJNS5_1CILi64EEENS7_ILi128EEES9_EEENS_10bfloat16_tEfNS_4arch4Sm80ELb1ELb0ELb1ELb1ELb1ELb0ELb0ELb0ELi2ELi2ELi2ELi2ELb0EEENS1_24CollectiveEpilogueBwdGQAISA_fSD_Li256ELb1ELb1EEENS1_25SingleTileBwdLPTSchedulerILb1ELi128ELb1EEEEEEEEEvNT_6ParamsE,(.L_x_148 - _ZN7cutlass13device_kernelIN5flash19enable_sm80_to_sm89INS1_16FlashAttnBwdSm80INS1_25CollectiveMainloopBwdSm80ILi2ELi2EN4cute5tupleIJNS5_1CILi64EEENS7_ILi128EEES9_EEENS_10bfloat16_tEfNS_4arch4Sm80ELb1ELb0ELb1ELb1ELb1ELb0ELb0ELb0ELi2ELi2ELi2ELi2ELb0EEENS1_24CollectiveEpilogueBwdGQAISA_fSD_Li256ELb1ELb1EEENS1_25SingleTileBwdLPTSchedulerILb1ELi128ELb1EEEEEEEEEvNT_6ParamsE)
        .other          _ZN7cutlass13device_kernelIN5flash19enable_sm80_to_sm89INS1_16FlashAttnBwdSm80INS1_25CollectiveMainloopBwdSm80ILi2ELi2EN4cute5tupleIJNS5_1CILi64EEENS7_ILi128EEES9_EEENS_10bfloat16_tEfNS_4arch4Sm80ELb1ELb0ELb1ELb1ELb1ELb0ELb0ELb0ELi2ELi2ELi2ELi2ELb0EEENS1_24CollectiveEpilogueBwdGQAISA_fSD_Li256ELb1ELb1EEENS1_25SingleTileBwdLPTSchedulerILb1ELi128ELb1EEEEEEEEEvNT_6ParamsE,@"STO_CUDA_ENTRY STV_DEFAULT"
_ZN7cutlass13device_kernelIN5flash19enable_sm80_to_sm89INS1_16FlashAttnBwdSm80INS1_25CollectiveMainloopBwdSm80ILi2ELi2EN4cute5tupleIJNS5_1CILi64EEENS7_ILi128EEES9_EEENS_10bfloat16_tEfNS_4arch4Sm80ELb1ELb0ELb1ELb1ELb1ELb0ELb0ELb0ELi2ELi2ELi2ELi2ELb0EEENS1_24CollectiveEpilogueBwdGQAISA_fSD_Li256ELb1ELb1EEENS1_25SingleTileBwdLPTSchedulerILb1ELi128ELb1EEEEEEEEEvNT_6ParamsE:
[----:B------:R-:W-:Y:S01]  /*0000*/  LDC R1, c[0x0][0x28] ;  /* 0x00000a00ff017b82 */ /* 0x000fe20000000800 */
[----:B------:R-:W-:Y:S05]  /*0010*/  EXIT ;  /* 0x000000000000794d */ /* 0x000fea0003800000 */
.L_x_88:
        /* <DEDUP_REMOVED lines=14> */
.L_x_148:


//--------------------- .text._ZN7cutlass13device_kernelIN5flash22FlashAttnBwdPreprocessIN4cute5tupleIJNS3_1CILi64EEENS5_ILi128EEEEEENS_10bfloat16_tEfNS_4arch4Sm80ELb1ELb1EEEEEvNT_6ParamsE --------------------------
	.section	.text._ZN7cutlass13device_kernelIN5flash22FlashAttnBwdPreprocessIN4cute5tupleIJNS3_1CILi64EEENS5_ILi128EEEEEENS_10bfloat16_tEfNS_4arch4Sm80ELb1ELb1EEEEEvNT_6ParamsE,"ax",@progbits
	.align	128
.text._ZN7cutlass13device_kernelIN5flash22FlashAttnBwdPreprocessIN4cute5tupleIJNS3_1CILi64EEENS5_ILi128EEEEEENS_10bfloat16_tEfNS_4arch4Sm80ELb1ELb1EEEEEvNT_6ParamsE:
        .type           _ZN7cutlass13device_kernelIN5flash22FlashAttnBwdPreprocessIN4cute5tupleIJNS3_1CILi64EEENS5_ILi128EEEEEENS_10bfloat16_tEfNS_4arch4Sm80ELb1ELb1EEEEEvNT_6ParamsE,@function
        .size           _ZN7cutlass13device_kernelIN5flash22FlashAttnBwdPreprocessIN4cute5tupleIJNS3_1CILi64EEENS5_ILi128EEEEEENS_10bfloat16_tEfNS_4arch4Sm80ELb1ELb1EEEEEvNT_6ParamsE,(.L_x_149 - _ZN7cutlass13device_kernelIN5flash22FlashAttnBwdPreprocessIN4cute5tupleIJNS3_1CILi64EEENS5_ILi128EEEEEENS_10bfloat16_tEfNS_4arch4Sm80ELb1ELb1EEEEEvNT_6ParamsE)
        .other          _ZN7cutlass13device_kernelIN5flash22FlashAttnBwdPreprocessIN4cute5tupleIJNS3_1CILi64EEENS5_ILi128EEEEEENS_10bfloat16_tEfNS_4arch4Sm80ELb1ELb1EEEEEvNT_6ParamsE,@"STO_CUDA_ENTRY STV_DEFAULT"
_ZN7cutlass13device_kernelIN5flash22FlashAttnBwdPreprocessIN4cute5tupleIJNS3_1CILi64EEENS5_ILi128EEEEEENS_10bfloat16_tEfNS_4arch4Sm80ELb1ELb1EEEEEvNT_6ParamsE:
[----:B------:R-:W-:Y:S08]  /*0000*/  LDC R1, c[0x0][0x28] ;  /* 0x00000a00ff017b82 */ /* 0x000ff00000000800 */
[----:B------:R-:W0:Y:S01]  /*0010*/  LDC.64 R2, c[0x0][0x2f8] ;  /* 0x0000be00ff027b82 */ /* 0x000e220000000a00 */
[----:B------:R-:W1:Y:S01]  /*0020*/  S2R R0, SR_CTAID.Z ;  /* 0x0000000000007919 */ /* 0x000e620000002700 */
[----:B------:R-:W-:-:S06]  /*0030*/  ULDC.64 UR4, c[0x0][0x208] ;  /* 0x0000820000047ab9 */ /* 0x000fcc0000000a00 */
[----:B------:R-:W2:Y:S08]  /*0040*/  LDC.64 R4, c[0x0][0x2f0] ;  /* 0x0000bc00ff047b82 */ /* 0x000eb00000000a00 */
[----:B------:R-:W1:Y:S01]  /*0050*/  LDC.64 R6, c[0x0][0x2f0] ;  /* 0x0000bc00ff067b82 */ /* 0x000e620000000a00 */
[----:B0-----:R-:W-:-:S04]  /*0060*/  ISETP.NE.U32.AND P1, PT, R2, RZ, PT ;  /* 0x000000ff0200720c */ /* 0x001fc80003f25070 */
[----:B------:R-:W-:Y:S02]  /*0070*/  ISETP.NE.AND.EX P1, PT, R3, RZ, PT, P1 ;  /* 0x000000ff0300720c */ /* 0x000fe40003f25310 */
[----:B--2---:R-:W-:-:S04]  /*0080*/  ISETP.NE.U32.AND P0, PT, R4, RZ, PT ;  /* 0x000000ff0400720c */ /* 0x004fc80003f05070 */
[----:B------:R-:W-:Y:S01]  /*0090*/  ISETP.NE.AND.EX P0, PT, R5, RZ, PT, P0 ;  /* 0x000000ff0500720c */ /* 0x000fe20003f05300 */
[----:B------:R-:W-:Y:S01]  /*00a0*/  ULDC UR6, c[0x0][0x218] ;  /* 0x0000860000067ab9 */ /* 0x000fe20000000800 */
[----:B------:R-:W-:Y:S01]  /*00b0*/  ISETP.NE.U32.AND P2, PT, R4, RZ, PT ;  /* 0x000000ff0400720c */ /* 0x000fe20003f45070 */
[----:B-1----:R-:W-:-:S04]  /*00c0*/  IMAD.WIDE R6, R0, 0x4, R6 ;  /* 0x0000000400067825 */ /* 0x002fc800078e0206 */
[----:B------:R-:W0:Y:S01]  /*00d0*/  @P1 LDC.64 R8, c[0x0][0x2f8] ;  /* 0x0000be00ff081b82 */ /* 0x000e220000000a00 */
[----:B------:R-:W-:-:S05]  /*00e0*/  IMAD.U32 R4, RZ, RZ, UR6 ;  /* 0x00000006ff047e24 */ /* 0x000fca000f8e00ff */
[----:B------:R1:W5:Y:S01]  /*00f0*/  @P0 LDG.E R48, desc[UR4][R6.64] ;  /* 0x0000000406300981 */ /* 0x000362000c1e1900 */
[----:B------:R-:W-:Y:S01]  /*0100*/  ISETP.NE.AND.EX P2, PT, R5, RZ, PT, P2 ;  /* 0x000000ff0500720c */ /* 0x000fe20003f45320 */
[----:B------:R-:W2:Y:S01]  /*0110*/  S2R R2, SR_CTAID.X ;  /* 0x0000000000027919 */ /* 0x000ea20000002500 */
[----:B------:R-:W3:Y:S01]  /*0120*/  S2R R3, SR_TID.X ;  /* 0x0000000000037919 */ /* 0x000ee20000002100 */
[----:B0-----:R-:W-:-:S05]  /*0130*/  @P1 IMAD.WIDE R8, R0, 0x4, R8 ;  /* 0x0000000400081825 */ /* 0x001fca00078e0208 */
[----:B------:R1:W5:Y:S01]  /*0140*/  @P1 LDG.E R4, desc[UR4][R8.64] ;  /* 0x0000000408041981 */ /* 0x000362000c1e1900 */
[----:B--2---:R-:W-:Y:S01]  /*0150*/  IMAD.SHL.U32 R5, R2, 0x40, RZ ;  /* 0x0000004002057824 */ /* 0x004fe200078e00ff */
[----:B---3--:R-:W-:Y:S06]  /*0160*/  @P1 BRA `(.L_x_89) ;  /* 0x0000000000101947 */ /* 0x008fec0003800000 */
[----:B------:R-:W-:Y:S05]  /*0170*/  @!P0 BRA `(.L_x_89) ;  /* 0x00000000000c8947 */ /* 0x000fea0003800000 */
[----:B-1----:R-:W2:Y:S04]  /*0180*/  LDG.E R9, desc[UR4][R6.64] ;  /* 0x0000000406097981 */ /* 0x002ea8000c1e1900 */
[----:B-----5:R-:W2:Y:S02]  /*0190*/  LDG.E R4, desc[UR4][R6.64+0x4] ;  /* 0x0000040406047981 */ /* 0x020ea4000c1e1900 */
[----:B--2---:R-:W-:-:S07]  /*01a0*/  IADD3 R4, -R9, R4, RZ ;  /* 0x0000000409047210 */ /* 0x004fce0007ffe1ff */
.L_x_89:
[----:B-----5:R-:W-:-:S13]  /*01b0*/  ISETP.LE.AND P1, PT, R4, R5, PT ;  /* 0x000000050400720c */ /* 0x020fda0003f23270 */
[----:B------:R-:W-:Y:S05]  /*01c0*/  @P2 EXIT P1 ;  /* 0x000000000000294d */ /* 0x000fea0000800000 */
[----:B------:R-:W0:Y:S01]  /*01d0*/  S2UR UR6, SR_CTAID.Y ;  /* 0x00000000000679c3 */ /* 0x000e220000002600 */
[----:B------:R-:W-:Y:S01]  /*01e0*/  IMAD.IADD R47, R4, 0x1, -R5 ;  /* 0x00000001042f7824 */ /* 0x000fe200078e0a05 */
[C---:B------:R-:W-:Y:S01]  /*01f0*/  ISETP.GT.AND P1, PT, R3.reuse, 0x3f, PT ;  /* 0x0000003f0300780c */ /* 0x040fe20003f24270 */
[----:B------:R-:W-:Y:S01]  /*0200*/  BSSY B0, `(.L_x_90) ;  /* 0x0000025000007945 */ /* 0x000fe20003800000 */
[----:B-1----:R-:W-:Y:S02]  /*0210*/  SHF.R.S32.HI R6, RZ, 0x1f, R3 ;  /* 0x0000001fff067819 */ /* 0x002fe40000011403 */
[----:B------:R-:W-:Y:S02]  /*0220*/  CS2R R14, SRZ ;  /* 0x00000000000e7805 */ /* 0x000fe4000001ff00 */
[----:B------:R-:W-:Y:S01]  /*0230*/  ISETP.GE.OR P4, PT, R3, R47, P1 ;  /* 0x0000002f0300720c */ /* 0x000fe20000f86670 */
[----:B------:R-:W-:Y:S01]  /*0240*/  @P0 IMAD.MOV.U32 R14, RZ, RZ, R48 ;  /* 0x000000ffff0e0224 */ /* 0x000fe200078e0030 */
[----:B------:R-:W1:Y:S01]  /*0250*/  LDC.64 R10, c[0x0][0x230] ;  /* 0x00008c00ff0a7b82 */ /* 0x000e620000000a00 */
[----:B------:R-:W-:Y:S01]  /*0260*/  LEA.HI R7, R6, R3, RZ, 0x4 ;  /* 0x0000000306077211 */ /* 0x000fe200078f20ff */
[----:B------:R-:W-:Y:S01]  /*0270*/  IMAD.MOV.U32 R40, RZ, RZ, 0x7f800000 ;  /* 0x7f800000ff287424 */ /* 0x000fe200078e00ff */
[----:B------:R-:W-:-:S02]  /*0280*/  SHF.R.S32.HI R41, RZ, 0x1f, R0 ;  /* 0x0000001fff297819 */ /* 0x000fc40000011400 */
[----:B------:R-:W-:Y:S02]  /*0290*/  LOP3.LUT R8, R7, 0xfffffff0, RZ, 0xc0, !PT ;  /* 0xfffffff007087812 */ /* 0x000fe400078ec0ff */
[----:B------:R-:W-:Y:S02]  /*02a0*/  SHF.R.S32.HI R6, RZ, 0x4, R7 ;  /* 0x00000004ff067819 */ /* 0x000fe40000011407 */
[----:B------:R-:W-:Y:S02]  /*02b0*/  IADD3 R45, -R8, R3, RZ ;  /* 0x00000003082d7210 */ /* 0x000fe40007ffe1ff */
[----:B------:R-:W-:Y:S02]  /*02c0*/  @P0 SHF.R.S32.HI R15, RZ, 0x1f, R48 ;  /* 0x0000001fff0f0819 */ /* 0x000fe40000011430 */
[----:B------:R-:W-:Y:S01]  /*02d0*/  ISETP.GE.AND P3, PT, R6, R47, PT ;  /* 0x0000002f0600720c */ /* 0x000fe20003f66270 */
[----:B------:R-:W-:Y:S01]  /*02e0*/  IMAD.SHL.U32 R8, R45, 0x8, RZ ;  /* 0x000000082d087824 */ /* 0x000fe200078e00ff */
[----:B------:R-:W-:Y:S01]  /*02f0*/  SEL R7, R0, RZ, !P2 ;  /* 0x000000ff00077207 */ /* 0x000fe20005000000 */
[----:B0-----:R-:W-:Y:S01]  /*0300*/  USHF.R.S32.HI UR7, URZ, 0x1f, UR6 ;  /* 0x0000001f3f077899 */ /* 0x001fe20008011406 */
[----:B------:R-:W-:Y:S01]  /*0310*/  SEL R41, R41, RZ, !P2 ;  /* 0x000000ff29297207 */ /* 0x000fe20005000000 */
[----:B------:R-:W-:Y:S10]  /*0320*/  @P4 BRA `(.L_x_91) ;  /* 0x0000000000484947 */ /* 0x000ff40003800000 */
[----:B------:R-:W0:Y:S01]  /*0330*/  LDC.64 R18, c[0x0][0x290] ;  /* 0x0000a400ff127b82 */ /* 0x000e220000000a00 */
[----:B------:R-:W-:Y:S01]  /*0340*/  SHF.R.S32.HI R13, RZ, 0x1f, R5 ;  /* 0x0000001fff0d7819 */ /* 0x000fe20000011405 */
[----:B------:R-:W-:Y:S01]  /*0350*/  ULDC.64 UR8, c[0x0][0x298] ;  /* 0x0000a60000087ab9 */ /* 0x000fe20000000a00 */
[--C-:B------:R-:W-:Y:S02]  /*0360*/  SHF.R.S32.HI R16, RZ, 0x1f, R3.reuse ;  /* 0x0000001fff107819 */ /* 0x100fe40000011403 */
[----:B------:R-:W-:-:S04]  /*0370*/  IADD3 R12, P2, P4, R14, R5, R3 ;  /* 0x000000050e0c7210 */ /* 0x000fc80007c5e003 */
[----:B------:R-:W-:Y:S01]  /*0380*/  IADD3.X R13, R15, R13, R16, P2, P4 ;  /* 0x0000000d0f0d7210 */ /* 0x000fe200017e8410 */
[C---:B0-----:R-:W-:Y:S02]  /*0390*/  IMAD R16, R18.reuse, UR7, RZ ;  /* 0x0000000712107c24 */ /* 0x041fe4000f8e02ff */
[----:B------:R-:W-:-:S04]  /*03a0*/  IMAD.WIDE.U32 R12, R18, UR6, R12 ;  /* 0x00000006120c7c25 */ /* 0x000fc8000f8e000c */
[----:B------:R-:W-:Y:S02]  /*03b0*/  IMAD R17, R19, UR6, R16 ;  /* 0x0000000613117c24 */ /* 0x000fe4000f8e0210 */
[----:B------:R-:W-:-:S03]  /*03c0*/  IMAD R16, R41, UR8, RZ ;  /* 0x0000000829107c24 */ /* 0x000fc6000f8e02ff */
[----:B------:R-:W-:Y:S01]  /*03d0*/  IADD3 R13, R13, R17, RZ ;  /* 0x000000110d0d7210 */ /* 0x000fe20007ffe0ff */
[C---:B------:R-:W-:Y:S02]  /*03e0*/  IMAD R17, R7.reuse, UR9, R16 ;  /* 0x0000000907117c24 */ /* 0x040fe4000f8e0210 */
[----:B------:R-:W-:Y:S01]  /*03f0*/  IMAD.WIDE.U32 R12, R7, UR8, R12 ;  /* 0x00000008070c7c25 */ /* 0x000fe2000f8e000c */
[----:B------:R-:W-:-:S03]  /*0400*/  ULDC.64 UR8, c[0x0][0x288] ;  /* 0x0000a20000087ab9 */ /* 0x000fc60000000a00 */
[----:B------:R-:W-:Y:S01]  /*0410*/  IMAD.IADD R13, R13, 0x1, R17 ;  /* 0x000000010d0d7824 */ /* 0x000fe200078e0211 */
[----:B------:R-:W-:-:S04]  /*0420*/  LEA R16, P2, R12, UR8, 0x2 ;  /* 0x000000080c107c11 */ /* 0x000fc8000f8410ff */
[----:B------:R-:W-:-:S05]  /*0430*/  LEA.HI.X R17, R12, UR9, R13, 0x2, P2 ;  /* 0x000000090c117c11 */ /* 0x000fca00090f140d */
[----:B------:R0:W5:Y:S04]  /*0440*/  LDG.E R40, desc[UR4][R16.64] ;  /* 0x0000000410287981 */ /* 0x000168000c1e1900 */
.L_x_91:
[----:B------:R-:W-:Y:S05]  /*0450*/  BSYNC B0 ;  /* 0x0000000000007941 */ /* 0x000fea0003800000 */
.L_x_90:
[----:B------:R-:W-:Y:S01]  /*0460*/  ULDC UR8, c[0x0][0x21c] ;  /* 0x0000870000087ab9 */ /* 0x000fe20000000800 */
[----:B0-----:R-:W0:Y:S01]  /*0470*/  LDC.64 R16, c[0x0][0x250] ;  /* 0x00009400ff107b82 */ /* 0x001e220000000a00 */
[----:B------:R-:W-:Y:S02]  /*0480*/  ISETP.LT.AND P6, PT, R8, UR8, !P3 ;  /* 0x0000000808007c0c */ /* 0x000fe4000dfc1270 */
[----:B------:R-:W-:Y:S02]  /*0490*/  SHF.R.S32.HI R42, RZ, 0x1f, R6 ;  /* 0x0000001fff2a7819 */ /* 0x000fe40000011406 */
[----:B------:R-:W-:Y:S01]  /*04a0*/  IADD3 R36, P2, R6, R14, RZ ;  /* 0x0000000e06247210 */ /* 0x000fe20007f5e0ff */
[----:B-1----:R-:W-:Y:S01]  /*04b0*/  IMAD R14, R10, UR7, RZ ;  /* 0x000000070a0e7c24 */ /* 0x002fe2000f8e02ff */
[----:B------:R-:W-:Y:S02]  /*04c0*/  SHF.R.S32.HI R9, RZ, 0x1f, R8 ;  /* 0x0000001fff097819 */ /* 0x000fe40000011408 */
[----:B------:R-:W-:Y:S01]  /*04d0*/  IADD3 R44, R6, 0x10, RZ ;  /* 0x00000010062c7810 */ /* 0x000fe20007ffe0ff */
[----:B------:R-:W-:Y:S01]  /*04e0*/  IMAD.X R37, R42, 0x1, R15, P2 ;  /* 0x000000012a257824 */ /* 0x000fe200010e060f */
[----:B------:R-:W-:Y:S01]  /*04f0*/  ISETP.GE.AND P2, PT, R8, UR8, PT ;  /* 0x0000000808007c0c */ /* 0x000fe2000bf46270 */
[----:B------:R-:W-:Y:S01]  /*0500*/  IMAD R11, R11, UR6, R14 ;  /* 0x000000060b0b7c24 */ /* 0x000fe2000f8e020e */
[----:B------:R-:W-:Y:S01]  /*0510*/  ULDC.64 UR8, c[0x0][0x238] ;  /* 0x00008e0000087ab9 */ /* 0x000fe20000000a00 */
[----:B------:R-:W1:Y:S01]  /*0520*/  @P6 LDC.64 R12, c[0x0][0x228] ;  /* 0x00008a00ff0c6b82 */ /* 0x000e620000000a00 */
[----:B------:R-:W-:Y:S01]  /*0530*/  IMAD.WIDE.U32 R14, R10, UR6, R8 ;  /* 0x000000060a0e7c25 */ /* 0x000fe2000f8e0008 */
[----:B------:R-:W-:-:S02]  /*0540*/  ISETP.LT.AND P4, PT, R44, R47, !P2 ;  /* 0x0000002f2c00720c */ /* 0x000fc40005781270 */
[----:B------:R-:W-:Y:S01]  /*0550*/  IADD3 R43, R6, 0x20, RZ ;  /* 0x00000020062b7810 */ /* 0x000fe20007ffe0ff */
[----:B------:R-:W-:Y:S02]  /*0560*/  IMAD.IADD R15, R15, 0x1, R11 ;  /* 0x000000010f0f7824 */ /* 0x000fe400078e020b */
[----:B------:R-:W-:Y:S01]  /*0570*/  IMAD R18, R41, UR8, RZ ;  /* 0x0000000829127c24 */ /* 0x000fe2000f8e02ff */
[----:B------:R-:W2:Y:S01]  /*0580*/  @P6 LDC.64 R20, c[0x0][0x210] ;  /* 0x00008400ff146b82 */ /* 0x000ea20000000a00 */
[----:B------:R-:W-:-:S04]  /*0590*/  IMAD.WIDE R36, R2, 0x40, R36 ;  /* 0x0000004002247825 */ /* 0x000fc800078e0224 */
[C---:B------:R-:W-:Y:S02]  /*05a0*/  IMAD R19, R7.reuse, UR9, R18 ;  /* 0x0000000907137c24 */ /* 0x040fe4000f8e0212 */
[----:B0-----:R-:W-:Y:S01]  /*05b0*/  IMAD R22, R16, UR7, RZ ;  /* 0x0000000710167c24 */ /* 0x001fe2000f8e02ff */
[----:B------:R-:W0:Y:S01]  /*05c0*/  @P6 LDC.64 R10, c[0x0][0x248] ;  /* 0x00009200ff0a6b82 */ /* 0x000e220000000a00 */
[----:B------:R-:W-:Y:S01]  /*05d0*/  IMAD.WIDE.U32 R38, R7, UR8, R14 ;  /* 0x0000000807267c25 */ /* 0x000fe2000f8e000e */
[----:B------:R-:W-:-:S03]  /*05e0*/  ULDC.64 UR8, c[0x0][0x258] ;  /* 0x0000960000087ab9 */ /* 0x000fc60000000a00 */
[----:B------:R-:W-:Y:S02]  /*05f0*/  IMAD R17, R17, UR6, R22 ;  /* 0x0000000611117c24 */ /* 0x000fe4000f8e0216 */
[----:B------:R-:W-:Y:S01]  /*0600*/  IMAD.WIDE.U32 R8, R16, UR6, R8 ;  /* 0x0000000610087c25 */ /* 0x000fe2000f8e0008 */
[----:B------:R-:W3:Y:S03]  /*0610*/  @P6 LDC.64 R22, c[0x0][0x240] ;  /* 0x00009000ff166b82 */ /* 0x000ee60000000a00 */
[-C--:B-1----:R-:W-:Y:S01]  /*0620*/  @P6 IMAD R18, R37, R12.reuse, RZ ;  /* 0x0000000c25126224 */ /* 0x082fe200078e02ff */
[----:B------:R-:W-:Y:S01]  /*0630*/  IADD3 R9, R9, R17, RZ ;  /* 0x0000001109097210 */ /* 0x000fe20007ffe0ff */
[----:B------:R-:W-:Y:S02]  /*0640*/  IMAD.IADD R39, R39, 0x1, R19 ;  /* 0x0000000127277824 */ /* 0x000fe400078e0213 */
[C---:B------:R-:W-:Y:S01]  /*0650*/  @P6 IMAD R15, R36.reuse, R13, R18 ;  /* 0x0000000d240f6224 */ /* 0x040fe200078e0212 */
[----:B------:R-:W1:Y:S01]  /*0660*/  @P4 LDC.64 R60, c[0x0][0x210] ;  /* 0x00008400ff3c4b82 */ /* 0x000e620000000a00 */
[----:B------:R-:W-:-:S04]  /*0670*/  @P6 IMAD.WIDE.U32 R12, R36, R12, R38 ;  /* 0x0000000c240c6225 */ /* 0x000fc800078e0026 */
[----:B------:R-:W-:Y:S01]  /*0680*/  IMAD R14, R41, UR8, RZ ;  /* 0x00000008290e7c24 */ /* 0x000fe2000f8e02ff */
[C---:B--2---:R-:W-:Y:S01]  /*0690*/  @P6 LEA R20, P5, R12.reuse, R20, 0x1 ;  /* 0x000000140c146211 */ /* 0x044fe200078a08ff */
[----:B------:R-:W-:Y:S01]  /*06a0*/  IMAD.WIDE.U32 R58, R7, UR8, R8 ;  /* 0x00000008073a7c25 */ /* 0x000fe2000f8e0008 */
[----:B------:R-:W2:Y:S03]  /*06b0*/  @P4 LDC.64 R18, c[0x0][0x228] ;  /* 0x00008a00ff124b82 */ /* 0x000ea60000000a00 */
[----:B------:R-:W-:Y:S01]  /*06c0*/  @P6 IMAD.IADD R8, R13, 0x1, R15 ;  /* 0x000000010d086824 */ /* 0x000fe200078e020f */
[----:B------:R-:W-:Y:S01]  /*06d0*/  @P6 MOV R52, R58 ;  /* 0x0000003a00346202 */ /* 0x000fe20000000f00 */
[----:B------:R-:W-:Y:S01]  /*06e0*/  IMAD R53, R7, UR9, R14 ;  /* 0x0000000907357c24 */ /* 0x000fe2000f8e020e */
[----:B------:R-:W-:Y:S01]  /*06f0*/  CS2R R14, SRZ ;  /* 0x00000000000e7805 */ /* 0x000fe2000001ff00 */
[-C--:B0-----:R-:W-:Y:S01]  /*0700*/  @P6 IMAD R9, R37, R10.reuse, RZ ;  /* 0x0000000a25096224 */ /* 0x081fe200078e02ff */
[----:B------:R-:W-:Y:S01]  /*0710*/  @P6 LEA.HI.X R21, R12, R21, R8, 0x1, P5 ;  /* 0x000000150c156211 */ /* 0x000fe200028f0c08 */
[----:B------:R-:W-:Y:S01]  /*0720*/  IMAD.IADD R53, R59, 0x1, R53 ;  /* 0x000000013b357824 */ /* 0x000fe200078e0235 */
[C---:B------:R-:W-:Y:S01]  /*0730*/  @P4 IADD3 R27, P5, R36.reuse, 0x10, RZ ;  /* 0x00000010241b4810 */ /* 0x040fe20007fbe0ff */
[C---:B------:R-:W-:Y:S01]  /*0740*/  @P6 IMAD R13, R36.reuse, R11, R9 ;  /* 0x0000000b240d6224 */ /* 0x040fe200078e0209 */
[----:B------:R-:W0:Y:S01]  /*0750*/  @P4 LDC.64 R16, c[0x0][0x248] ;  /* 0x00009200ff104b82 */ /* 0x000e220000000a00 */
[----:B------:R-:W-:-:S04]  /*0760*/  @P6 IMAD.WIDE.U32 R10, R36, R10, R52 ;  /* 0x0000000a240a6225 */ /* 0x000fc800078e0034 */
[----:B------:R-:W-:Y:S01]  /*0770*/  @P4 IMAD.X R9, RZ, RZ, R37, P5 ;  /* 0x000000ffff094224 */ /* 0x000fe200028e0625 */
[C---:B---3--:R-:W-:Y:S01]  /*0780*/  @P6 LEA R22, P5, R10.reuse, R22, 0x1 ;  /* 0x000000160a166211 */ /* 0x048fe200078a08ff */
[----:B------:R-:W-:Y:S01]  /*0790*/  @P6 IMAD.IADD R8, R11, 0x1, R13 ;  /* 0x000000010b086824 */ /* 0x000fe200078e020d */
[----:B------:R-:W3:Y:S01]  /*07a0*/  @P4 LDC.64 R32, c[0x0][0x240] ;  /* 0x00009000ff204b82 */ /* 0x000ee20000000a00 */
[----:B------:R-:W-:Y:S02]  /*07b0*/  @P4 IMAD.MOV.U32 R24, RZ, RZ, R38 ;  /* 0x000000ffff184224 */ /* 0x000fe400078e0026 */
[----:B------:R-:W-:Y:S01]  /*07c0*/  @P4 IMAD.MOV.U32 R25, RZ, RZ, R39 ;  /* 0x000000ffff194224 */ /* 0x000fe200078e0027 */
[----:B------:R-:W-:Y:S01]  /*07d0*/  @P6 LEA.HI.X R23, R10, R23, R8, 0x1, P5 ;  /* 0x000000170a176211 */ /* 0x000fe200028f0c08 */
[-C--:B--2---:R-:W-:Y:S01]  /*07e0*/  @P4 IMAD R12, R9, R18.reuse, RZ ;  /* 0x00000012090c4224 */ /* 0x084fe200078e02ff */
[----:B------:R-:W-:Y:S02]  /*07f0*/  CS2R R8, SRZ ;  /* 0x0000000000087805 */ /* 0x000fe4000001ff00 */
[----:B------:R-:W-:Y:S01]  /*0800*/  CS2R R10, SRZ ;  /* 0x00000000000a7805 */ /* 0x000fe2000001ff00 */
[----:B------:R-:W-:Y:S01]  /*0810*/  VIADD R46, R6, 0x30 ;  /* 0x00000030062e7836 */ /* 0x000fe20000000000 */
[----:B------:R-:W-:Y:S01]  /*0820*/  ISETP.LT.AND P5, PT, R43, R47, !P2 ;  /* 0x0000002f2b00720c */ /* 0x000fe200057a1270 */
[C---:B------:R-:W-:Y:S01]  /*0830*/  @P4 IMAD R29, R27.reuse, R19, R12 ;  /* 0x000000131b1d4224 */ /* 0x040fe200078e020c */
[----:B------:R-:W-:Y:S01]  /*0840*/  CS2R R12, SRZ ;  /* 0x00000000000c7805 */ /* 0x000fe2000001ff00 */
[----:B------:R-:W-:Y:S01]  /*0850*/  @P4 IMAD.WIDE.U32 R18, R27, R18, R24 ;  /* 0x000000121b124225 */ /* 0x000fe200078e0018 */
[----:B------:R2:W4:Y:S01]  /*0860*/  @P6 LDG.E.128 R8, desc[UR4][R20.64] ;  /* 0x0000000414086981 */ /* 0x000522000c1e1d00 */
[----:B------:R-:W-:-:S03]  /*0870*/  ISETP.LT.AND P2, PT, R46, R47, !P2 ;  /* 0x0000002f2e00720c */ /* 0x000fc60005741270 */
[----:B------:R0:W4:Y:S01]  /*0880*/  @P6 LDG.E.128 R12, desc[UR4][R22.64] ;  /* 0x00000004160c6981 */ /* 0x000122000c1e1d00 */
[----:B------:R-:W-:Y:S02]  /*0890*/  @P4 IADD3 R19, R19, R29, RZ ;  /* 0x0000001d13134210 */ /* 0x000fe40007ffe0ff */
[C---:B-1----:R-:W-:Y:S02]  /*08a0*/  @P4 LEA R60, P6, R18.reuse, R60, 0x1 ;  /* 0x0000003c123c4211 */ /* 0x042fe400078c08ff */
[----:B------:R-:W1:Y:S01]  /*08b0*/  @P5 LDC.64 R56, c[0x0][0x228] ;  /* 0x00008a00ff385b82 */ /* 0x000e620000000a00 */
[----:B--2---:R-:W-:Y:S01]  /*08c0*/  @P4 IMAD.MOV.U32 R20, RZ, RZ, R58 ;  /* 0x000000ffff144224 */ /* 0x004fe200078e003a */
[----:B------:R-:W-:Y:S01]  /*08d0*/  @P4 LEA.HI.X R61, R18, R61, R19, 0x1, P6 ;  /* 0x0000003d123d4211 */ /* 0x000fe200030f0c13 */
[----:B------:R-:W-:Y:S01]  /*08e0*/  @P4 IMAD.MOV.U32 R21, RZ, RZ, R53 ;  /* 0x000000ffff154224 */ /* 0x000fe200078e0035 */
[----:B------:R-:W-:Y:S01]  /*08f0*/  @P4 IADD3 R27, P6, R36, 0x10, RZ ;  /* 0x00000010241b4810 */ /* 0x000fe20007fde0ff */
[----:B------:R-:W-:Y:S01]  /*0900*/  @P5 IMAD.MOV.U32 R54, RZ, RZ, R38 ;  /* 0x000000ffff365224 */ /* 0x000fe200078e0026 */
[----:B------:R-:W-:-:S02]  /*0910*/  @P5 MOV R55, R39 ;  /* 0x0000002700375202 */ /* 0x000fc40000000f00 */
[----:B------:R-:W2:Y:S01]  /*0920*/  @P2 LDC.64 R34, c[0x0][0x228] ;  /* 0x00008a00ff222b82 */ /* 0x000ea20000000a00 */
[----:B------:R-:W-:-:S04]  /*0930*/  @P4 IMAD.X R19, RZ, RZ, R37, P6 ;  /* 0x000000ffff134224 */ /* 0x000fc800030e0625 */
[-C--:B0-----:R-:W-:Y:S01]  /*0940*/  @P4 IMAD R18, R19, R16.reuse, RZ ;  /* 0x0000001013124224 */ /* 0x081fe200078e02ff */
[C---:B------:R-:W-:Y:S02]  /*0950*/  @P5 IADD3 R19, P6, R36.reuse, 0x20, RZ ;  /* 0x0000002024135810 */ /* 0x040fe40007fde0ff */
[----:B------:R-:W0:Y:S01]  /*0960*/  @P5 LDC.64 R50, c[0x0][0x248] ;  /* 0x00009200ff325b82 */ /* 0x000e220000000a00 */
[C---:B------:R-:W-:Y:S01]  /*0970*/  @P4 IMAD R25, R27.reuse, R17, R18 ;  /* 0x000000111b194224 */ /* 0x040fe200078e0212 */
[----:B------:R-:W-:Y:S01]  /*0980*/  @P5 IADD3.X R23, RZ, R37, RZ, P6, !PT ;  /* 0x00000025ff175210 */ /* 0x000fe200037fe4ff */
[----:B------:R-:W-:Y:S01]  /*0990*/  @P4 IMAD.WIDE.U32 R16, R27, R16, R20 ;  /* 0x000000101b104225 */ /* 0x000fe200078e0014 */
[----:B------:R-:W-:-:S03]  /*09a0*/  @P5 IADD3 R18, P6, R36, 0x20, RZ ;  /* 0x0000002024125810 */ /* 0x000fc60007fde0ff */
[----:B------:R-:W-:Y:S01]  /*09b0*/  @P4 IMAD.IADD R17, R17, 0x1, R25 ;  /* 0x0000000111114824 */ /* 0x000fe200078e0219 */
[----:B------:R-:W-:Y:S01]  /*09c0*/  @P5 IADD3.X R49, RZ, R37, RZ, P6, !PT ;  /* 0x00000025ff315210 */ /* 0x000fe200037fe4ff */
[----:B------:R-:W0:Y:S01]  /*09d0*/  @P5 LDC.64 R30, c[0x0][0x210] ;  /* 0x00008400ff1e5b82 */ /* 0x000e220000000a00 */
[C---:B---3--:R-:W-:Y:S01]  /*09e0*/  @P4 LEA R32, P6, R16.reuse, R32, 0x1 ;  /* 0x0000002010204211 */ /* 0x048fe200078c08ff */
[-C--:B-1----:R-:W-:Y:S01]  /*09f0*/  @P5 IMAD R20, R23, R56.reuse, RZ ;  /* 0x0000003817145224 */ /* 0x082fe200078e02ff */
[----:B------:R-:W-:Y:S01]  /*0a00*/  CS2R R22, SRZ ;  /* 0x0000000000167805 */ /* 0x000fe2000001ff00 */
[C---:B------:R-:W-:Y:S01]  /*0a10*/  @P5 IMAD.WIDE.U32 R54, R19.reuse, R56, R54 ;  /* 0x0000003813365225 */ /* 0x040fe200078e0036 */
[----:B------:R-:W-:Y:S02]  /*0a20*/  @P4 LEA.HI.X R33, R16, R33, R17, 0x1, P6 ;  /* 0x0000002110214211 */ /* 0x000fe400030f0c11 */
[----:B------:R-:W-:Y:S01]  /*0a30*/  @P2 IADD3 R52, P6, R36, 0x30, RZ ;  /* 0x0000003024342810 */ /* 0x000fe20007fde0ff */
[----:B------:R-:W1:Y:S01]  /*0a40*/  @P2 LDC.64 R24, c[0x0][0x248] ;  /* 0x00009200ff182b82 */ /* 0x000e620000000a00 */
[----:B------:R-:W-:-:S02]  /*0a50*/  @P5 IMAD R57, R19, R57, R20 ;  /* 0x0000003913395224 */ /* 0x000fc400078e0214 */
[----:B------:R-:W-:Y:S01]  /*0a60*/  @P2 IADD3.X R21, RZ, R37, RZ, P6, !PT ;  /* 0x00000025ff152210 */ /* 0x000fe200037fe4ff */
[----:B------:R-:W-:Y:S02]  /*0a70*/  @P5 IMAD.MOV.U32 R16, RZ, RZ, R58 ;  /* 0x000000ffff105224 */ /* 0x000fe400078e003a */
[----:B------:R-:W-:Y:S02]  /*0a80*/  @P5 IMAD.MOV.U32 R17, RZ, RZ, R53 ;  /* 0x000000ffff115224 */ /* 0x000fe400078e0035 */
[----:B------:R-:W3:Y:S01]  /*0a90*/  @P2 LDC.64 R28, c[0x0][0x210] ;  /* 0x00008400ff1c2b82 */ /* 0x000ee20000000a00 */
[----:B--2---:R-:W-:Y:S01]  /*0aa0*/  @P2 IMAD R56, R21, R34, RZ ;  /* 0x0000002215382224 */ /* 0x004fe200078e02ff */
[----:B------:R-:W-:Y:S01]  /*0ab0*/  CS2R R20, SRZ ;  /* 0x0000000000147805 */ /* 0x000fe2000001ff00 */
[----:B0-----:R-:W-:Y:S02]  /*0ac0*/  @P5 IMAD R49, R49, R50, RZ ;  /* 0x0000003231315224 */ /* 0x001fe400078e02ff */
[----:B------:R-:W-:-:S02]  /*0ad0*/  @P2 IMAD R35, R52, R35, R56 ;  /* 0x0000002334232224 */ /* 0x000fc400078e0238 */
[C---:B------:R-:W-:Y:S01]  /*0ae0*/  @P5 IMAD R49, R18.reuse, R51, R49 ;  /* 0x0000003312315224 */ /* 0x040fe200078e0231 */
[----:B------:R-:W0:Y:S01]  /*0af0*/  @P5 LDC.64 R26, c[0x0][0x240] ;  /* 0x00009000ff1a5b82 */ /* 0x000e220000000a00 */
[----:B------:R-:W-:Y:S01]  /*0b00*/  @P5 IMAD.WIDE.U32 R50, R18, R50, R16 ;  /* 0x0000003212325225 */ /* 0x000fe200078e0010 */
[----:B------:R2:W4:Y:S01]  /*0b10*/  @P4 LDG.E.128 R20, desc[UR4][R32.64] ;  /* 0x0000000420144981 */ /* 0x000522000c1e1d00 */
[----:B------:R-:W-:Y:S02]  /*0b20*/  CS2R R16, SRZ ;  /* 0x0000000000107805 */ /* 0x000fe4000001ff00 */
[----:B------:R-:W-:Y:S02]  /*0b30*/  CS2R R18, SRZ ;  /* 0x0000000000127805 */ /* 0x000fe4000001ff00 */
[----:B------:R-:W-:Y:S01]  /*0b40*/  @P2 IADD3 R56, P6, R36, 0x30, RZ ;  /* 0x0000003024382810 */ /* 0x000fe20007fde0ff */
[----:B------:R-:W-:-:S03]  /*0b50*/  @P5 IMAD.IADD R55, R55, 0x1, R57 ;  /* 0x0000000137375824 */ /* 0x000fc600078e0239 */
[----:B------:R-:W4:Y:S01]  /*0b60*/  @P4 LDG.E.128 R16, desc[UR4][R60.64] ;  /* 0x000000043c104981 */ /* 0x000f22000c1e1d00 */
[----:B--2---:R-:W2:Y:S01]  /*0b70*/  @P2 LDC.64 R32, c[0x0][0x240] ;  /* 0x00009000ff202b82 */ /* 0x004ea20000000a00 */
[----:B------:R-:W-:Y:S01]  /*0b80*/  @P5 LEA R36, P4, R54, R30, 0x1 ;  /* 0x0000001e36245211 */ /* 0x000fe200078808ff */
[----:B------:R-:W-:Y:S02]  /*0b90*/  @P2 IMAD.X R30, RZ, RZ, R37, P6 ;  /* 0x000000ffff1e2224 */ /* 0x000fe400030e0625 */
[----:B------:R-:W-:Y:S01]  /*0ba0*/  @P2 IMAD.WIDE.U32 R38, R52, R34, R38 ;  /* 0x0000002234262225 */ /* 0x000fe200078e0026 */
[----:B------:R-:W-:-:S03]  /*0bb0*/  @P5 LEA.HI.X R37, R54, R31, R55, 0x1, P4 ;  /* 0x0000001f36255211 */ /* 0x000fc600020f0c37 */
[----:B-1----:R-:W-:Y:S02]  /*0bc0*/  @P2 IMAD R30, R30, R24, RZ ;  /* 0x000000181e1e2224 */ /* 0x002fe400078e02ff */
[----:B------:R-:W-:Y:S01]  /*0bd0*/  @P2 IMAD.MOV.U32 R59, RZ, RZ, R53 ;  /* 0x000000ffff3b2224 */ /* 0x000fe200078e0035 */
[----:B---3--:R-:W-:Y:S01]  /*0be0*/  @P2 LEA R52, P4, R38, R28, 0x1 ;  /* 0x0000001c26342211 */ /* 0x008fe200078808ff */
[----:B------:R-:W-:Y:S01]  /*0bf0*/  @P2 IMAD.IADD R35, R39, 0x1, R35 ;  /* 0x0000000127232824 */ /* 0x000fe200078e0223 */
[----:B------:R-:W-:Y:S01]  /*0c00*/  @P5 IADD3 R49, R51, R49, RZ ;  /* 0x0000003133315210 */ /* 0x000fe20007ffe0ff */
[----:B------:R-:W-:Y:S01]  /*0c10*/  @P2 IMAD R31, R56, R25, R30 ;  /* 0x00000019381f2224 */ /* 0x000fe200078e021e */
[----:B0-----:R-:W-:Y:S01]  /*0c20*/  @P5 LEA R34, P6, R50, R26, 0x1 ;  /* 0x0000001a32225211 */ /* 0x001fe200078c08ff */
[----:B------:R-:W-:Y:S01]  /*0c30*/  @P2 IMAD.WIDE.U32 R58, R56, R24, R58 ;  /* 0x00000018383a2225 */ /* 0x000fe200078e003a */
[----:B------:R-:W-:Y:S02]  /*0c40*/  @P2 LEA.HI.X R53, R38, R29, R35, 0x1, P4 ;  /* 0x0000001d26352211 */ /* 0x000fe400020f0c23 */
[----:B------:R-:W-:-:S02]  /*0c50*/  CS2R R24, SRZ ;  /* 0x0000000000187805 */ /* 0x000fc4000001ff00 */
[----:B------:R-:W-:Y:S02]  /*0c60*/  @P5 LEA.HI.X R35, R50, R27, R49, 0x1, P6 ;  /* 0x0000001b32235211 */ /* 0x000fe400030f0c31 */
[----:B------:R-:W-:Y:S02]  /*0c70*/  CS2R R26, SRZ ;  /* 0x00000000001a7805 */ /* 0x000fe4000001ff00 */
[----:B------:R-:W-:Y:S02]  /*0c80*/  @P2 IADD3 R38, R59, R31, RZ ;  /* 0x0000001f3b262210 */ /* 0x000fe40007ffe0ff */
[----:B------:R-:W-:Y:S02]  /*0c90*/  CS2R R28, SRZ ;  /* 0x00000000001c7805 */ /* 0x000fe4000001ff00 */
[----:B------:R-:W-:Y:S02]  /*0ca0*/  CS2R R30, SRZ ;  /* 0x00000000001e7805 */ /* 0x000fe4000001ff00 */
[C---:B--2---:R-:W-:Y:S01]  /*0cb0*/  @P2 LEA R50, P4, R58.reuse, R32, 0x1 ;  /* 0x000000203a322211 */ /* 0x044fe200078808ff */
[----:B------:R0:W2:Y:S03]  /*0cc0*/  @P5 LDG.E.128 R24, desc[UR4][R36.64] ;  /* 0x0000000424185981 */ /* 0x0000a6000c1e1d00 */
[----:B------:R-:W-:-:S02]  /*0cd0*/  @P2 LEA.HI.X R51, R58, R33, R38, 0x1, P4 ;  /* 0x000000213a332211 */ /* 0x000fc400020f0c26 */
[----:B------:R-:W-:Y:S01]  /*0ce0*/  CS2R R32, SRZ ;  /* 0x0000000000207805 */ /* 0x000fe2000001ff00 */
[----:B------:R1:W3:Y:S01]  /*0cf0*/  @P5 LDG.E.128 R28, desc[UR4][R34.64] ;  /* 0x00000004221c5981 */ /* 0x0002e2000c1e1d00 */
[----:B------:R-:W-:Y:S02]  /*0d00*/  CS2R R38, SRZ ;  /* 0x0000000000267805 */ /* 0x000fe4000001ff00 */
[----:B0-----:R-:W-:Y:S02]  /*0d10*/  CS2R R36, SRZ ;  /* 0x0000000000247805 */ /* 0x001fe4000001ff00 */
[----:B-1----:R-:W-:-:S04]  /*0d20*/  CS2R R34, SRZ ;  /* 0x0000000000227805 */ /* 0x002fc8000001ff00 */
[----:B------:R0:W3:Y:S04]  /*0d30*/  @P2 LDG.E.128 R36, desc[UR4][R50.64] ;  /* 0x0000000432242981 */ /* 0x0000e8000c1e1d00 */
[----:B------:R1:W3:Y:S01]  /*0d40*/  @P2 LDG.E.128 R32, desc[UR4][R52.64] ;  /* 0x0000000434202981 */ /* 0x0002e2000c1e1d00 */
[----:B------:R-:W-:Y:S02]  /*0d50*/  ISETP.NE.AND P5, PT, R45, RZ, PT ;  /* 0x000000ff2d00720c */ /* 0x000fe40003fa5270 */
[----:B------:R-:W-:Y:S01]  /*0d60*/  @P0 LEA R48, R0, R48, 0x6 ;  /* 0x0000003000300211 */ /* 0x000fe200078e30ff */
[----:B------:R-:W-:Y:S01]  /*0d70*/  BSSY B0, `(.L_x_92) ;  /* 0x00000a3000007945 */ /* 0x000fe20003800000 */
[-C--:B------:R-:W-:Y:S02]  /*0d80*/  ISETP.GE.AND P4, PT, R44, R47.reuse, PT ;  /* 0x0000002f2c00720c */ /* 0x080fe40003f86270 */
[----:B------:R-:W-:Y:S01]  /*0d90*/  ISETP.GE.AND P2, PT, R43, R47, PT ;  /* 0x0000002f2b00720c */ /* 0x000fe20003f46270 */
[C---:B----4-:R-:W-:Y:S01]  /*0da0*/  IMAD.U32 R49, R8.reuse, 0x10000, RZ ;  /* 0x0001000008317824 */ /* 0x050fe200078e00ff */
[----:B------:R-:W-:-:S02]  /*0db0*/  LOP3.LUT R8, R8, 0xffff0000, RZ, 0xc0, !PT ;  /* 0xffff000008087812 */ /* 0x000fc400078ec0ff */
[C---:B------:R-:W-:Y:S01]  /*0dc0*/  LOP3.LUT R59, R12.reuse, 0xffff0000, RZ, 0xc0, !PT ;  /* 0xffff00000c3b7812 */ /* 0x040fe200078ec0ff */
[C---:B------:R-:W-:Y:S01]  /*0dd0*/  IMAD.U32 R54, R9.reuse, 0x10000, RZ ;  /* 0x0001000009367824 */ /* 0x040fe200078e00ff */
[----:B------:R-:W-:Y:S01]  /*0de0*/  LOP3.LUT R55, R9, 0xffff0000, RZ, 0xc0, !PT ;  /* 0xffff000009377812 */ /* 0x000fe200078ec0ff */
[----:B------:R-:W-:Y:S01]  /*0df0*/  IMAD.U32 R58, R12, 0x10000, RZ ;  /* 0x000100000c3a7824 */ /* 0x000fe200078e00ff */
[----:B------:R-:W-:Y:S01]  /*0e00*/  SHF.L.U32 R9, R10, 0x10, RZ ;  /* 0x000000100a097819 */ /* 0x000fe200000006ff */
[----:B------:R-:W-:Y:S01]  /*0e10*/  FMUL.FTZ R8, R8, R59 ;  /* 0x0000003b08087220 */ /* 0x000fe20000410000 */
[----:B------:R-:W-:Y:S02]  /*0e20*/  LOP3.LUT R57, R10, 0xffff0000, RZ, 0xc0, !PT ;  /* 0xffff00000a397812 */ /* 0x000fe400078ec0ff */
[C---:B0-----:R-:W-:Y:S02]  /*0e30*/  SHF.L.U32 R51, R13.reuse, 0x10, RZ ;  /* 0x000000100d337819 */ /* 0x041fe400000006ff */
[----:B------:R-:W-:Y:S01]  /*0e40*/  LOP3.LUT R50, R13, 0xffff0000, RZ, 0xc0, !PT ;  /* 0xffff00000d327812 */ /* 0x000fe200078ec0ff */
[C---:B------:R-:W-:Y:S01]  /*0e50*/  IMAD.U32 R13, R15.reuse, 0x10000, RZ ;  /* 0x000100000f0d7824 */ /* 0x040fe200078e00ff */
[----:B------:R-:W-:Y:S01]  /*0e60*/  LOP3.LUT R10, R15, 0xffff0000, RZ, 0xc0, !PT ;  /* 0xffff00000f0a7812 */ /* 0x000fe200078ec0ff */
[C---:B------:R-:W-:Y:S01]  /*0e70*/  IMAD.U32 R12, R14.reuse, 0x10000, RZ ;  /* 0x000100000e0c7824 */ /* 0x040fe200078e00ff */
[----:B------:R-:W-:Y:S01]  /*0e80*/  LOP3.LUT R14, R14, 0xffff0000, RZ, 0xc0, !PT ;  /* 0xffff00000e0e7812 */ /* 0x000fe200078ec0ff */
[----:B------:R-:W-:Y:S01]  /*0e90*/  IMAD.U32 R56, R11, 0x10000, RZ ;  /* 0x000100000b387824 */ /* 0x000fe200078e00ff */
[C---:B-1----:R-:W-:Y:S01]  /*0ea0*/  LOP3.LUT R52, R20.reuse, 0xffff0000, RZ, 0xc0, !PT ;  /* 0xffff000014347812 */ /* 0x042fe200078ec0ff */
[----:B------:R-:W-:Y:S01]  /*0eb0*/  IMAD.U32 R15, R20, 0x10000, RZ ;  /* 0x00010000140f7824 */ /* 0x000fe200078e00ff */
[----:B------:R-:W-:-:S02]  /*0ec0*/  LOP3.LUT R53, R16, 0xffff0000, RZ, 0xc0, !PT ;  /* 0xffff000010357812 */ /* 0x000fc400078ec0ff */
[----:B------:R-:W-:-:S03]  /*0ed0*/  SHF.L.U32 R16, R16, 0x10, RZ ;  /* 0x0000001010107819 */ /* 0x000fc600000006ff */
[----:B------:R-:W-:Y:S01]  /*0ee0*/  FMUL.FTZ R59, R53, R52 ;  /* 0x00000034353b7220 */ /* 0x000fe20000410000 */
[----:B------:R-:W-:Y:S01]  /*0ef0*/  FFMA.FTZ R53, R49, R58, R8 ;  /* 0x0000003a31357223 */ /* 0x000fe20000010008 */
[----:B------:R-:W-:Y:S01]  /*0f00*/  SHF.L.U32 R49, R21, 0x10, RZ ;  /* 0x0000001015317819 */ /* 0x000fe200000006ff */
[C---:B------:R-:W-:Y:S02]  /*0f10*/  IMAD.U32 R8, R17.reuse, 0x10000, RZ ;  /* 0x0001000011087824 */ /* 0x040fe400078e00ff */
[----:B------:R-:W-:Y:S01]  /*0f20*/  FFMA.FTZ R15, R16, R15, R59 ;  /* 0x0000000f100f7223 */ /* 0x000fe2000001003b */
[----:B------:R-:W-:Y:S02]  /*0f30*/  LOP3.LUT R17, R17, 0xffff0000, RZ, 0xc0, !PT ;  /* 0xffff000011117812 */ /* 0x000fe400078ec0ff */
[----:B------:R-:W-:Y:S01]  /*0f40*/  LOP3.LUT R16, R21, 0xffff0000, RZ, 0xc0, !PT ;  /* 0xffff000015107812 */ /* 0x000fe200078ec0ff */
[----:B------:R-:W-:Y:S01]  /*0f50*/  FFMA.FTZ R20, R8, R49, R15 ;  /* 0x0000003108147223 */ /* 0x000fe2000001000f */
[----:B------:R-:W-:Y:S01]  /*0f60*/  FFMA.FTZ R54, R54, R51, R53 ;  /* 0x0000003336367223 */ /* 0x000fe20000010035 */
[----:B------:R-:W-:-:S02]  /*0f70*/  IMAD.U32 R8, R18, 0x10000, RZ ;  /* 0x0001000012087824 */ /* 0x000fc400078e00ff */
[----:B------:R-:W-:Y:S02]  /*0f80*/  IMAD.U32 R15, R22, 0x10000, RZ ;  /* 0x00010000160f7824 */ /* 0x000fe400078e00ff */
[----:B------:R-:W-:Y:S01]  /*0f90*/  FFMA.FTZ R17, R17, R16, R20 ;  /* 0x0000001011117223 */ /* 0x000fe20000010014 */
[----:B------:R-:W-:-:S03]  /*0fa0*/  FFMA.FTZ R50, R55, R50, R54 ;  /* 0x0000003237327223 */ /* 0x000fc60000010036 */
[----:B------:R-:W-:Y:S01]  /*0fb0*/  FFMA.FTZ R17, R8, R15, R17 ;  /* 0x0000000f08117223 */ /* 0x000fe20000010011 */
[----:B------:R-:W-:Y:S01]  /*0fc0*/  FFMA.FTZ R12, R9, R12, R50 ;  /* 0x0000000c090c7223 */ /* 0x000fe20000010032 */
[C---:B------:R-:W-:Y:S01]  /*0fd0*/  IMAD.U32 R15, R23.reuse, 0x10000, RZ ;  /* 0x00010000170f7824 */ /* 0x040fe200078e00ff */
[----:B------:R-:W-:Y:S01]  /*0fe0*/  LOP3.LUT R8, R23, 0xffff0000, RZ, 0xc0, !PT ;  /* 0xffff000017087812 */ /* 0x000fe200078ec0ff */
[C---:B--2---:R-:W-:Y:S01]  /*0ff0*/  IMAD.U32 R21, R24.reuse, 0x10000, RZ ;  /* 0x0001000018157824 */ /* 0x044fe200078e00ff */
[----:B------:R-:W-:Y:S02]  /*1000*/  LOP3.LUT R24, R24, 0xffff0000, RZ, 0xc0, !PT ;  /* 0xffff000018187812 */ /* 0x000fe400078ec0ff */
[----:B------:R-:W-:Y:S02]  /*1010*/  LOP3.LUT R9, R22, 0xffff0000, RZ, 0xc0, !PT ;  /* 0xffff000016097812 */ /* 0x000fe400078ec0ff */
[C---:B---3--:R-:W-:Y:S02]  /*1020*/  SHF.L.U32 R50, R28.reuse, 0x10, RZ ;  /* 0x000000101c327819 */ /* 0x048fe400000006ff */
[----:B------:R-:W-:Y:S01]  /*1030*/  LOP3.LUT R23, R28, 0xffff0000, RZ, 0xc0, !PT ;  /* 0xffff00001c177812 */ /* 0x000fe200078ec0ff */
[C---:B------:R-:W-:Y:S01]  /*1040*/  IMAD.U32 R28, R29.reuse, 0x10000, RZ ;  /* 0x000100001d1c7824 */ /* 0x040fe200078e00ff */
[----:B------:R-:W-:-:S02]  /*1050*/  LOP3.LUT R20, R29, 0xffff0000, RZ, 0xc0, !PT ;  /* 0xffff00001d147812 */ /* 0x000fc400078ec0ff */
[----:B------:R-:W-:Y:S01]  /*1060*/  LOP3.LUT R18, R18, 0xffff0000, RZ, 0xc0, !PT ;  /* 0xffff000012127812 */ /* 0x000fe200078ec0ff */
[----:B------:R-:W-:Y:S01]  /*1070*/  FMUL.FTZ R24, R24, R23 ;  /* 0x0000001718187220 */ /* 0x000fe20000410000 */
[----:B------:R-:W-:Y:S02]  /*1080*/  LOP3.LUT R29, R36, 0xffff0000, RZ, 0xc0, !PT ;  /* 0xffff0000241d7812 */ /* 0x000fe400078ec0ff */
[----:B------:R-:W-:Y:S01]  /*1090*/  LOP3.LUT R22, R32, 0xffff0000, RZ, 0xc0, !PT ;  /* 0xffff000020167812 */ /* 0x000fe200078ec0ff */
[----:B------:R-:W-:Y:S01]  /*10a0*/  FFMA.FTZ R9, R18, R9, R17 ;  /* 0x0000000912097223 */ /* 0x000fe20000010011 */
[----:B------:R-:W-:Y:S01]  /*10b0*/  IMAD.U32 R32, R32, 0x10000, RZ ;  /* 0x0001000020207824 */ /* 0x000fe200078e00ff */
[----:B------:R-:W-:Y:S01]  /*10c0*/  SHF.L.U32 R17, R25, 0x10, RZ ;  /* 0x0000001019117819 */ /* 0x000fe200000006ff */
[----:B------:R-:W-:Y:S02]  /*10d0*/  IMAD.U32 R23, R36, 0x10000, RZ ;  /* 0x0001000024177824 */ /* 0x000fe400078e00ff */
[----:B------:R-:W-:Y:S01]  /*10e0*/  FMUL.FTZ R29, R22, R29 ;  /* 0x0000001d161d7220 */ /* 0x000fe20000410000 */
[----:B------:R-:W-:Y:S01]  /*10f0*/  FFMA.FTZ R24, R21, R50, R24 ;  /* 0x0000003215187223 */ /* 0x000fe20000010018 */
[----:B------:R-:W-:Y:S01]  /*1100*/  SHF.L.U32 R21, R33, 0x10, RZ ;  /* 0x0000001021157819 */ /* 0x000fe200000006ff */
[----:B------:R-:W-:-:S02]  /*1110*/  IMAD.U32 R22, R37, 0x10000, RZ ;  /* 0x0001000025167824 */ /* 0x000fc400078e00ff */
[----:B------:R-:W-:Y:S01]  /*1120*/  FFMA.FTZ R32, R32, R23, R29 ;  /* 0x0000001720207223 */ /* 0x000fe2000001001d */
[----:B------:R-:W-:Y:S01]  /*1130*/  FFMA.FTZ R57, R57, R14, R12 ;  /* 0x0000000e39397223 */ /* 0x000fe2000001000c */
[----:B------:R-:W-:Y:S01]  /*1140*/  LOP3.LUT R25, R25, 0xffff0000, RZ, 0xc0, !PT ;  /* 0xffff000019197812 */ /* 0x000fe200078ec0ff */
[----:B------:R-:W-:Y:S01]  /*1150*/  FFMA.FTZ R28, R17, R28, R24 ;  /* 0x0000001c111c7223 */ /* 0x000fe20000010018 */
[----:B------:R-:W-:Y:S01]  /*1160*/  SHF.L.U32 R12, R19, 0x10, RZ ;  /* 0x00000010130c7819 */ /* 0x000fe200000006ff */
[----:B------:R-:W-:Y:S01]  /*1170*/  FFMA.FTZ R22, R21, R22, R32 ;  /* 0x0000001615167223 */ /* 0x000fe20000010020 */
[----:B------:R-:W-:Y:S02]  /*1180*/  LOP3.LUT R33, R33, 0xffff0000, RZ, 0xc0, !PT ;  /* 0xffff000021217812 */ /* 0x000fe400078ec0ff */
[----:B------:R-:W-:Y:S01]  /*1190*/  LOP3.LUT R24, R37, 0xffff0000, RZ, 0xc0, !PT ;  /* 0xffff000025187812 */ /* 0x000fe200078ec0ff */
[----:B------:R-:W-:Y:S01]  /*11a0*/  FFMA.FTZ R56, R56, R13, R57 ;  /* 0x0000000d38387223 */ /* 0x000fe20000010039 */
[----:B------:R-:W-:-:S02]  /*11b0*/  IMAD.U32 R13, R26, 0x10000, RZ ;  /* 0x000100001a0d7824 */ /* 0x000fc400078e00ff */
[----:B------:R-:W-:Y:S01]  /*11c0*/  FFMA.FTZ R28, R25, R20, R28 ;  /* 0x00000014191c7223 */ /* 0x000fe2000001001c */
[----:B------:R-:W-:Y:S01]  /*11d0*/  IMAD.U32 R18, R30, 0x10000, RZ ;  /* 0x000100001e127824 */ /* 0x000fe200078e00ff */
[----:B------:R-:W-:Y:S01]  /*11e0*/  SHF.L.U32 R20, R38, 0x10, RZ ;  /* 0x0000001026147819 */ /* 0x000fe200000006ff */
[----:B------:R-:W-:Y:S01]  /*11f0*/  FFMA.FTZ R12, R12, R15, R9 ;  /* 0x0000000f0c0c7223 */ /* 0x000fe20000010009 */
[----:B------:R-:W-:Y:S02]  /*1200*/  IMAD.U32 R17, R34, 0x10000, RZ ;  /* 0x0001000022117824 */ /* 0x000fe400078e00ff */
[----:B------:R-:W-:Y:S01]  /*1210*/  FFMA.FTZ R22, R33, R24, R22 ;  /* 0x0000001821167223 */ /* 0x000fe20000010016 */
[----:B------:R-:W-:Y:S01]  /*1220*/  LOP3.LUT R26, R26, 0xffff0000, RZ, 0xc0, !PT ;  /* 0xffff00001a1a7812 */ /* 0x000fe200078ec0ff */
[----:B------:R-:W-:Y:S01]  /*1230*/  FFMA.FTZ R13, R13, R18, R28 ;  /* 0x000000120d0d7223 */ /* 0x000fe2000001001c */
[----:B------:R-:W-:Y:S01]  /*1240*/  LOP3.LUT R15, R30, 0xffff0000, RZ, 0xc0, !PT ;  /* 0xffff00001e0f7812 */ /* 0x000fe200078ec0ff */
[----:B------:R-:W-:Y:S01]  /*1250*/  FFMA.FTZ R17, R17, R20, R22 ;  /* 0x0000001411117223 */ /* 0x000fe20000010016 */
[----:B------:R-:W-:-:S02]  /*1260*/  LOP3.LUT R34, R34, 0xffff0000, RZ, 0xc0, !PT ;  /* 0xffff000022227812 */ /* 0x000fc400078ec0ff */
[----:B------:R-:W-:Y:S01]  /*1270*/  LOP3.LUT R21, R38, 0xffff0000, RZ, 0xc0, !PT ;  /* 0xffff000026157812 */ /* 0x000fe200078ec0ff */
[----:B------:R-:W-:Y:S01]  /*1280*/  IMAD.U32 R9, R27, 0x10000, RZ ;  /* 0x000100001b097824 */ /* 0x000fe200078e00ff */
[----:B------:R-:W-:Y:S01]  /*1290*/  SHF.L.U32 R16, R31, 0x10, RZ ;  /* 0x000000101f107819 */ /* 0x000fe200000006ff */
[----:B------:R-:W-:Y:S01]  /*12a0*/  FFMA.FTZ R26, R26, R15, R13 ;  /* 0x0000000f1a1a7223 */ /* 0x000fe2000001000d */
[----:B------:R-:W-:Y:S02]  /*12b0*/  IMAD.U32 R13, R35, 0x10000, RZ ;  /* 0x00010000230d7824 */ /* 0x000fe400078e00ff */
[----:B------:R-:W-:Y:S01]  /*12c0*/  FFMA.FTZ R34, R34, R21, R17 ;  /* 0x0000001522227223 */ /* 0x000fe20000010011 */
[----:B------:R-:W-:Y:S02]  /*12d0*/  IMAD.U32 R18, R39, 0x10000, RZ ;  /* 0x0001000027127824 */ /* 0x000fe400078e00ff */
[----:B------:R-:W-:Y:S01]  /*12e0*/  FFMA.FTZ R26, R9, R16, R26 ;  /* 0x00000010091a7223 */ /* 0x000fe2000001001a */
[----:B------:R-:W-:-:S02]  /*12f0*/  LOP3.LUT R11, R11, 0xffff0000, RZ, 0xc0, !PT ;  /* 0xffff00000b0b7812 */ /* 0x000fc400078ec0ff */
[----:B------:R-:W-:Y:S01]  /*1300*/  LOP3.LUT R19, R19, 0xffff0000, RZ, 0xc0, !PT ;  /* 0xffff000013137812 */ /* 0x000fe200078ec0ff */
[----:B------:R-:W-:Y:S01]  /*1310*/  FFMA.FTZ R18, R13, R18, R34 ;  /* 0x000000120d127223 */ /* 0x000fe20000010022 */
[----:B------:R-:W-:Y:S02]  /*1320*/  LOP3.LUT R27, R27, 0xffff0000, RZ, 0xc0, !PT ;  /* 0xffff00001b1b7812 */ /* 0x000fe400078ec0ff */
[----:B------:R-:W-:Y:S02]  /*1330*/  LOP3.LUT R14, R31, 0xffff0000, RZ, 0xc0, !PT ;  /* 0xffff00001f0e7812 */ /* 0x000fe400078ec0ff */
[----:B------:R-:W-:Y:S02]  /*1340*/  LOP3.LUT R35, R35, 0xffff0000, RZ, 0xc0, !PT ;  /* 0xffff000023237812 */ /* 0x000fe400078ec0ff */
[----:B------:R-:W-:Y:S01]  /*1350*/  LOP3.LUT R16, R39, 0xffff0000, RZ, 0xc0, !PT ;  /* 0xffff000027107812 */ /* 0x000fe200078ec0ff */
[----:B------:R-:W-:Y:S01]  /*1360*/  FFMA.FTZ R10, R11, R10, R56 ;  /* 0x0000000a0b0a7223 */ /* 0x000fe20000010038 */
[----:B------:R-:W-:Y:S01]  /*1370*/  FFMA.FTZ R12, R19, R8, R12 ;  /* 0x00000008130c7223 */ /* 0x000fe2000001000c */
[----:B------:R-:W-:-:S02]  /*1380*/  FFMA.FTZ R26, R27, R14, R26 ;  /* 0x0000000e1b1a7223 */ /* 0x000fc4000001001a */
        /* <DEDUP_REMOVED lines=28> */
[----:B------:R-:W3:Y:S04]  /*1550*/  SHFL.BFLY PT, R18, R17, 0x1, 0x1f ;  /* 0x0c201f0011127f89 */ /* 0x000ee800000e0000 */
[----:B------:R-:W4:Y:S01]  /*1560*/  SHFL.BFLY PT, R22, R19, 0x1, 0x1f ;  /* 0x0c201f0013167f89 */ /* 0x000f2200000e0000 */
[----:B------:R-:W-:Y:S01]  /*1570*/  @P0 SHF.R.S32.HI R11, RZ, 0x1f, R48 ;  /* 0x0000001fff0b0819 */ /* 0x000fe20000011430 */
[----:B------:R-:W-:-:S03]  /*1580*/  IMAD.MOV.U32 R10, RZ, RZ, RZ ;  /* 0x000000ffff0a7224 */ /* 0x000fc600078e00ff */
[----:B------:R-:W-:-:S04]  /*1590*/  @P0 LEA.HI R11, R11, R48, RZ, 0x6 ;  /* 0x000000300b0b0211 */ /* 0x000fc800078f30ff */
[----:B------:R-:W-:Y:S02]  /*15a0*/  @P0 LOP3.LUT R10, R11, 0xffffffc0, RZ, 0xc0, !PT ;  /* 0xffffffc00b0a0812 */ /* 0x000fe400078ec0ff */
[----:B------:R-:W-:Y:S01]  /*15b0*/  ISETP.GE.AND P0, PT, R46, R47, PT ;  /* 0x0000002f2e00720c */ /* 0x000fe20003f06270 */
[----:B0-----:R-:W-:Y:S01]  /*15c0*/  FADD.FTZ R20, R12, R13 ;  /* 0x0000000d0c147221 */ /* 0x001fe20000010000 */
[----:B--2---:R-:W-:Y:S01]  /*15d0*/  FADD.FTZ R15, R15, R16 ;  /* 0x000000100f0f7221 */ /* 0x004fe20000010000 */
[----:B---3--:R-:W-:Y:S01]  /*15e0*/  FADD.FTZ R18, R17, R18 ;  /* 0x0000001211127221 */ /* 0x008fe20000010000 */
[----:B----4-:R-:W-:Y:S01]  /*15f0*/  FADD.FTZ R19, R19, R22 ;  /* 0x0000001613137221 */ /* 0x010fe20000010000 */
[----:B------:R-:W-:Y:S08]  /*1600*/  @P5 BRA `(.L_x_93) ;  /* 0x0000000000645947 */ /* 0x000ff00003800000 */
[----:B------:R-:W0:Y:S01]  /*1610*/  LDC.64 R16, c[0x0][0x278] ;  /* 0x00009e00ff107b82 */ /* 0x000e220000000a00 */
[----:B------:R-:W-:Y:S01]  /*1620*/  SHF.R.S32.HI R14, RZ, 0x1f, R10 ;  /* 0x0000001fff0e7819 */ /* 0x000fe2000001140a */
[----:B------:R-:W-:Y:S01]  /*1630*/  ULDC.64 UR8, c[0x0][0x280] ;  /* 0x0000a00000087ab9 */ /* 0x000fe20000000a00 */
[----:B------:R-:W-:Y:S02]  /*1640*/  IADD3 R12, P5, R5, R10, RZ ;  /* 0x0000000a050c7210 */ /* 0x000fe40007fbe0ff */
[----:B------:R-:W-:Y:S02]  /*1650*/  FSEL R15, R15, RZ, !P4 ;  /* 0x000000ff0f0f7208 */ /* 0x000fe40006000000 */
[----:B------:R-:W-:Y:S02]  /*1660*/  LEA.HI.X.SX32 R13, R5, R14, 0x1, P5 ;  /* 0x0000000e050d7211 */ /* 0x000fe400028f0eff */
[----:B------:R-:W-:Y:S01]  /*1670*/  FSEL R19, R19, RZ, !P0 ;  /* 0x000000ff13137208 */ /* 0x000fe20004000000 */
[----:B0-----:R-:W-:-:S02]  /*1680*/  IMAD R14, R16, UR7, RZ ;  /* 0x00000007100e7c24 */ /* 0x001fc4000f8e02ff */
[----:B------:R-:W-:-:S04]  /*1690*/  IMAD.WIDE.U32 R12, R16, UR6, R12 ;  /* 0x00000006100c7c25 */ /* 0x000fc8000f8e000c */
[----:B------:R-:W-:Y:S01]  /*16a0*/  IMAD R11, R17, UR6, R14 ;  /* 0x00000006110b7c24 */ /* 0x000fe2000f8e020e */
[----:B------:R-:W-:Y:S01]  /*16b0*/  FSEL R17, R18, RZ, !P2 ;  /* 0x000000ff12117208 */ /* 0x000fe20005000000 */
[----:B------:R-:W-:Y:S02]  /*16c0*/  IMAD R14, R41, UR8, RZ ;  /* 0x00000008290e7c24 */ /* 0x000fe4000f8e02ff */
[----:B------:R-:W-:Y:S02]  /*16d0*/  IMAD.IADD R13, R13, 0x1, R11 ;  /* 0x000000010d0d7824 */ /* 0x000fe400078e020b */
[C---:B------:R-:W-:Y:S02]  /*16e0*/  IMAD R11, R7.reuse, UR9, R14 ;  /* 0x00000009070b7c24 */ /* 0x040fe4000f8e020e */
[----:B------:R-:W-:Y:S01]  /*16f0*/  IMAD.WIDE.U32 R12, R7, UR8, R12 ;  /* 0x00000008070c7c25 */ /* 0x000fe2000f8e000c */
[----:B------:R-:W-:Y:S02]  /*1700*/  ULDC.64 UR8, c[0x0][0x260] ;  /* 0x0000980000087ab9 */ /* 0x000fe40000000a00 */
[----:B------:R-:W-:-:S04]  /*1710*/  IADD3 R6, P5, R6, R12, RZ ;  /* 0x0000000c06067210 */ /* 0x000fc80007fbe0ff */
[----:B------:R-:W-:Y:S02]  /*1720*/  IADD3.X R13, R42, R13, R11, P5, !PT ;  /* 0x0000000d2a0d7210 */ /* 0x000fe40002ffe40b */
[----:B------:R-:W-:Y:S02]  /*1730*/  LEA R12, P5, R6, UR8, 0x2 ;  /* 0x00000008060c7c11 */ /* 0x000fe4000f8a10ff */
[----:B------:R-:W-:Y:S02]  /*1740*/  FSEL R11, R20, RZ, !P3 ;  /* 0x000000ff140b7208 */ /* 0x000fe40005800000 */
[----:B------:R-:W-:-:S05]  /*1750*/  LEA.HI.X R13, R6, UR9, R13, 0x2, P5 ;  /* 0x00000009060d7c11 */ /* 0x000fca000a8f140d */
[----:B------:R0:W-:Y:S04]  /*1760*/  STG.E desc[UR4][R12.64], R11 ;  /* 0x0000000b0c007986 */ /* 0x0001e8000c101904 */
[----:B------:R0:W-:Y:S04]  /*1770*/  STG.E desc[UR4][R12.64+0x40], R15 ;  /* 0x0000400f0c007986 */ /* 0x0001e8000c101904 */
[----:B------:R0:W-:Y:S04]  /*1780*/  STG.E desc[UR4][R12.64+0x80], R17 ;  /* 0x000080110c007986 */ /* 0x0001e8000c101904 */
[----:B------:R0:W-:Y:S02]  /*1790*/  STG.E desc[UR4][R12.64+0xc0], R19 ;  /* 0x0000c0130c007986 */ /* 0x0001e4000c101904 */
.L_x_93:
[----:B------:R-:W-:Y:S05]  /*17a0*/  BSYNC B0 ;  /* 0x0000000000007941 */ /* 0x000fea0003800000 */
.L_x_92:
[----:B------:R-:W-:Y:S01]  /*17b0*/  IADD3 R4, R4, 0x3f, RZ ;  /* 0x0000003f04047810 */ /* 0x000fe20007ffe0ff */
[----:B0-----:R-:W-:Y:S01]  /*17c0*/  IMAD.SHL.U32 R12, R10, 0x80, RZ ;  /* 0x000000800a0c7824 */ /* 0x001fe200078e00ff */
[----:B------:R-:W-:Y:S01]  /*17d0*/  SHF.L.U32 R6, R3, 0x2, RZ ;  /* 0x0000000203067819 */ /* 0x000fe200000006ff */
[----:B------:R-:W-:Y:S01]  /*17e0*/  IMAD.SHL.U32 R13, R2, 0x2000, RZ ;  /* 0x00002000020d7824 */ /* 0x000fe200078e00ff */
[----:B------:R-:W-:Y:S01]  /*17f0*/  SHF.R.S32.HI R11, RZ, 0x1f, R4 ;  /* 0x0000001fff0b7819 */ /* 0x000fe20000011404 */
[----:B------:R-:W-:Y:S01]  /*1800*/  BSSY B0, `(.L_x_94) ;  /* 0x0000025000007945 */ /* 0x000fe20003800000 */
[----:B------:R-:W-:Y:S02]  /*1810*/  SHF.R.S32.HI R14, RZ, 0x1f, R12 ;  /* 0x0000001fff0e7819 */ /* 0x000fe4000001140c */
[----:B------:R-:W-:Y:S02]  /*1820*/  LEA.HI R11, R11, R4, RZ, 0x6 ;  /* 0x000000040b0b7211 */ /* 0x000fe400078f30ff */
[----:B------:R-:W-:-:S02]  /*1830*/  IADD3 R12, P0, P2, R12, R6, R13 ;  /* 0x000000060c0c7210 */ /* 0x000fc40007a1e00d */
[----:B------:R-:W-:Y:S02]  /*1840*/  LOP3.LUT R4, R11, 0xffffffc0, RZ, 0xc0, !PT ;  /* 0xffffffc00b047812 */ /* 0x000fe400078ec0ff */
[----:B------:R-:W-:Y:S02]  /*1850*/  SHF.R.S32.HI R13, RZ, 0x1f, R13 ;  /* 0x0000001fff0d7819 */ /* 0x000fe4000001140d */
[----:B------:R-:W-:Y:S01]  /*1860*/  SHF.R.S32.HI R6, RZ, 0x1f, R6 ;  /* 0x0000001fff067819 */ /* 0x000fe20000011406 */
[----:B------:R-:W-:-:S03]  /*1870*/  IMAD.IADD R4, R4, 0x1, -R5 ;  /* 0x0000000104047824 */ /* 0x000fc600078e0a05 */
[----:B------:R-:W-:Y:S01]  /*1880*/  IADD3.X R13, R14, R6, R13, P0, P2 ;  /* 0x000000060e0d7210 */ /* 0x000fe200007e440d */
[----:B-1----:R-:W-:Y:S01]  /*1890*/  IMAD R6, R8, UR7, RZ ;  /* 0x0000000708067c24 */ /* 0x002fe2000f8e02ff */
[----:B------:R-:W-:-:S03]  /*18a0*/  ISETP.GE.OR P1, PT, R3, R4, P1 ;  /* 0x000000040300720c */ /* 0x000fc60000f26670 */
[----:B------:R-:W-:Y:S02]  /*18b0*/  IMAD R9, R9, UR6, R6 ;  /* 0x0000000609097c24 */ /* 0x000fe4000f8e0206 */
[----:B------:R-:W-:-:S05]  /*18c0*/  IMAD.WIDE.U32 R12, R8, UR6, R12 ;  /* 0x00000006080c7c25 */ /* 0x000fca000f8e000c */
[----:B------:R-:W-:-:S03]  /*18d0*/  IADD3 R11, R13, R9, RZ ;  /* 0x000000090d0b7210 */ /* 0x000fc60007ffe0ff */
[----:B------:R-:W-:Y:S05]  /*18e0*/  @P1 BRA `(.L_x_95) ;  /* 0x0000000000581947 */ /* 0x000fea0003800000 */
[----:B------:R-:W0:Y:S01]  /*18f0*/  LDC.64 R8, c[0x0][0x2a8] ;  /* 0x0000aa00ff087b82 */ /* 0x000e220000000a00 */
[----:B------:R-:W-:Y:S01]  /*1900*/  SHF.R.S32.HI R6, RZ, 0x1f, R5 ;  /* 0x0000001fff067819 */ /* 0x000fe20000011405 */
[----:B------:R-:W-:Y:S01]  /*1910*/  ULDC.64 UR8, c[0x0][0x2b0] ;  /* 0x0000ac0000087ab9 */ /* 0x000fe20000000a00 */
[--C-:B------:R-:W-:Y:S02]  /*1920*/  IADD3 R4, P0, P1, R10, R5, R3.reuse ;  /* 0x000000050a047210 */ /* 0x100fe4000791e003 */
[----:B------:R-:W-:Y:S02]  /*1930*/  SHF.R.S32.HI R14, RZ, 0x1f, R10 ;  /* 0x0000001fff0e7819 */ /* 0x000fe4000001140a */
[----:B------:R-:W-:-:S04]  /*1940*/  SHF.R.S32.HI R5, RZ, 0x1f, R3 ;  /* 0x0000001fff057819 */ /* 0x000fc80000011403 */
[----:B------:R-:W-:Y:S02]  /*1950*/  IADD3.X R5, R14, R6, R5, P0, P1 ;  /* 0x000000060e057210 */ /* 0x000fe400007e2405 */
[----:B-----5:R-:W-:Y:S01]  /*1960*/  FSETP.NEU.FTZ.AND P0, PT, R40, -INF , PT ;  /* 0xff8000002800780b */ /* 0x020fe20003f1d000 */
[C---:B0-----:R-:W-:Y:S02]  /*1970*/  IMAD R6, R8.reuse, UR7, RZ ;  /* 0x0000000708067c24 */ /* 0x041fe4000f8e02ff */
[----:B------:R-:W-:-:S04]  /*1980*/  IMAD.WIDE.U32 R4, R8, UR6, R4 ;  /* 0x0000000608047c25 */ /* 0x000fc8000f8e0004 */
[----:B------:R-:W-:Y:S02]  /*1990*/  IMAD R9, R9, UR6, R6 ;  /* 0x0000000609097c24 */ /* 0x000fe4000f8e0206 */
[----:B------:R-:W-:Y:S02]  /*19a0*/  IMAD R6, R41, UR8, RZ ;  /* 0x0000000829067c24 */ /* 0x000fe4000f8e02ff */
[----:B------:R-:W-:Y:S02]  /*19b0*/  IMAD.IADD R5, R5, 0x1, R9 ;  /* 0x0000000105057824 */ /* 0x000fe400078e0209 */
[C---:B------:R-:W-:Y:S02]  /*19c0*/  IMAD R9, R7.reuse, UR9, R6 ;  /* 0x0000000907097c24 */ /* 0x040fe4000f8e0206 */
[----:B------:R-:W-:Y:S01]  /*19d0*/  FMUL.FTZ R6, R40, 1.4426950216293334961 ;  /* 0x3fb8aa3b28067820 */ /* 0x000fe20000410000 */
[----:B------:R-:W-:Y:S01]  /*19e0*/  IMAD.WIDE.U32 R4, R7, UR8, R4 ;  /* 0x0000000807047c25 */ /* 0x000fe2000f8e0004 */
[----:B------:R-:W-:-:S04]  /*19f0*/  ULDC.64 UR8, c[0x0][0x2a0] ;  /* 0x0000a80000087ab9 */ /* 0x000fc80000000a00 */
[----:B------:R-:W-:Y:S02]  /*1a00*/  IADD3 R5, R5, R9, RZ ;  /* 0x0000000905057210 */ /* 0x000fe40007ffe0ff */
[----:B------:R-:W-:-:S04]  /*1a10*/  LEA R8, P1, R4, UR8, 0x2 ;  /* 0x0000000804087c11 */ /* 0x000fc8000f8210ff */
[----:B------:R-:W-:Y:S02]  /*1a20*/  LEA.HI.X R9, R4, UR9, R5, 0x2, P1 ;  /* 0x0000000904097c11 */ /* 0x000fe400088f1405 */
[----:B------:R-:W-:-:S05]  /*1a30*/  FSEL R5, R6, RZ, P0 ;  /* 0x000000ff06057208 */ /* 0x000fca0000000000 */
[----:B------:R0:W-:Y:S02]  /*1a40*/  STG.E desc[UR4][R8.64], R5 ;  /* 0x0000000508007986 */ /* 0x0001e4000c101904 */
.L_x_95:
[----:B------:R-:W-:Y:S05]  /*1a50*/  BSYNC B0 ;  /* 0x0000000000007941 */ /* 0x000fea0003800000 */
.L_x_94:
[----:B------:R-:W-:Y:S01]  /*1a60*/  ULDC.64 UR10, c[0x0][0x2e8] ;  /* 0x0000ba00000a7ab9 */ /* 0x000fe20000000a00 */
[----:B------:R-:W-:Y:S01]  /*1a70*/  ULDC.64 UR8, c[0x0][0x2d8] ;  /* 0x0000b60000087ab9 */ /* 0x000fe20000000a00 */
[----:B------:R-:W-:Y:S01]  /*1a80*/  ISETP.NE.U32.AND P0, PT, RZ, UR10, PT ;  /* 0x0000000aff007c0c */ /* 0x000fe2000bf05070 */
[----:B------:R-:W-:Y:S02]  /*1a90*/  IMAD.MOV.U32 R10, RZ, RZ, R12 ;  /* 0x000000ffff0a7224 */ /* 0x000fe400078e000c */
[----:B------:R-:W-:Y:S01]  /*1aa0*/  IMAD R6, R41, UR8, RZ ;  /* 0x0000000829067c24 */ /* 0x000fe2000f8e02ff */
[----:B------:R-:W-:Y:S01]  /*1ab0*/  ISETP.NE.AND.EX P0, PT, RZ, UR11, PT, P0 ;  /* 0x0000000bff007c0c */ /* 0x000fe2000bf05300 */
[----:B0-----:R-:W-:-:S03]  /*1ac0*/  IMAD.WIDE.U32 R4, R7, UR8, R10 ;  /* 0x0000000807047c25 */ /* 0x001fc6000f8e000a */
[----:B------:R-:W-:Y:S01]  /*1ad0*/  ISETP.NE.OR P0, PT, R3, RZ, !P0 ;  /* 0x000000ff0300720c */ /* 0x000fe20004705670 */
[----:B------:R-:W-:Y:S01]  /*1ae0*/  IMAD R7, R7, UR9, R6 ;  /* 0x0000000907077c24 */ /* 0x000fe2000f8e0206 */
[----:B------:R-:W-:Y:S02]  /*1af0*/  ULDC.64 UR8, c[0x0][0x2b8] ;  /* 0x0000ae0000087ab9 */ /* 0x000fe40000000a00 */
[----:B------:R-:W-:Y:S02]  /*1b00*/  LEA R6, P1, R4, UR8, 0x2 ;  /* 0x0000000804067c11 */ /* 0x000fe4000f8210ff */
[----:B------:R-:W-:-:S04]  /*1b10*/  IADD3 R5, R5, R7, RZ ;  /* 0x0000000705057210 */ /* 0x000fc80007ffe0ff */
[----:B------:R-:W-:-:S05]  /*1b20*/  LEA.HI.X R7, R4, UR9, R5, 0x2, P1 ;  /* 0x0000000904077c11 */ /* 0x000fca00088f1405 */
        /* <DEDUP_REMOVED lines=9> */
[----:B------:R-:W1:Y:S08]  /*1bc0*/  LDC R3, c[0x0][0x2e0] ;  /* 0x0000b800ff037b82 */ /* 0x000e700000000800 */
[----:B0-----:R-:W0:Y:S08]  /*1bd0*/  LDC R7, c[0x0][0x220] ;  /* 0x00008800ff077b82 */ /* 0x001e300000000800 */
[----:B------:R-:W2:Y:S01]  /*1be0*/  LDC.64 R4, c[0x0][0x2e8] ;  /* 0x0000ba00ff047b82 */ /* 0x000ea20000000a00 */
[----:B-1----:R-:W-:-:S04]  /*1bf0*/  IMAD R0, R2, R3, R0 ;  /* 0x0000000302007224 */ /* 0x002fc800078e0200 */
[----:B0-----:R-:W-:-:S04]  /*1c00*/  IMAD R3, R0, R7, UR6 ;  /* 0x0000000600037e24 */ /* 0x001fc8000f8e0207 */
[----:B--2---:R-:W-:-:S05]  /*1c10*/  IMAD.WIDE R2, R3, 0x4, R4 ;  /* 0x0000000403027825 */ /* 0x004fca00078e0204 */
[----:B------:R-:W-:Y:S01]  /*1c20*/  STG.E desc[UR4][R2.64], RZ ;  /* 0x000000ff02007986 */ /* 0x000fe2000c101904 */
[----:B------:R-:W-:Y:S05]  /*1c30*/  EXIT ;  /* 0x000000000000794d */ /* 0x000fea0003800000 */
.L_x_96:
        /* <DEDUP_REMOVED lines=12> */
.L_x_149:


//--------------------- .nv.shared._ZN7cutlass13device_kernelIN5flash19enable_sm80_to_sm89INS1_16FlashAttnBwdSm80INS1_25CollectiveMainloopBwdSm80ILi2ELi1EN4cute5tupleIJNS5_1CILi64EEENS7_ILi96EEENS7_ILi128EEEEEENS_10bfloat16_tEfNS_4arch4Sm80ELb0ELb0ELb1ELb0ELb0ELb0ELb0ELb0ELi2ELi2ELi2ELi2ELb1EEENS1_21CollectiveEpilogueBwdISB_SC_SE_Li256ELb0ELb0ELi4EEENS1_19SingleTileSchedulerILb0ELb0ELb0ELi96EEEEEEEEEvNT_6ParamsE --------------------------
	.section	.nv.shared._ZN7cutlass13device_kernelIN5flash19enable_sm80_to_sm89INS1_16FlashAttnBwdSm80INS1_25CollectiveMainloopBwdSm80ILi2ELi1EN4cute5tupleIJNS5_1CILi64EEENS7_ILi96EEENS7_ILi128EEEEEENS_10bfloat16_tEfNS_4arch4Sm80ELb0ELb0ELb1ELb0ELb0ELb0ELb0ELb0ELi2ELi2ELi2ELi2ELb1EEENS1_21CollectiveEpilogueBwdISB_SC_SE_Li256ELb0ELb0ELi4EEENS1_19SingleTileSchedulerILb0ELb0ELb0ELi96EEEEEEEEEvNT_6ParamsE,"aw",@nobits
	.sectionflags	@""
	.align	16
	.zero		1024


//--------------------- .nv.shared.reserved.0     --------------------------
	.section	.nv.shared.reserved.0,"aw",@nobits
	.weak		__nv_reservedSMEM_offset_0_alias
	.size		__nv_reservedSMEM_offset_0_alias, 0, 0
	.other		__nv_reservedSMEM_offset_0_alias,@"STO_CUDA_RESERVED_SHARED STV_DEFAULT"
__nv_reservedSMEM_offset_0_alias:
	.zero		0


//--------------------- .nv.global                --------------------------
	.section	.nv.global,"aw",@nobits
.nv.global:
	.type		_ZN74_INTERNAL_62b18e08_38_flash_bwd_hdim128_bf16_softcap_sm80_cu_ef95aea4_28154cute1_E,@object
	.size		_ZN74_INTERNAL_62b18e08_38_flash_bwd_hdim128_bf16_softcap_sm80_cu_ef95aea4_28154cute1_E,(_ZN74_INTERNAL_62b18e08_38_flash_bwd_hdim128_bf16_softcap_sm80_cu_ef95aea4_28154cuda3std3__45__cpo6cbeginE - _ZN74_INTERNAL_62b18e08_38_flash_bwd_hdim128_bf16_softcap_sm80_cu_ef95aea4_28154cute1_E)
_ZN74_INTERNAL_62b18e08_38_flash_bwd_hdim128_bf16_softcap_sm80_cu_ef95aea4_28154cute1_E:
	.zero		1
	.type		_ZN74_INTERNAL_62b18e08_38_flash_bwd_hdim128_bf16_softcap_sm80_cu_ef95aea4_28154cuda3std3__45__cpo6cbeginE,@object
	.size		_ZN74_INTERNAL_62b18e08_38_flash_bwd_hdim128_bf16_softcap_sm80_cu_ef95aea4_28154cuda3std3__45__cpo6cbeginE,(_ZN74_INTERNAL_62b18e08_38_flash_bwd_hdim128_bf16_softcap_sm80_cu_ef95aea4_28154cuda3std3__48in_placeE - _ZN74_INTERNAL_62b18e08_38_flash_bwd_hdim128_bf16_softcap_sm80_cu_ef95aea4_28154cuda3std3__45__cpo6cbeginE)
_ZN74_INTERNAL_62b18e08_38_flash_bwd_hdim128_bf16_softcap_sm80_cu_ef95aea4_28154cuda3std3__45__cpo6cbeginE:
	.zero		1
	.type		_ZN74_INTERNAL_62b18e08_38_flash_bwd_hdim128_bf16_softcap_sm80_cu_ef95aea4_28154cuda3std3__48in_placeE,@object
	.size		_ZN74_INTERNAL_62b18e08_38_flash_bwd_hdim128_bf16_softcap_sm80_cu_ef95aea4_28154cuda3std3__48in_placeE,(_ZN74_INTERNAL_62b18e08_38_flash_bwd_hdim128_bf16_softcap_sm80_cu_ef95aea4_28154cuda3std6ranges3__45__cpo9iter_moveE - _ZN74_INTERNAL_62b18e08_38_flash_bwd_hdim128_bf16_softcap_sm80_cu_ef95aea4_28154cuda3std3__48in_placeE)
_ZN74_INTERNAL_62b18e08_38_flash_bwd_hdim128_bf16_softcap_sm80_cu_ef95aea4_28154cuda3std3__48in_placeE:
	.zero		1
	.type		_ZN74_INTERNAL_62b18e08_38_flash_bwd_hdim128_bf16_softcap_sm80_cu_ef95aea4_28154cuda3std6ranges3__45__cpo9iter_moveE,@object
	.size		_ZN74_INTERNAL_62b18e08_38_flash_bwd_hdim128_bf16_softcap_sm80_cu_ef95aea4_28154cuda3std6ranges3__45__cpo9iter_moveE,(_ZN74_INTERNAL_62b18e08_38_flash_bwd_hdim128_bf16_softcap_sm80_cu_ef95aea4_28154cuda3std3__45__cpo5beginE - _ZN74_INTERNAL_62b18e08_38_flash_bwd_hdim128_bf16_softcap_sm80_cu_ef95aea4_28154cuda3std6ranges3__45__cpo9iter_moveE)
_ZN74_INTERNAL_62b18e08_38_flash_bwd_hdim128_bf16_softcap_sm80_cu_ef95aea4_28154cuda3std6ranges3__45__cpo9iter_moveE:
	.zero		1
	.type		_ZN74_INTERNAL_62b18e08_38_flash_bwd_hdim128_bf16_softcap_sm80_cu_ef95aea4_28154cuda3std3__45__cpo5beginE,@object
	.size		_ZN74_INTERNAL_62b18e08_38_flash_bwd_hdim128_bf16_softcap_sm80_cu_ef95aea4_28154cuda3std3__45__cpo5beginE,(_ZN74_INTERNAL_62b18e08_38_flash_bwd_hdim128_bf16_softcap_sm80_cu_ef95aea4_28154cuda3std3__476_GLOBAL__N__62b18e08_38_flash_bwd_hdim128_bf16_softcap_sm80_cu_ef95aea4_28156ignoreE - _ZN74_INTERNAL_62b18e08_38_flash_bwd_hdim128_bf16_softcap_sm80_cu_ef95aea4_28154cuda3std3__45__cpo5beginE)
_ZN74_INTERNAL_62b18e08_38_flash_bwd_hdim128_bf16_softcap_sm80_cu_ef95aea4_28154cuda3std3__45__cpo5beginE:
	.zero		1
	.type		_ZN74_INTERNAL_62b18e08_38_flash_bwd_hdim128_bf16_softcap_sm80_cu_ef95aea4_28154cuda3std3__476_GLOBAL__N__62b18e08_38_flash_bwd_hdim128_bf16_softcap_sm80_cu_ef95aea4_28156ignoreE,@object
	.size		_ZN74_INTERNAL_62b18e08_38_flash_bwd_hdim128_bf16_softcap_sm80_cu_ef95aea4_28154cuda3std3__476_GLOBAL__N__62b18e08_38_flash_bwd_hdim128_bf16_softcap_sm80_cu_ef95aea4_28156ignoreE,(_ZN74_INTERNAL_62b18e08_38_flash_bwd_hdim128_bf16_softcap_sm80_cu_ef95aea4_28154cute7productE - _ZN74_INTERNAL_62b18e08_38_flash_bwd_hdim128_bf16_softcap_sm80_cu_ef95aea4_28154cuda3std3__476_GLOBAL__N__62b18e08_38_flash_bwd_hdim128_bf16_softcap_sm80_cu_ef95aea4_28156ignoreE)
_ZN74_INTERNAL_62b18e08_38_flash_bwd_hdim128_bf16_softcap_sm80_cu_ef95aea4_28154cuda3std3__476_GLOBAL__N__62b18e08_38_flash_bwd_hdim128_bf16_softcap_sm80_cu_ef95aea4_28156ignoreE:
	.zero		1
	.type		_ZN74_INTERNAL_62b18e08_38_flash_bwd_hdim128_bf16_softcap_sm80_cu_ef95aea4_28154cute7productE,@object
	.size		_ZN74_INTERNAL_62b18e08_38_flash_bwd_hdim128_bf16_softcap_sm80_cu_ef95aea4_28154cute7productE,(_ZN74_INTERNAL_62b18e08_38_flash_bwd_hdim128_bf16_softcap_sm80_cu_ef95aea4_28154cuda3std3__45__cpo3endE - _ZN74_INTERNAL_62b18e08_38_flash_bwd_hdim128_bf16_softcap_sm80_cu_ef95aea4_28154cute7productE)
_ZN74_INTERNAL_62b18e08_38_flash_bwd_hdim128_bf16_softcap_sm80_cu_ef95aea4_28154cute7productE:
	.zero		1
	.type		_ZN74_INTERNAL_62b18e08_38_flash_bwd_hdim128_bf16_softcap_sm80_cu_ef95aea4_28154cuda3std3__45__cpo3endE,@object
	.size		_ZN74_INTERNAL_62b18e08_38_flash_bwd_hdim128_bf16_softcap_sm80_cu_ef95aea4_28154cuda3std3__45__cpo3endE,(_ZN74_INTERNAL_62b18e08_38_flash_bwd_hdim128_bf16_softcap_sm80_cu_ef95aea4_28154cuda3std3__419piecewise_constructE - _ZN74_INTERNAL_62b18e08_38_flash_bwd_hdim128_bf16_softcap_sm80_cu_ef95aea4_28154cuda3std3__45__cpo3endE)
_ZN74_INTERNAL_62b18e08_38_flash_bwd_hdim128_bf16_softcap_sm80_cu_ef95aea4_28154cuda3std3__45__cpo3endE:
	.zero		1
	.type		_ZN74_INTERNAL_62b18e08_38_flash_bwd_hdim128_bf16_softcap_sm80_cu_ef95aea4_28154cuda3std3__419piecewise_constructE,@object
	.size		_ZN74_INTERNAL_62b18e08_38_flash_bwd_hdim128_bf16_softcap_sm80_cu_ef95aea4_28154cuda3std3__419piecewise_constructE,(_ZN74_INTERNAL_62b18e08_38_flash_bwd_hdim128_bf16_softcap_sm80_cu_ef95aea4_28154cuda3std3__45__cpo4cendE - _ZN74_INTERNAL_62b18e08_38_flash_bwd_hdim128_bf16_softcap_sm80_cu_ef95aea4_28154cuda3std3__419piecewise_constructE)
_ZN74_INTERNAL_62b18e08_38_flash_bwd_hdim128_bf16_softcap_sm80_cu_ef95aea4_28154cuda3std3__419piecewise_constructE:
	.zero		1
	.type		_ZN74_INTERNAL_62b18e08_38_flash_bwd_hdim128_bf16_softcap_sm80_cu_ef95aea4_28154cuda3std3__45__cpo4cendE,@object
	.size		_ZN74_INTERNAL_62b18e08_38_flash_bwd_hdim128_bf16_softcap_sm80_cu_ef95aea4_28154cuda3std3__45__cpo4cendE,(_ZN74_INTERNAL_62b18e08_38_flash_bwd_hdim128_bf16_softcap_sm80_cu_ef95aea4_28154cuda3std6ranges3__45__cpo4swapE - _ZN74_INTERNAL_62b18e08_38_flash_bwd_hdim128_bf16_softcap_sm80_cu_ef95aea4_28154cuda3std3__45__cpo4cendE)
_ZN74_INTERNAL_62b18e08_38_flash_bwd_hdim128_bf16_softcap_sm80_cu_ef95aea4_28154cuda3std3__45__cpo4cendE:
	.zero		1
	.type		_ZN74_INTERNAL_62b18e08_38_flash_bwd_hdim128_bf16_softcap_sm80_cu_ef95aea4_28154cuda3std6ranges3__45__cpo4swapE,@object
	.size		_ZN74_INTERNAL_62b18e08_38_flash_bwd_hdim128_bf16_softcap_sm80_cu_ef95aea4_28154cuda3std6ranges3__45__cpo4swapE,(.L_7 - _ZN74_INTERNAL_62b18e08_38_flash_bwd_hdim128_bf16_softcap_sm80_cu_ef95aea4_28154cuda3std6ranges3__45__cpo4swapE)
_ZN74_INTERNAL_62b18e08_38_flash_bwd_hdim128_bf16_softcap_sm80_cu_ef95aea4_28154cuda3std6ranges3__45__cpo4swapE:
	.zero		1
.L_7:


//--------------------- .nv.shared._ZN7cutlass13device_kernelIN5flash19enable_sm80_to_sm89INS1_16FlashAttnBwdSm80INS1_25CollectiveMainloopBwdSm80ILi2ELi1EN4cute5tupleIJNS5_1CILi64EEENS7_ILi96EEENS7_ILi128EEEEEENS_10bfloat16_tEfNS_4arch4Sm80ELb0ELb0ELb1ELb0ELb1ELb0ELb0ELb0ELi2ELi2ELi2ELi2ELb1EEENS1_21CollectiveEpilogueBwdISB_SC_SE_Li256ELb0ELb0ELi4EEENS1_19SingleTileSchedulerILb0ELb0ELb0ELi96EEEEEEEEEvNT_6ParamsE --------------------------
	.section	.nv.shared._ZN7cutlass13device_kernelIN5flash19enable_sm80_to_sm89INS1_16FlashAttnBwdSm80INS1_25CollectiveMainloopBwdSm80ILi2ELi1EN4cute5tupleIJNS5_1CILi64EEENS7_ILi96EEENS7_ILi128EEEEEENS_10bfloat16_tEfNS_4arch4Sm80ELb0ELb0ELb1ELb0ELb1ELb0ELb0ELb0ELi2ELi2ELi2ELi2ELb1EEENS1_21CollectiveEpilogueBwdISB_SC_SE_Li256ELb0ELb0ELi4EEENS1_19SingleTileSchedulerILb0ELb0ELb0ELi96EEEEEEEEEvNT_6ParamsE,"aw",@nobits
	.sectionflags	@""
	.align	16
	.zero		1024


//--------------------- .nv.shared._ZN7cutlass13device_kernelIN5flash19enable_sm80_to_sm89INS1_16FlashAttnBwdSm80INS1_25CollectiveMainloopBwdSm80ILi2ELi1EN4cute5tupleIJNS5_1CILi64EEENS7_ILi96EEENS7_ILi128EEEEEENS_10bfloat16_tEfNS_4arch4Sm80ELb0ELb0ELb1ELb0ELb0ELb0ELb0ELb0ELi2ELi2ELi2ELi2ELb1EEENS1_24CollectiveEpilogueBwdGQAISB_fSE_Li256ELb0ELb0EEENS1_19SingleTileSchedulerILb0ELb0ELb0ELi96EEEEEEEEEvNT_6ParamsE --------------------------
	.section	.nv.shared._ZN7cutlass13device_kernelIN5flash19enable_sm80_to_sm89INS1_16FlashAttnBwdSm80INS1_25CollectiveMainloopBwdSm80ILi2ELi1EN4cute5tupleIJNS5_1CILi64EEENS7_ILi96EEENS7_ILi128EEEEEENS_10bfloat16_tEfNS_4arch4Sm80ELb0ELb0ELb1ELb0ELb0ELb0ELb0ELb0ELi2ELi2ELi2ELi2ELb1EEENS1_24CollectiveEpilogueBwdGQAISB_fSE_Li256ELb0ELb0EEENS1_19SingleTileSchedulerILb0ELb0ELb0ELi96EEEEEEEEEvNT_6ParamsE,"aw",@nobits
	.sectionflags	@""
	.align	16
	.zero		1024


//--------------------- .nv.shared._ZN7cutlass13device_kernelIN5flash19enable_sm80_to_sm89INS1_16FlashAttnBwdSm80INS1_25CollectiveMainloopBwdSm80ILi2ELi1EN4cute5tupleIJNS5_1CILi64EEENS7_ILi96EEENS7_ILi128EEEEEENS_10bfloat16_tEfNS_4arch4Sm80ELb0ELb0ELb1ELb0ELb1ELb0ELb0ELb0ELi2ELi2ELi2ELi2ELb1EEENS1_24CollectiveEpilogueBwdGQAISB_fSE_Li256ELb0ELb1EEENS1_19SingleTileSchedulerILb0ELb0ELb0ELi96EEEEEEEEEvNT_6ParamsE --------------------------
	.section	.nv.shared._ZN7cutlass13device_kernelIN5flash19enable_sm80_to_sm89INS1_16FlashAttnBwdSm80INS1_25CollectiveMainloopBwdSm80ILi2ELi1EN4cute5tupleIJNS5_1CILi64EEENS7_ILi96EEENS7_ILi128EEEEEENS_10bfloat16_tEfNS_4arch4Sm80ELb0ELb0ELb1ELb0ELb1ELb0ELb0ELb0ELi2ELi2ELi2ELi2ELb1EEENS1_24CollectiveEpilogueBwdGQAISB_fSE_Li256ELb0ELb1EEENS1_19SingleTileSchedulerILb0ELb0ELb0ELi96EEEEEEEEEvNT_6ParamsE,"aw",@nobits
	.sectionflags	@""
	.align	16
	.zero		1024


//--------------------- .nv.shared._ZN7cutlass13device_kernelIN5flash19enable_sm80_to_sm89INS1_16FlashAttnBwdSm80INS1_25CollectiveMainloopBwdSm80ILi2ELi1EN4cute5tupleIJNS5_1CILi64EEENS7_ILi96EEENS7_ILi128EEEEEENS_10bfloat16_tEfNS_4arch4Sm80ELb0ELb0ELb1ELb1ELb0ELb0ELb0ELb0ELi2ELi2ELi2ELi2ELb1EEENS1_21CollectiveEpilogueBwdISB_SC_SE_Li256ELb1ELb0ELi4EEENS1_19SingleTileSchedulerILb1ELb0ELb0ELi96EEEEEEEEEvNT_6ParamsE --------------------------
	.section	.nv.shared._ZN7cutlass13device_kernelIN5flash19enable_sm80_to_sm89INS1_16FlashAttnBwdSm80INS1_25CollectiveMainloopBwdSm80ILi2ELi1EN4cute5tupleIJNS5_1CILi64EEENS7_ILi96EEENS7_ILi128EEEEEENS_10bfloat16_tEfNS_4arch4Sm80ELb0ELb0ELb1ELb1ELb0ELb0ELb0ELb0ELi2ELi2ELi2ELi2ELb1EEENS1_21CollectiveEpilogueBwdISB_SC_SE_Li256ELb1ELb0ELi4EEENS1_19SingleTileSchedulerILb1ELb0ELb0ELi96EEEEEEEEEvNT_6ParamsE,"aw",@nobits
	.sectionflags	@""
	.align	16
	.zero		1024


//--------------------- .nv.shared._ZN7cutlass13device_kernelIN5flash19enable_sm80_to_sm89INS1_16FlashAttnBwdSm80INS1_25CollectiveMainloopBwdSm80ILi2ELi1EN4cute5tupleIJNS5_1CILi64EEENS7_ILi96EEENS7_ILi128EEEEEENS_10bfloat16_tEfNS_4arch4Sm80ELb0ELb0ELb1ELb1ELb1ELb0ELb0ELb0ELi2ELi2ELi2ELi2ELb1EEENS1_21CollectiveEpilogueBwdISB_SC_SE_Li256ELb1ELb0ELi4EEENS1_19SingleTileSchedulerILb1ELb0ELb0ELi96EEEEEEEEEvNT_6ParamsE --------------------------
	.section	.nv.shared._ZN7cutlass13device_kernelIN5flash19enable_sm80_to_sm89INS1_16FlashAttnBwdSm80INS1_25CollectiveMainloopBwdSm80ILi2ELi1EN4cute5tupleIJNS5_1CILi64EEENS7_ILi96EEENS7_ILi128EEEEEENS_10bfloat16_tEfNS_4arch4Sm80ELb0ELb0ELb1ELb1ELb1ELb0ELb0ELb0ELi2ELi2ELi2ELi2ELb1EEENS1_21CollectiveEpilogueBwdISB_SC_SE_Li256ELb1ELb0ELi4EEENS1_19SingleTileSchedulerILb1ELb0ELb0ELi96EEEEEEEEEvNT_6ParamsE,"aw",@nobits
	.sectionflags	@""
	.align	16
	.zero		1024


//--------------------- .nv.shared._ZN7cutlass13device_kernelIN5flash19enable_sm80_to_sm89INS1_16FlashAttnBwdSm80INS1_25CollectiveMainloopBwdSm80ILi2ELi1EN4cute5tupleIJNS5_1CILi64EEENS7_ILi96EEENS7_ILi128EEEEEENS_10bfloat16_tEfNS_4arch4Sm80ELb0ELb0ELb1ELb1ELb0ELb0ELb0ELb0ELi2ELi2ELi2ELi2ELb1EEENS1_24CollectiveEpilogueBwdGQAISB_fSE_Li256ELb1ELb0EEENS1_19SingleTileSchedulerILb1ELb0ELb0ELi96EEEEEEEEEvNT_6ParamsE --------------------------
	.section	.nv.shared._ZN7cutlass13device_kernelIN5flash19enable_sm80_to_sm89INS1_16FlashAttnBwdSm80INS1_25CollectiveMainloopBwdSm80ILi2ELi1EN4cute5tupleIJNS5_1CILi64EEENS7_ILi96EEENS7_ILi128EEEEEENS_10bfloat16_tEfNS_4arch4Sm80ELb0ELb0ELb1ELb1ELb0ELb0ELb0ELb0ELi2ELi2ELi2ELi2ELb1EEENS1_24CollectiveEpilogueBwdGQAISB_fSE_Li256ELb1ELb0EEENS1_19SingleTileSchedulerILb1ELb0ELb0ELi96EEEEEEEEEvNT_6ParamsE,"aw",@nobits
	.sectionflags	@""
	.align	16
	.zero		1024


//--------------------- .nv.shared._ZN7cutlass13device_kernelIN5flash19enable_sm80_to_sm89INS1_16FlashAttnBwdSm80INS1_25CollectiveMainloopBwdSm80ILi2ELi1EN4cute5tupleIJNS5_1CILi64EEENS7_ILi96EEENS7_ILi128EEEEEENS_10bfloat16_tEfNS_4arch4Sm80ELb0ELb0ELb1ELb1ELb1ELb0ELb0ELb0ELi2ELi2ELi2ELi2ELb1EEENS1_24CollectiveEpilogueBwdGQAISB_fSE_Li256ELb1ELb1EEENS1_19SingleTileSchedulerILb1ELb0ELb0ELi96EEEEEEEEEvNT_6ParamsE --------------------------
	.section	.nv.shared._ZN7cutlass13device_kernelIN5flash19enable_sm80_to_sm89INS1_16FlashAttnBwdSm80INS1_25CollectiveMainloopBwdSm80ILi2ELi1EN4cute5tupleIJNS5_1CILi64EEENS7_ILi96EEENS7_ILi128EEEEEENS_10bfloat16_tEfNS_4arch4Sm80ELb0ELb0ELb1ELb1ELb1ELb0ELb0ELb0ELi2ELi2ELi2ELi2ELb1EEENS1_24CollectiveEpilogueBwdGQAISB_fSE_Li256ELb1ELb1EEENS1_19SingleTileSchedulerILb1ELb0ELb0ELi96EEEEEEEEEvNT_6ParamsE,"aw",@nobits
	.sectionflags	@""
	.align	16
	.zero		1024


//--------------------- .nv.shared._ZN7cutlass13device_kernelIN5flash19enable_sm80_to_sm89INS1_16FlashAttnBwdSm80INS1_25CollectiveMainloopBwdSm80ILi2ELi1EN4cute5tupleIJNS5_1CILi64EEENS7_ILi96EEENS7_ILi128EEEEEENS_10bfloat16_tEfNS_4arch4Sm80ELb0ELb1ELb1ELb0ELb0ELb0ELb0ELb0ELi2ELi2ELi2ELi2ELb1EEENS1_21CollectiveEpilogueBwdISB_SC_SE_Li256ELb0ELb0ELi4EEENS1_19SingleTileSchedulerILb0ELb0ELb0ELi96EEEEEEEEEvNT_6ParamsE --------------------------
	.section	.nv.shared._ZN7cutlass13device_kernelIN5flash19enable_sm80_to_sm89INS1_16FlashAttnBwdSm80INS1_25CollectiveMainloopBwdSm80ILi2ELi1EN4cute5tupleIJNS5_1CILi64EEENS7_ILi96EEENS7_ILi128EEEEEENS_10bfloat16_tEfNS_4arch4Sm80ELb0ELb1ELb1ELb0ELb0ELb0ELb0ELb0ELi2ELi2ELi2ELi2ELb1EEENS1_21CollectiveEpilogueBwdISB_SC_SE_Li256ELb0ELb0ELi4EEENS1_19SingleTileSchedulerILb0ELb0ELb0ELi96EEEEEEEEEvNT_6ParamsE,"aw",@nobits
	.sectionflags	@""
	.align	16
	.zero		1024


//--------------------- .nv.shared._ZN7cutlass13device_kernelIN5flash19enable_sm80_to_sm89INS1_16FlashAttnBwdSm80INS1_25CollectiveMainloopBwdSm80ILi2ELi1EN4cute5tupleIJNS5_1CILi64EEENS7_ILi96EEENS7_ILi128EEEEEENS_10bfloat16_tEfNS_4arch4Sm80ELb0ELb1ELb1ELb0ELb1ELb0ELb0ELb0ELi2ELi2ELi2ELi2ELb1EEENS1_21CollectiveEpilogueBwdISB_SC_SE_Li256ELb0ELb0ELi4EEENS1_19SingleTileSchedulerILb0ELb0ELb0ELi96EEEEEEEEEvNT_6ParamsE --------------------------
	.section	.nv.shared._ZN7cutlass13device_kernelIN5flash19enable_sm80_to_sm89INS1_16FlashAttnBwdSm80INS1_25CollectiveMainloopBwdSm80ILi2ELi1EN4cute5tupleIJNS5_1CILi64EEENS7_ILi96EEENS7_ILi128EEEEEENS_10bfloat16_tEfNS_4arch4Sm80ELb0ELb1ELb1ELb0ELb1ELb0ELb0ELb0ELi2ELi2ELi2ELi2ELb1EEENS1_21CollectiveEpilogueBwdISB_SC_SE_Li256ELb0ELb0ELi4EEENS1_19SingleTileSchedulerILb0ELb0ELb0ELi96EEEEEEEEEvNT_6ParamsE,"aw",@nobits
	.sectionflags	@""
	.align	16
	.zero		1024


//--------------------- .nv.shared._ZN7cutlass13device_kernelIN5flash19enable_sm80_to_sm89INS1_16FlashAttnBwdSm80INS1_25CollectiveMainloopBwdSm80ILi2ELi1EN4cute5tupleIJNS5_1CILi64EEENS7_ILi96EEENS7_ILi128EEEEEENS_10bfloat16_tEfNS_4arch4Sm80ELb0ELb1ELb1ELb0ELb0ELb0ELb0ELb0ELi2ELi2ELi2ELi2ELb1EEENS1_24CollectiveEpilogueBwdGQAISB_fSE_Li256ELb0ELb0EEENS1_19SingleTileSchedulerILb0ELb0ELb0ELi96EEEEEEEEEvNT_6ParamsE --------------------------
	.section	.nv.shared._ZN7cutlass13device_kernelIN5flash19enable_sm80_to_sm89INS1_16FlashAttnBwdSm80INS1_25CollectiveMainloopBwdSm80ILi2ELi1EN4cute5tupleIJNS5_1CILi64EEENS7_ILi96EEENS7_ILi128EEEEEENS_10bfloat16_tEfNS_4arch4Sm80ELb0ELb1ELb1ELb0ELb0ELb0ELb0ELb0ELi2ELi2ELi2ELi2ELb1EEENS1_24CollectiveEpilogueBwdGQAISB_fSE_Li256ELb0ELb0EEENS1_19SingleTileSchedulerILb0ELb0ELb0ELi96EEEEEEEEEvNT_6ParamsE,"aw",@nobits
	.sectionflags	@""
	.align	16
	.zero		1024


//--------------------- .nv.shared._ZN7cutlass13device_kernelIN5flash19enable_sm80_to_sm89INS1_16FlashAttnBwdSm80INS1_25CollectiveMainloopBwdSm80ILi2ELi1EN4cute5tupleIJNS5_1CILi64EEENS7_ILi96EEENS7_ILi128EEEEEENS_10bfloat16_tEfNS_4arch4Sm80ELb0ELb1ELb1ELb0ELb1ELb0ELb0ELb0ELi2ELi2ELi2ELi2ELb1EEENS1_24CollectiveEpilogueBwdGQAISB_fSE_Li256ELb0ELb1EEENS1_19SingleTileSchedulerILb0ELb0ELb0ELi96EEEEEEEEEvNT_6ParamsE --------------------------
	.section	.nv.shared._ZN7cutlass13device_kernelIN5flash19enable_sm80_to_sm89INS1_16FlashAttnBwdSm80INS1_25CollectiveMainloopBwdSm80ILi2ELi1EN4cute5tupleIJNS5_1CILi64EEENS7_ILi96EEENS7_ILi128EEEEEENS_10bfloat16_tEfNS_4arch4Sm80ELb0ELb1ELb1ELb0ELb1ELb0ELb0ELb0ELi2ELi2ELi2ELi2ELb1EEENS1_24CollectiveEpilogueBwdGQAISB_fSE_Li256ELb0ELb1EEENS1_19SingleTileSchedulerILb0ELb0ELb0ELi96EEEEEEEEEvNT_6ParamsE,"aw",@nobits
	.sectionflags	@""
	.align	16
	.zero		1024


//--------------------- .nv.shared._ZN7cutlass13device_kernelIN5flash19enable_sm80_to_sm89INS1_16FlashAttnBwdSm80INS1_25CollectiveMainloopBwdSm80ILi2ELi1EN4cute5tupleIJNS5_1CILi64EEENS7_ILi96EEENS7_ILi128EEEEEENS_10bfloat16_tEfNS_4arch4Sm80ELb0ELb1ELb1ELb1ELb0ELb0ELb0ELb0ELi2ELi2ELi2ELi2ELb1EEENS1_21CollectiveEpilogueBwdISB_SC_SE_Li256ELb1ELb0ELi4EEENS1_19SingleTileSchedulerILb1ELb0ELb0ELi96EEEEEEEEEvNT_6ParamsE --------------------------
	.section	.nv.shared._ZN7cutlass13device_kernelIN5flash19enable_sm80_to_sm89INS1_16FlashAttnBwdSm80INS1_25CollectiveMainloopBwdSm80ILi2ELi1EN4cute5tupleIJNS5_1CILi64EEENS7_ILi96EEENS7_ILi128EEEEEENS_10bfloat16_tEfNS_4arch4Sm80ELb0ELb1ELb1ELb1ELb0ELb0ELb0ELb0ELi2ELi2ELi2ELi2ELb1EEENS1_21CollectiveEpilogueBwdISB_SC_SE_Li256ELb1ELb0ELi4EEENS1_19SingleTileSchedulerILb1ELb0ELb0ELi96EEEEEEEEEvNT_6ParamsE,"aw",@nobits
	.sectionflags	@""
	.align	16
	.zero		1024


//--------------------- .nv.shared._ZN7cutlass13device_kernelIN5flash19enable_sm80_to_sm89INS1_16FlashAttnBwdSm80INS1_25CollectiveMainloopBwdSm80ILi2ELi1EN4cute5tupleIJNS5_1CILi64EEENS7_ILi96EEENS7_ILi128EEEEEENS_10bfloat16_tEfNS_4arch4Sm80ELb0ELb1ELb1ELb1ELb1ELb0ELb0ELb0ELi2ELi2ELi2ELi2ELb1EEENS1_21CollectiveEpilogueBwdISB_SC_SE_Li256ELb1ELb0ELi4EEENS1_19SingleTileSchedulerILb1ELb0ELb0ELi96EEEEEEEEEvNT_6ParamsE --------------------------
	.section	.nv.shared._ZN7cutlass13device_kernelIN5flash19enable_sm80_to_sm89INS1_16FlashAttnBwdSm80INS1_25CollectiveMainloopBwdSm80ILi2ELi1EN4cute5tupleIJNS5_1CILi64EEENS7_ILi96EEENS7_ILi128EEEEEENS_10bfloat16_tEfNS_4arch4Sm80ELb0ELb1ELb1ELb1ELb1ELb0ELb0ELb0ELi2ELi2ELi2ELi2ELb1EEENS1_21CollectiveEpilogueBwdISB_SC_SE_Li256ELb1ELb0ELi4EEENS1_19SingleTileSchedulerILb1ELb0ELb0ELi96EEEEEEEEEvNT_6ParamsE,"aw",@nobits
	.sectionflags	@""
	.align	16
	.zero		1024


//--------------------- .nv.shared._ZN7cutlass13device_kernelIN5flash19enable_sm80_to_sm89INS1_16FlashAttnBwdSm80INS1_25CollectiveMainloopBwdSm80ILi2ELi1EN4cute5tupleIJNS5_1CILi64EEENS7_ILi96EEENS7_ILi128EEEEEENS_10bfloat16_tEfNS_4arch4Sm80ELb0ELb1ELb1ELb1ELb0ELb0ELb0ELb0ELi2ELi2ELi2ELi2ELb1EEENS1_24CollectiveEpilogueBwdGQAISB_fSE_Li256ELb1ELb0EEENS1_19SingleTileSchedulerILb1ELb0ELb0ELi96EEEEEEEEEvNT_6ParamsE --------------------------
	.section	.nv.shared._ZN7cutlass13device_kernelIN5flash19enable_sm80_to_sm89INS1_16FlashAttnBwdSm80INS1_25CollectiveMainloopBwdSm80ILi2ELi1EN4cute5tupleIJNS5_1CILi64EEENS7_ILi96EEENS7_ILi128EEEEEENS_10bfloat16_tEfNS_4arch4Sm80ELb0ELb1ELb1ELb1ELb0ELb0ELb0ELb0ELi2ELi2ELi2ELi2ELb1EEENS1_24CollectiveEpilogueBwdGQAISB_fSE_Li256ELb1ELb0EEENS1_19SingleTileSchedulerILb1ELb0ELb0ELi96EEEEEEEEEvNT_6ParamsE,"aw",@nobits
	.sectionflags	@""
	.align	16
	.zero		1024


//--------------------- .nv.shared._ZN7cutlass13device_kernelIN5flash19enable_sm80_to_sm89INS1_16FlashAttnBwdSm80INS1_25CollectiveMainloopBwdSm80ILi2ELi1EN4cute5tupleIJNS5_1CILi64EEENS7_ILi96EEENS7_ILi128EEEEEENS_10bfloat16_tEfNS_4arch4Sm80ELb0ELb1ELb1ELb1ELb1ELb0ELb0ELb0ELi2ELi2ELi2ELi2ELb1EEENS1_24CollectiveEpilogueBwdGQAISB_fSE_Li256ELb1ELb1EEENS1_19SingleTileSchedulerILb1ELb0ELb0ELi96EEEEEEEEEvNT_6ParamsE --------------------------
	.section	.nv.shared._ZN7cutlass13device_kernelIN5flash19enable_sm80_to_sm89INS1_16FlashAttnBwdSm80INS1_25CollectiveMainloopBwdSm80ILi2ELi1EN4cute5tupleIJNS5_1CILi64EEENS7_ILi96EEENS7_ILi128EEEEEENS_10bfloat16_tEfNS_4arch4Sm80ELb0ELb1ELb1ELb1ELb1ELb0ELb0ELb0ELi2ELi2ELi2ELi2ELb1EEENS1_24CollectiveEpilogueBwdGQAISB_fSE_Li256ELb1ELb1EEENS1_19SingleTileSchedulerILb1ELb0ELb0ELi96EEEEEEEEEvNT_6ParamsE,"aw",@nobits
	.sectionflags	@""
	.align	16
	.zero		1024


//--------------------- .nv.shared._ZN7cutlass13device_kernelIN5flash19enable_sm80_to_sm89INS1_16FlashAttnBwdSm80INS1_25CollectiveMainloopBwdSm80ILi2ELi1EN4cute5tupleIJNS5_1CILi64EEENS7_ILi96EEENS7_ILi128EEEEEENS_10bfloat16_tEfNS_4arch4Sm80ELb1ELb0ELb1ELb0ELb0ELb0ELb0ELb0ELi2ELi2ELi2ELi2ELb1EEENS1_21CollectiveEpilogueBwdISB_SC_SE_Li256ELb0ELb0ELi4EEENS1_25SingleTileBwdLPTSchedulerILb0ELi96ELb0EEEEEEEEEvNT_6ParamsE --------------------------
	.section	.nv.shared._ZN7cutlass13device_kernelIN5flash19enable_sm80_to_sm89INS1_16FlashAttnBwdSm80INS1_25CollectiveMainloopBwdSm80ILi2ELi1EN4cute5tupleIJNS5_1CILi64EEENS7_ILi96EEENS7_ILi128EEEEEENS_10bfloat16_tEfNS_4arch4Sm80ELb1ELb0ELb1ELb0ELb0ELb0ELb0ELb0ELi2ELi2ELi2ELi2ELb1EEENS1_21CollectiveEpilogueBwdISB_SC_SE_Li256ELb0ELb0ELi4EEENS1_25SingleTileBwdLPTSchedulerILb0ELi96ELb0EEEEEEEEEvNT_6ParamsE,"aw",@nobits
	.sectionflags	@""
	.align	16
	.zero		1024


//--------------------- .nv.shared._ZN7cutlass13device_kernelIN5flash19enable_sm80_to_sm89INS1_16FlashAttnBwdSm80INS1_25CollectiveMainloopBwdSm80ILi2ELi1EN4cute5tupleIJNS5_1CILi64EEENS7_ILi96EEENS7_ILi128EEEEEENS_10bfloat16_tEfNS_4arch4Sm80ELb1ELb0ELb1ELb0ELb1ELb0ELb0ELb0ELi2ELi2ELi2ELi2ELb1EEENS1_21CollectiveEpilogueBwdISB_SC_SE_Li256ELb0ELb0ELi4EEENS1_25SingleTileBwdLPTSchedulerILb0ELi96ELb1EEEEEEEEEvNT_6ParamsE --------------------------
	.section	.nv.shared._ZN7cutlass13device_kernelIN5flash19enable_sm80_to_sm89INS1_16FlashAttnBwdSm80INS1_25CollectiveMainloopBwdSm80ILi2ELi1EN4cute5tupleIJNS5_1CILi64EEENS7_ILi96EEENS7_ILi128EEEEEENS_10bfloat16_tEfNS_4arch4Sm80ELb1ELb0ELb1ELb0ELb1ELb0ELb0ELb0ELi2ELi2ELi2ELi2ELb1EEENS1_21CollectiveEpilogueBwdISB_SC_SE_Li256ELb0ELb0ELi4EEENS1_25SingleTileBwdLPTSchedulerILb0ELi96ELb1EEEEEEEEEvNT_6ParamsE,"aw",@nobits
	.sectionflags	@""
	.align	16
	.zero		1024


//--------------------- .nv.shared._ZN7cutlass13device_kernelIN5flash19enable_sm80_to_sm89INS1_16FlashAttnBwdSm80INS1_25CollectiveMainloopBwdSm80ILi2ELi1EN4cute5tupleIJNS5_1CILi64EEENS7_ILi96EEENS7_ILi128EEEEEENS_10bfloat16_tEfNS_4arch4Sm80ELb1ELb0ELb1ELb0ELb0ELb0ELb0ELb0ELi2ELi2ELi2ELi2ELb1EEENS1_24CollectiveEpilogueBwdGQAISB_fSE_Li256ELb0ELb0EEENS1_25SingleTileBwdLPTSchedulerILb0ELi96ELb0EEEEEEEEEvNT_6ParamsE --------------------------
	.section	.nv.shared._ZN7cutlass13device_kernelIN5flash19enable_sm80_to_sm89INS1_16FlashAttnBwdSm80INS1_25CollectiveMainloopBwdSm80ILi2ELi1EN4cute5tupleIJNS5_1CILi64EEENS7_ILi96EEENS7_ILi128EEEEEENS_10bfloat16_tEfNS_4arch4Sm80ELb1ELb0ELb1ELb0ELb0ELb0ELb0ELb0ELi2ELi2ELi2ELi2ELb1EEENS1_24CollectiveEpilogueBwdGQAISB_fSE_Li256ELb0ELb0EEENS1_25SingleTileBwdLPTSchedulerILb0ELi96ELb0EEEEEEEEEvNT_6ParamsE,"aw",@nobits
	.sectionflags	@""
	.align	16
	.zero		1024


//--------------------- .nv.shared._ZN7cutlass13device_kernelIN5flash19enable_sm80_to_sm89INS1_16FlashAttnBwdSm80INS1_25CollectiveMainloopBwdSm80ILi2ELi1EN4cute5tupleIJNS5_1CILi64EEENS7_ILi96EEENS7_ILi128EEEEEENS_10bfloat16_tEfNS_4arch4Sm80ELb1ELb0ELb1ELb0ELb1ELb0ELb0ELb0ELi2ELi2ELi2ELi2ELb1EEENS1_24CollectiveEpilogueBwdGQAISB_fSE_Li256ELb0ELb1EEENS1_25SingleTileBwdLPTSchedulerILb0ELi96ELb1EEEEEEEEEvNT_6ParamsE --------------------------
	.section	.nv.shared._ZN7cutlass13device_kernelIN5flash19enable_sm80_to_sm89INS1_16FlashAttnBwdSm80INS1_25CollectiveMainloopBwdSm80ILi2ELi1EN4cute5tupleIJNS5_1CILi64EEENS7_ILi96EEENS7_ILi128EEEEEENS_10bfloat16_tEfNS_4arch4Sm80ELb1ELb0ELb1ELb0ELb1ELb0ELb0ELb0ELi2ELi2ELi2ELi2ELb1EEENS1_24CollectiveEpilogueBwdGQAISB_fSE_Li256ELb0ELb1EEENS1_25SingleTileBwdLPTSchedulerILb0ELi96ELb1EEEEEEEEEvNT_6ParamsE,"aw",@nobits
	.sectionflags	@""
	.align	16
	.zero		1024


//--------------------- .nv.shared._ZN7cutlass13device_kernelIN5flash19enable_sm80_to_sm89INS1_16FlashAttnBwdSm80INS1_25CollectiveMainloopBwdSm80ILi2ELi1EN4cute5tupleIJNS5_1CILi64EEENS7_ILi96EEENS7_ILi128EEEEEENS_10bfloat16_tEfNS_4arch4Sm80ELb1ELb0ELb1ELb1ELb0ELb0ELb0ELb0ELi2ELi2ELi2ELi2ELb1EEENS1_21CollectiveEpilogueBwdISB_SC_SE_Li256ELb1ELb0ELi4EEENS1_25SingleTileBwdLPTSchedulerILb1ELi96ELb0EEEEEEEEEvNT_6ParamsE --------------------------
	.section	.nv.shared._ZN7cutlass13device_kernelIN5flash19enable_sm80_to_sm89INS1_16FlashAttnBwdSm80INS1_25CollectiveMainloopBwdSm80ILi2ELi1EN4cute5tupleIJNS5_1CILi64EEENS7_ILi96EEENS7_ILi128EEEEEENS_10bfloat16_tEfNS_4arch4Sm80ELb1ELb0ELb1ELb1ELb0ELb0ELb0ELb0ELi2ELi2ELi2ELi2ELb1EEENS1_21CollectiveEpilogueBwdISB_SC_SE_Li256ELb1ELb0ELi4EEENS1_25SingleTileBwdLPTSchedulerILb1ELi96ELb0EEEEEEEEEvNT_6ParamsE,"aw",@nobits
	.sectionflags	@""
	.align	16
	.zero		1024


//--------------------- .nv.shared._ZN7cutlass13device_kernelIN5flash19enable_sm80_to_sm89INS1_16FlashAttnBwdSm80INS1_25CollectiveMainloopBwdSm80ILi2ELi1EN4cute5tupleIJNS5_1CILi64EEENS7_ILi96EEENS7_ILi128EEEEEENS_10bfloat16_tEfNS_4arch4Sm80ELb1ELb0ELb1ELb1ELb1ELb0ELb0ELb0ELi2ELi2ELi2ELi2ELb1EEENS1_21CollectiveEpilogueBwdISB_SC_SE_Li256ELb1ELb0ELi4EEENS1_25SingleTileBwdLPTSchedulerILb1ELi96ELb1EEEEEEEEEvNT_6ParamsE --------------------------
	.section	.nv.shared._ZN7cutlass13device_kernelIN5flash19enable_sm80_to_sm89INS1_16FlashAttnBwdSm80INS1_25CollectiveMainloopBwdSm80ILi2ELi1EN4cute5tupleIJNS5_1CILi64EEENS7_ILi96EEENS7_ILi128EEEEEENS_10bfloat16_tEfNS_4arch4Sm80ELb1ELb0ELb1ELb1ELb1ELb0ELb0ELb0ELi2ELi2ELi2ELi2ELb1EEENS1_21CollectiveEpilogueBwdISB_SC_SE_Li256ELb1ELb0ELi4EEENS1_25SingleTileBwdLPTSchedulerILb1ELi96ELb1EEEEEEEEEvNT_6ParamsE,"aw",@nobits
	.sectionflags	@""
	.align	16
	.zero		1024


//--------------------- .nv.shared._ZN7cutlass13device_kernelIN5flash19enable_sm80_to_sm89INS1_16FlashAttnBwdSm80INS1_25CollectiveMainloopBwdSm80ILi2ELi1EN4cute5tupleIJNS5_1CILi64EEENS7_ILi96EEENS7_ILi128EEEEEENS_10bfloat16_tEfNS_4arch4Sm80ELb1ELb0ELb1ELb1ELb0ELb0ELb0ELb0ELi2ELi2ELi2ELi2ELb1EEENS1_24CollectiveEpilogueBwdGQAISB_fSE_Li256ELb1ELb0EEENS1_25SingleTileBwdLPTSchedulerILb1ELi96ELb0EEEEEEEEEvNT_6ParamsE --------------------------
	.section	.nv.shared._ZN7cutlass13device_kernelIN5flash19enable_sm80_to_sm89INS1_16FlashAttnBwdSm80INS1_25CollectiveMainloopBwdSm80ILi2ELi1EN4cute5tupleIJNS5_1CILi64EEENS7_ILi96EEENS7_ILi128EEEEEENS_10bfloat16_tEfNS_4arch4Sm80ELb1ELb0ELb1ELb1ELb0ELb0ELb0ELb0ELi2ELi2ELi2ELi2ELb1EEENS1_24CollectiveEpilogueBwdGQAISB_fSE_Li256ELb1ELb0EEENS1_25SingleTileBwdLPTSchedulerILb1ELi96ELb0EEEEEEEEEvNT_6ParamsE,"aw",@nobits
	.sectionflags	@""
	.align	16
	.zero		1024


//--------------------- .nv.shared._ZN7cutlass13device_kernelIN5flash32FlashAttnBwdPostprocessConvertdQIN4cute5tupleIJNS3_1CILi96EEENS5_ILi128EEEEEENS_10bfloat16_tEfNS_4arch4Sm80ELi256ENS3_8TiledMMAINS3_8MMA_AtomIJNS3_30SM80_16x8x16_F32BF16BF16F32_TNEEEENS3_6LayoutINS4_IJNS5_ILi2EEENS5_ILi4EEENS5_ILi1EEEEEENS4_IJSJ_SH_NS5_ILi0EEEEEEEENS4_IJNS5_ILi32EEENS5_ILi64EEENS5_ILi16EEEEEEEELb0EEEEEvNT_6ParamsE --------------------------
	.section	.nv.shared._ZN7cutlass13device_kernelIN5flash32FlashAttnBwdPostprocessConvertdQIN4cute5tupleIJNS3_1CILi96EEENS5_ILi128EEEEEENS_10bfloat16_tEfNS_4arch4Sm80ELi256ENS3_8TiledMMAINS3_8MMA_AtomIJNS3_30SM80_16x8x16_F32BF16BF16F32_TNEEEENS3_6LayoutINS4_IJNS5_ILi2EEENS5_ILi4EEENS5_ILi1EEEEEENS4_IJSJ_SH_NS5_ILi0EEEEEEEENS4_IJNS5_ILi32EEENS5_ILi64EEENS5_ILi16EEEEEEEELb0EEEEEvNT_6ParamsE,"aw",@nobits
	.sectionflags	@""
	.align	16
	.zero		1024


//--------------------- .nv.shared._ZN7cutlass13device_kernelIN5flash19enable_sm80_to_sm89INS1_16FlashAttnBwdSm80INS1_25CollectiveMainloopBwdSm80ILi2ELi1EN4cute5tupleIJNS5_1CILi64EEENS7_ILi96EEENS7_ILi128EEEEEENS_10bfloat16_tEfNS_4arch4Sm80ELb1ELb0ELb1ELb1ELb1ELb0ELb0ELb0ELi2ELi2ELi2ELi2ELb1EEENS1_24CollectiveEpilogueBwdGQAISB_fSE_Li256ELb1ELb1EEENS1_25SingleTileBwdLPTSchedulerILb1ELi96ELb1EEEEEEEEEvNT_6ParamsE --------------------------
	.section	.nv.shared._ZN7cutlass13device_kernelIN5flash19enable_sm80_to_sm89INS1_16FlashAttnBwdSm80INS1_25CollectiveMainloopBwdSm80ILi2ELi1EN4cute5tupleIJNS5_1CILi64EEENS7_ILi96EEENS7_ILi128EEEEEENS_10bfloat16_tEfNS_4arch4Sm80ELb1ELb0ELb1ELb1ELb1ELb0ELb0ELb0ELi2ELi2ELi2ELi2ELb1EEENS1_24CollectiveEpilogueBwdGQAISB_fSE_Li256ELb1ELb1EEENS1_25SingleTileBwdLPTSchedulerILb1ELi96ELb1EEEEEEEEEvNT_6ParamsE,"aw",@nobits
	.sectionflags	@""
	.align	16
	.zero		1024


//--------------------- .nv.shared._ZN7cutlass13device_kernelIN5flash19enable_sm80_to_sm89INS1_16FlashAttnBwdSm80INS1_25CollectiveMainloopBwdSm80ILi2ELi2EN4cute5tupleIJNS5_1CILi64EEENS7_ILi128EEES9_EEENS_10bfloat16_tEfNS_4arch4Sm80ELb0ELb0ELb1ELb0ELb0ELb0ELb0ELb0ELi2ELi2ELi2ELi2ELb0EEENS1_21CollectiveEpilogueBwdISA_SB_SD_Li256ELb0ELb0ELi4EEENS1_19SingleTileSchedulerILb0ELb0ELb0ELi128EEEEEEEEEvNT_6ParamsE --------------------------
	.section	.nv.shared._ZN7cutlass13device_kernelIN5flash19enable_sm80_to_sm89INS1_16FlashAttnBwdSm80INS1_25CollectiveMainloopBwdSm80ILi2ELi2EN4cute5tupleIJNS5_1CILi64EEENS7_ILi128EEES9_EEENS_10bfloat16_tEfNS_4arch4Sm80ELb0ELb0ELb1ELb0ELb0ELb0ELb0ELb0ELi2ELi2ELi2ELi2ELb0EEENS1_21CollectiveEpilogueBwdISA_SB_SD_Li256ELb0ELb0ELi4EEENS1_19SingleTileSchedulerILb0ELb0ELb0ELi128EEEEEEEEEvNT_6ParamsE,"aw",@nobits
	.sectionflags	@""
	.align	16
	.zero		1024


//--------------------- .nv.shared._ZN7cutlass13device_kernelIN5flash19enable_sm80_to_sm89INS1_16FlashAttnBwdSm80INS1_25CollectiveMainloopBwdSm80ILi2ELi2EN4cute5tupleIJNS5_1CILi64EEENS7_ILi128EEES9_EEENS_10bfloat16_tEfNS_4arch4Sm80ELb0ELb0ELb1ELb0ELb1ELb0ELb0ELb0ELi2ELi2ELi2ELi2ELb0EEENS1_21CollectiveEpilogueBwdISA_SB_SD_Li256ELb0ELb0ELi4EEENS1_19SingleTileSchedulerILb0ELb0ELb0ELi128EEEEEEEEEvNT_6ParamsE --------------------------
	.section	.nv.shared._ZN7cutlass13device_kernelIN5flash19enable_sm80_to_sm89INS1_16FlashAttnBwdSm80INS1_25CollectiveMainloopBwdSm80ILi2ELi2EN4cute5tupleIJNS5_1CILi64EEENS7_ILi128EEES9_EEENS_10bfloat16_tEfNS_4arch4Sm80ELb0ELb0ELb1ELb0ELb1ELb0ELb0ELb0ELi2ELi2ELi2ELi2ELb0EEENS1_21CollectiveEpilogueBwdISA_SB_SD_Li256ELb0ELb0ELi4EEENS1_19SingleTileSchedulerILb0ELb0ELb0ELi128EEEEEEEEEvNT_6ParamsE,"aw",@nobits
	.sectionflags	@""
	.align	16
	.zero		1024


//--------------------- .nv.shared._ZN7cutlass13device_kernelIN5flash19enable_sm80_to_sm89INS1_16FlashAttnBwdSm80INS1_25CollectiveMainloopBwdSm80ILi2ELi2EN4cute5tupleIJNS5_1CILi64EEENS7_ILi128EEES9_EEENS_10bfloat16_tEfNS_4arch4Sm80ELb0ELb0ELb1ELb0ELb0ELb0ELb0ELb0ELi2ELi2ELi2ELi2ELb0EEENS1_24CollectiveEpilogueBwdGQAISA_fSD_Li256ELb0ELb0EEENS1_19SingleTileSchedulerILb0ELb0ELb0ELi128EEEEEEEEEvNT_6ParamsE --------------------------
	.section	.nv.shared._ZN7cutlass13device_kernelIN5flash19enable_sm80_to_sm89INS1_16FlashAttnBwdSm80INS1_25CollectiveMainloopBwdSm80ILi2ELi2EN4cute5tupleIJNS5_1CILi64EEENS7_ILi128EEES9_EEENS_10bfloat16_tEfNS_4arch4Sm80ELb0ELb0ELb1ELb0ELb0ELb0ELb0ELb0ELi2ELi2ELi2ELi2ELb0EEENS1_24CollectiveEpilogueBwdGQAISA_fSD_Li256ELb0ELb0EEENS1_19SingleTileSchedulerILb0ELb0ELb0ELi128EEEEEEEEEvNT_6ParamsE,"aw",@nobits
	.sectionflags	@""
	.align	16
	.zero		1024


//--------------------- .nv.shared._ZN7cutlass13device_kernelIN5flash19enable_sm80_to_sm89INS1_16FlashAttnBwdSm80INS1_25CollectiveMainloopBwdSm80ILi2ELi2EN4cute5tupleIJNS5_1CILi64EEENS7_ILi128EEES9_EEENS_10bfloat16_tEfNS_4arch4Sm80ELb0ELb0ELb1ELb0ELb1ELb0ELb0ELb0ELi2ELi2ELi2ELi2ELb0EEENS1_24CollectiveEpilogueBwdGQAISA_fSD_Li256ELb0ELb1EEENS1_19SingleTileSchedulerILb0ELb0ELb0ELi128EEEEEEEEEvNT_6ParamsE --------------------------
	.section	.nv.shared._ZN7cutlass13device_kernelIN5flash19enable_sm80_to_sm89INS1_16FlashAttnBwdSm80INS1_25CollectiveMainloopBwdSm80ILi2ELi2EN4cute5tupleIJNS5_1CILi64EEENS7_ILi128EEES9_EEENS_10bfloat16_tEfNS_4arch4Sm80ELb0ELb0ELb1ELb0ELb1ELb0ELb0ELb0ELi2ELi2ELi2ELi2ELb0EEENS1_24CollectiveEpilogueBwdGQAISA_fSD_Li256ELb0ELb1EEENS1_19SingleTileSchedulerILb0ELb0ELb0ELi128EEEEEEEEEvNT_6ParamsE,"aw",@nobits
	.sectionflags	@""
	.align	16
	.zero		1024


//--------------------- .nv.shared._ZN7cutlass13device_kernelIN5flash19enable_sm80_to_sm89INS1_16FlashAttnBwdSm80INS1_25CollectiveMainloopBwdSm80ILi2ELi2EN4cute5tupleIJNS5_1CILi64EEENS7_ILi128EEES9_EEENS_10bfloat16_tEfNS_4arch4Sm80ELb0ELb0ELb1ELb1ELb0ELb0ELb0ELb0ELi2ELi2ELi2ELi2ELb0EEENS1_21CollectiveEpilogueBwdISA_SB_SD_Li256ELb1ELb0ELi4EEENS1_19SingleTileSchedulerILb1ELb0ELb0ELi128EEEEEEEEEvNT_6ParamsE --------------------------
	.section	.nv.shared._ZN7cutlass13device_kernelIN5flash19enable_sm80_to_sm89INS1_16FlashAttnBwdSm80INS1_25CollectiveMainloopBwdSm80ILi2ELi2EN4cute5tupleIJNS5_1CILi64EEENS7_ILi128EEES9_EEENS_10bfloat16_tEfNS_4arch4Sm80ELb0ELb0ELb1ELb1ELb0ELb0ELb0ELb0ELi2ELi2ELi2ELi2ELb0EEENS1_21CollectiveEpilogueBwdISA_SB_SD_Li256ELb1ELb0ELi4EEENS1_19SingleTileSchedulerILb1ELb0ELb0ELi128EEEEEEEEEvNT_6ParamsE,"aw",@nobits
	.sectionflags	@""
	.align	16
	.zero		1024


//--------------------- .nv.shared._ZN7cutlass13device_kernelIN5flash19enable_sm80_to_sm89INS1_16FlashAttnBwdSm80INS1_25CollectiveMainloopBwdSm80ILi2ELi2EN4cute5tupleIJNS5_1CILi64EEENS7_ILi128EEES9_EEENS_10bfloat16_tEfNS_4arch4Sm80ELb0ELb0ELb1ELb1ELb1ELb0ELb0ELb0ELi2ELi2ELi2ELi2ELb0EEENS1_21CollectiveEpilogueBwdISA_SB_SD_Li256ELb1ELb0ELi4EEENS1_19SingleTileSchedulerILb1ELb0ELb0ELi128EEEEEEEEEvNT_6ParamsE --------------------------
	.section	.nv.shared._ZN7cutlass13device_kernelIN5flash19enable_sm80_to_sm89INS1_16FlashAttnBwdSm80INS1_25CollectiveMainloopBwdSm80ILi2ELi2EN4cute5tupleIJNS5_1CILi64EEENS7_ILi128EEES9_EEENS_10bfloat16_tEfNS_4arch4Sm80ELb0ELb0ELb1ELb1ELb1ELb0ELb0ELb0ELi2ELi2ELi2ELi2ELb0EEENS1_21CollectiveEpilogueBwdISA_SB_SD_Li256ELb1ELb0ELi4EEENS1_19SingleTileSchedulerILb1ELb0ELb0ELi128EEEEEEEEEvNT_6ParamsE,"aw",@nobits
	.sectionflags	@""
	.align	16
	.zero		1024


//--------------------- .nv.shared._ZN7cutlass13device_kernelIN5flash19enable_sm80_to_sm89INS1_16FlashAttnBwdSm80INS1_25CollectiveMainloopBwdSm80ILi2ELi2EN4cute5tupleIJNS5_1CILi64EEENS7_ILi128EEES9_EEENS_10bfloat16_tEfNS_4arch4Sm80ELb0ELb0ELb1ELb1ELb0ELb0ELb0ELb0ELi2ELi2ELi2ELi2ELb0EEENS1_24CollectiveEpilogueBwdGQAISA_fSD_Li256ELb1ELb0EEENS1_19SingleTileSchedulerILb1ELb0ELb0ELi128EEEEEEEEEvNT_6ParamsE --------------------------
	.section	.nv.shared._ZN7cutlass13device_kernelIN5flash19enable_sm80_to_sm89INS1_16FlashAttnBwdSm80INS1_25CollectiveMainloopBwdSm80ILi2ELi2EN4cute5tupleIJNS5_1CILi64EEENS7_ILi128EEES9_EEENS_10bfloat16_tEfNS_4arch4Sm80ELb0ELb0ELb1ELb1ELb0ELb0ELb0ELb0ELi2ELi2ELi2ELi2ELb0EEENS1_24CollectiveEpilogueBwdGQAISA_fSD_Li256ELb1ELb0EEENS1_19SingleTileSchedulerILb1ELb0ELb0ELi128EEEEEEEEEvNT_6ParamsE,"aw",@nobits
	.sectionflags	@""
	.align	16
	.zero		1024


//--------------------- .nv.shared._ZN7cutlass13device_kernelIN5flash19enable_sm80_to_sm89INS1_16FlashAttnBwdSm80INS1_25CollectiveMainloopBwdSm80ILi2ELi2EN4cute5tupleIJNS5_1CILi64EEENS7_ILi128EEES9_EEENS_10bfloat16_tEfNS_4arch4Sm80ELb0ELb0ELb1ELb1ELb1ELb0ELb0ELb0ELi2ELi2ELi2ELi2ELb0EEENS1_24CollectiveEpilogueBwdGQAISA_fSD_Li256ELb1ELb1EEENS1_19SingleTileSchedulerILb1ELb0ELb0ELi128EEEEEEEEEvNT_6ParamsE --------------------------
	.section	.nv.shared._ZN7cutlass13device_kernelIN5flash19enable_sm80_to_sm89INS1_16FlashAttnBwdSm80INS1_25CollectiveMainloopBwdSm80ILi2ELi2EN4cute5tupleIJNS5_1CILi64EEENS7_ILi128EEES9_EEENS_10bfloat16_tEfNS_4arch4Sm80ELb0ELb0ELb1ELb1ELb1ELb0ELb0ELb0ELi2ELi2ELi2ELi2ELb0EEENS1_24CollectiveEpilogueBwdGQAISA_fSD_Li256ELb1ELb1EEENS1_19SingleTileSchedulerILb1ELb0ELb0ELi128EEEEEEEEEvNT_6ParamsE,"aw",@nobits
	.sectionflags	@""
	.align	16
	.zero		1024


//--------------------- .nv.shared._ZN7cutlass13device_kernelIN5flash19enable_sm80_to_sm89INS1_16FlashAttnBwdSm80INS1_25CollectiveMainloopBwdSm80ILi2ELi2EN4cute5tupleIJNS5_1CILi64EEENS7_ILi128EEES9_EEENS_10bfloat16_tEfNS_4arch4Sm80ELb0ELb1ELb1ELb0ELb0ELb0ELb0ELb0ELi2ELi2ELi2ELi2ELb0EEENS1_21CollectiveEpilogueBwdISA_SB_SD_Li256ELb0ELb0ELi4EEENS1_19SingleTileSchedulerILb0ELb0ELb0ELi128EEEEEEEEEvNT_6ParamsE --------------------------
	.section	.nv.shared._ZN7cutlass13device_kernelIN5flash19enable_sm80_to_sm89INS1_16FlashAttnBwdSm80INS1_25CollectiveMainloopBwdSm80ILi2ELi2EN4cute5tupleIJNS5_1CILi64EEENS7_ILi128EEES9_EEENS_10bfloat16_tEfNS_4arch4Sm80ELb0ELb1ELb1ELb0ELb0ELb0ELb0ELb0ELi2ELi2ELi2ELi2ELb0EEENS1_21CollectiveEpilogueBwdISA_SB_SD_Li256ELb0ELb0ELi4EEENS1_19SingleTileSchedulerILb0ELb0ELb0ELi128EEEEEEEEEvNT_6ParamsE,"aw",@nobits
	.sectionflags	@""
	.align	16
	.zero		1024


//--------------------- .nv.shared._ZN7cutlass13device_kernelIN5flash19enable_sm80_to_sm89INS1_16FlashAttnBwdSm80INS1_25CollectiveMainloopBwdSm80ILi2ELi2EN4cute5tupleIJNS5_1CILi64EEENS7_ILi128EEES9_EEENS_10bfloat16_tEfNS_4arch4Sm80ELb0ELb1ELb1ELb0ELb1ELb0ELb0ELb0ELi2ELi2ELi2ELi2ELb0EEENS1_21CollectiveEpilogueBwdISA_SB_SD_Li256ELb0ELb0ELi4EEENS1_19SingleTileSchedulerILb0ELb0ELb0ELi128EEEEEEEEEvNT_6ParamsE --------------------------
	.section	.nv.shared._ZN7cutlass13device_kernelIN5flash19enable_sm80_to_sm89INS1_16FlashAttnBwdSm80INS1_25CollectiveMainloopBwdSm80ILi2ELi2EN4cute5tupleIJNS5_1CILi64EEENS7_ILi128EEES9_EEENS_10bfloat16_tEfNS_4arch4Sm80ELb0ELb1ELb1ELb0ELb1ELb0ELb0ELb0ELi2ELi2ELi2ELi2ELb0EEENS1_21CollectiveEpilogueBwdISA_SB_SD_Li256ELb0ELb0ELi4EEENS1_19SingleTileSchedulerILb0ELb0ELb0ELi128EEEEEEEEEvNT_6ParamsE,"aw",@nobits
	.sectionflags	@""
	.align	16
	.zero		1024


//--------------------- .nv.shared._ZN7cutlass13device_kernelIN5flash19enable_sm80_to_sm89INS1_16FlashAttnBwdSm80INS1_25CollectiveMainloopBwdSm80ILi2ELi2EN4cute5tupleIJNS5_1CILi64EEENS7_ILi128EEES9_EEENS_10bfloat16_tEfNS_4arch4Sm80ELb0ELb1ELb1ELb0ELb0ELb0ELb0ELb0ELi2ELi2ELi2ELi2ELb0EEENS1_24CollectiveEpilogueBwdGQAISA_fSD_Li256ELb0ELb0EEENS1_19SingleTileSchedulerILb0ELb0ELb0ELi128EEEEEEEEEvNT_6ParamsE --------------------------
	.section	.nv.shared._ZN7cutlass13device_kernelIN5flash19enable_sm80_to_sm89INS1_16FlashAttnBwdSm80INS1_25CollectiveMainloopBwdSm80ILi2ELi2EN4cute5tupleIJNS5_1CILi64EEENS7_ILi128EEES9_EEENS_10bfloat16_tEfNS_4arch4Sm80ELb0ELb1ELb1ELb0ELb0ELb0ELb0ELb0ELi2ELi2ELi2ELi2ELb0EEENS1_24CollectiveEpilogueBwdGQAISA_fSD_Li256ELb0ELb0EEENS1_19SingleTileSchedulerILb0ELb0ELb0ELi128EEEEEEEEEvNT_6ParamsE,"aw",@nobits
	.sectionflags	@""
	.align	16
	.zero		1024


//--------------------- .nv.shared._ZN7cutlass13device_kernelIN5flash19enable_sm80_to_sm89INS1_16FlashAttnBwdSm80INS1_25CollectiveMainloopBwdSm80ILi2ELi2EN4cute5tupleIJNS5_1CILi64EEENS7_ILi128EEES9_EEENS_10bfloat16_tEfNS_4arch4Sm80ELb0ELb1ELb1ELb0ELb1ELb0ELb0ELb0ELi2ELi2ELi2ELi2ELb0EEENS1_24CollectiveEpilogueBwdGQAISA_fSD_Li256ELb0ELb1EEENS1_19SingleTileSchedulerILb0ELb0ELb0ELi128EEEEEEEEEvNT_6ParamsE --------------------------
	.section	.nv.shared._ZN7cutlass13device_kernelIN5flash19enable_sm80_to_sm89INS1_16FlashAttnBwdSm80INS1_25CollectiveMainloopBwdSm80ILi2ELi2EN4cute5tupleIJNS5_1CILi64EEENS7_ILi128EEES9_EEENS_10bfloat16_tEfNS_4arch4Sm80ELb0ELb1ELb1ELb0ELb1ELb0ELb0ELb0ELi2ELi2ELi2ELi2ELb0EEENS1_24CollectiveEpilogueBwdGQAISA_fSD_Li256ELb0ELb1EEENS1_19SingleTileSchedulerILb0ELb0ELb0ELi128EEEEEEEEEvNT_6ParamsE,"aw",@nobits
	.sectionflags	@""
	.align	16
	.zero		1024


//--------------------- .nv.shared._ZN7cutlass13device_kernelIN5flash19enable_sm80_to_sm89INS1_16FlashAttnBwdSm80INS1_25CollectiveMainloopBwdSm80ILi2ELi2EN4cute5tupleIJNS5_1CILi64EEENS7_ILi128EEES9_EEENS_10bfloat16_tEfNS_4arch4Sm80ELb0ELb1ELb1ELb1ELb0ELb0ELb0ELb0ELi2ELi2ELi2ELi2ELb0EEENS1_21CollectiveEpilogueBwdISA_SB_SD_Li256ELb1ELb0ELi4EEENS1_19SingleTileSchedulerILb1ELb0ELb0ELi128EEEEEEEEEvNT_6ParamsE --------------------------
	.section	.nv.shared._ZN7cutlass13device_kernelIN5flash19enable_sm80_to_sm89INS1_16FlashAttnBwdSm80INS1_25CollectiveMainloopBwdSm80ILi2ELi2EN4cute5tupleIJNS5_1CILi64EEENS7_ILi128EEES9_EEENS_10bfloat16_tEfNS_4arch4Sm80ELb0ELb1ELb1ELb1ELb0ELb0ELb0ELb0ELi2ELi2ELi2ELi2ELb0EEENS1_21CollectiveEpilogueBwdISA_SB_SD_Li256ELb1ELb0ELi4EEENS1_19SingleTileSchedulerILb1ELb0ELb0ELi128EEEEEEEEEvNT_6ParamsE,"aw",@nobits
	.sectionflags	@""
	.align	16
	.zero		1024


//--------------------- .nv.shared._ZN7cutlass13device_kernelIN5flash19enable_sm80_to_sm89INS1_16FlashAttnBwdSm80INS1_25CollectiveMainloopBwdSm80ILi2ELi2EN4cute5tupleIJNS5_1CILi64EEENS7_ILi128EEES9_EEENS_10bfloat16_tEfNS_4arch4Sm80ELb0ELb1ELb1ELb1ELb1ELb0ELb0ELb0ELi2ELi2ELi2ELi2ELb0EEENS1_21CollectiveEpilogueBwdISA_SB_SD_Li256ELb1ELb0ELi4EEENS1_19SingleTileSchedulerILb1ELb0ELb0ELi128EEEEEEEEEvNT_6ParamsE --------------------------
	.section	.nv.shared._ZN7cutlass13device_kernelIN5flash19enable_sm80_to_sm89INS1_16FlashAttnBwdSm80INS1_25CollectiveMainloopBwdSm80ILi2ELi2EN4cute5tupleIJNS5_1CILi64EEENS7_ILi128EEES9_EEENS_10bfloat16_tEfNS_4arch4Sm80ELb0ELb1ELb1ELb1ELb1ELb0ELb0ELb0ELi2ELi2ELi2ELi2ELb0EEENS1_21CollectiveEpilogueBwdISA_SB_SD_Li256ELb1ELb0ELi4EEENS1_19SingleTileSchedulerILb1ELb0ELb0ELi128EEEEEEEEEvNT_6ParamsE,"aw",@nobits
	.sectionflags	@""
	.align	16
	.zero		1024


//--------------------- .nv.shared._ZN7cutlass13device_kernelIN5flash19enable_sm80_to_sm89INS1_16FlashAttnBwdSm80INS1_25CollectiveMainloopBwdSm80ILi2ELi2EN4cute5tupleIJNS5_1CILi64EEENS7_ILi128EEES9_EEENS_10bfloat16_tEfNS_4arch4Sm80ELb0ELb1ELb1ELb1ELb0ELb0ELb0ELb0ELi2ELi2ELi2ELi2ELb0EEENS1_24CollectiveEpilogueBwdGQAISA_fSD_Li256ELb1ELb0EEENS1_19SingleTileSchedulerILb1ELb0ELb0ELi128EEEEEEEEEvNT_6ParamsE --------------------------
	.section	.nv.shared._ZN7cutlass13device_kernelIN5flash19enable_sm80_to_sm89INS1_16FlashAttnBwdSm80INS1_25CollectiveMainloopBwdSm80ILi2ELi2EN4cute5tupleIJNS5_1CILi64EEENS7_ILi128EEES9_EEENS_10bfloat16_tEfNS_4arch4Sm80ELb0ELb1ELb1ELb1ELb0ELb0ELb0ELb0ELi2ELi2ELi2ELi2ELb0EEENS1_24CollectiveEpilogueBwdGQAISA_fSD_Li256ELb1ELb0EEENS1_19SingleTileSchedulerILb1ELb0ELb0ELi128EEEEEEEEEvNT_6ParamsE,"aw",@nobits
	.sectionflags	@""
	.align	16
	.zero		1024


//--------------------- .nv.shared._ZN7cutlass13device_kernelIN5flash19enable_sm80_to_sm89INS1_16FlashAttnBwdSm80INS1_25CollectiveMainloopBwdSm80ILi2ELi2EN4cute5tupleIJNS5_1CILi64EEENS7_ILi128EEES9_EEENS_10bfloat16_tEfNS_4arch4Sm80ELb0ELb1ELb1ELb1ELb1ELb0ELb0ELb0ELi2ELi2ELi2ELi2ELb0EEENS1_24CollectiveEpilogueBwdGQAISA_fSD_Li256ELb1ELb1EEENS1_19SingleTileSchedulerILb1ELb0ELb0ELi128EEEEEEEEEvNT_6ParamsE --------------------------
	.section	.nv.shared._ZN7cutlass13device_kernelIN5flash19enable_sm80_to_sm89INS1_16FlashAttnBwdSm80INS1_25CollectiveMainloopBwdSm80ILi2ELi2EN4cute5tupleIJNS5_1CILi64EEENS7_ILi128EEES9_EEENS_10bfloat16_tEfNS_4arch4Sm80ELb0ELb1ELb1ELb1ELb1ELb0ELb0ELb0ELi2ELi2ELi2ELi2ELb0EEENS1_24CollectiveEpilogueBwdGQAISA_fSD_Li256ELb1ELb1EEENS1_19SingleTileSchedulerILb1ELb0ELb0ELi128EEEEEEEEEvNT_6ParamsE,"aw",@nobits
	.sectionflags	@""
	.align	16
	.zero		1024


//--------------------- .nv.shared._ZN7cutlass13device_kernelIN5flash19enable_sm80_to_sm89INS1_16FlashAttnBwdSm80INS1_25CollectiveMainloopBwdSm80ILi2ELi2EN4cute5tupleIJNS5_1CILi64EEENS7_ILi128EEES9_EEENS_10bfloat16_tEfNS_4arch4Sm80ELb1ELb0ELb1ELb0ELb0ELb0ELb0ELb0ELi2ELi2ELi2ELi2ELb0EEENS1_21CollectiveEpilogueBwdISA_SB_SD_Li256ELb0ELb0ELi4EEENS1_25SingleTileBwdLPTSchedulerILb0ELi128ELb0EEEEEEEEEvNT_6ParamsE --------------------------
	.section	.nv.shared._ZN7cutlass13device_kernelIN5flash19enable_sm80_to_sm89INS1_16FlashAttnBwdSm80INS1_25CollectiveMainloopBwdSm80ILi2ELi2EN4cute5tupleIJNS5_1CILi64EEENS7_ILi128EEES9_EEENS_10bfloat16_tEfNS_4arch4Sm80ELb1ELb0ELb1ELb0ELb0ELb0ELb0ELb0ELi2ELi2ELi2ELi2ELb0EEENS1_21CollectiveEpilogueBwdISA_SB_SD_Li256ELb0ELb0ELi4EEENS1_25SingleTileBwdLPTSchedulerILb0ELi128ELb0EEEEEEEEEvNT_6ParamsE,"aw",@nobits
	.sectionflags	@""
	.align	16
	.zero		1024


//--------------------- .nv.shared._ZN7cutlass13device_kernelIN5flash19enable_sm80_to_sm89INS1_16FlashAttnBwdSm80INS1_25CollectiveMainloopBwdSm80ILi2ELi2EN4cute5tupleIJNS5_1CILi64EEENS7_ILi128EEES9_EEENS_10bfloat16_tEfNS_4arch4Sm80ELb1ELb0ELb1ELb0ELb1ELb0ELb0ELb0ELi2ELi2ELi2ELi2ELb0EEENS1_21CollectiveEpilogueBwdISA_SB_SD_Li256ELb0ELb0ELi4EEENS1_25SingleTileBwdLPTSchedulerILb0ELi128ELb1EEEEEEEEEvNT_6ParamsE --------------------------
	.section	.nv.shared._ZN7cutlass13device_kernelIN5flash19enable_sm80_to_sm89INS1_16FlashAttnBwdSm80INS1_25CollectiveMainloopBwdSm80ILi2ELi2EN4cute5tupleIJNS5_1CILi64EEENS7_ILi128EEES9_EEENS_10bfloat16_tEfNS_4arch4Sm80ELb1ELb0ELb1ELb0ELb1ELb0ELb0ELb0ELi2ELi2ELi2ELi2ELb0EEENS1_21CollectiveEpilogueBwdISA_SB_SD_Li256ELb0ELb0ELi4EEENS1_25SingleTileBwdLPTSchedulerILb0ELi128ELb1EEEEEEEEEvNT_6ParamsE,"aw",@nobits
	.sectionflags	@""
	.align	16
	.zero		1024


//--------------------- .nv.shared._ZN7cutlass13device_kernelIN5flash19enable_sm80_to_sm89INS1_16FlashAttnBwdSm80INS1_25CollectiveMainloopBwdSm80ILi2ELi2EN4cute5tupleIJNS5_1CILi64EEENS7_ILi128EEES9_EEENS_10bfloat16_tEfNS_4arch4Sm80ELb1ELb0ELb1ELb0ELb0ELb0ELb0ELb0ELi2ELi2ELi2ELi2ELb0EEENS1_24CollectiveEpilogueBwdGQAISA_fSD_Li256ELb0ELb0EEENS1_25SingleTileBwdLPTSchedulerILb0ELi128ELb0EEEEEEEEEvNT_6ParamsE --------------------------
	.section	.nv.shared._ZN7cutlass13device_kernelIN5flash19enable_sm80_to_sm89INS1_16FlashAttnBwdSm80INS1_25CollectiveMainloopBwdSm80ILi2ELi2EN4cute5tupleIJNS5_1CILi64EEENS7_ILi128EEES9_EEENS_10bfloat16_tEfNS_4arch4Sm80ELb1ELb0ELb1ELb0ELb0ELb0ELb0ELb0ELi2ELi2ELi2ELi2ELb0EEENS1_24CollectiveEpilogueBwdGQAISA_fSD_Li256ELb0ELb0EEENS1_25SingleTileBwdLPTSchedulerILb0ELi128ELb0EEEEEEEEEvNT_6ParamsE,"aw",@nobits
	.sectionflags	@""
	.align	16
	.zero		1024


//--------------------- .nv.shared._ZN7cutlass13device_kernelIN5flash19enable_sm80_to_sm89INS1_16FlashAttnBwdSm80INS1_25CollectiveMainloopBwdSm80ILi2ELi2EN4cute5tupleIJNS5_1CILi64EEENS7_ILi128EEES9_EEENS_10bfloat16_tEfNS_4arch4Sm80ELb1ELb0ELb1ELb0ELb1ELb0ELb0ELb0ELi2ELi2ELi2ELi2ELb0EEENS1_24CollectiveEpilogueBwdGQAISA_fSD_Li256ELb0ELb1EEENS1_25SingleTileBwdLPTSchedulerILb0ELi128ELb1EEEEEEEEEvNT_6ParamsE --------------------------
	.section	.nv.shared._ZN7cutlass13device_kernelIN5flash19enable_sm80_to_sm89INS1_16FlashAttnBwdSm80INS1_25CollectiveMainloopBwdSm80ILi2ELi2EN4cute5tupleIJNS5_1CILi64EEENS7_ILi128EEES9_EEENS_10bfloat16_tEfNS_4arch4Sm80ELb1ELb0ELb1ELb0ELb1ELb0ELb0ELb0ELi2ELi2ELi2ELi2ELb0EEENS1_24CollectiveEpilogueBwdGQAISA_fSD_Li256ELb0ELb1EEENS1_25SingleTileBwdLPTSchedulerILb0ELi128ELb1EEEEEEEEEvNT_6ParamsE,"aw",@nobits
	.sectionflags	@""
	.align	16
	.zero		1024


//--------------------- .nv.shared._ZN7cutlass13device_kernelIN5flash22FlashAttnBwdPreprocessIN4cute5tupleIJNS3_1CILi64EEENS5_ILi128EEEEEENS_10bfloat16_tEfNS_4arch4Sm80ELb1ELb0EEEEEvNT_6ParamsE --------------------------
	.section	.nv.shared._ZN7cutlass13device_kernelIN5flash22FlashAttnBwdPreprocessIN4cute5tupleIJNS3_1CILi64EEENS5_ILi128EEEEEENS_10bfloat16_tEfNS_4arch4Sm80ELb1ELb0EEEEEvNT_6ParamsE,"aw",@nobits
	.sectionflags	@""
	.align	16
	.zero		1024


//--------------------- .nv.shared._ZN7cutlass13device_kernelIN5flash19enable_sm80_to_sm89INS1_16FlashAttnBwdSm80INS1_25CollectiveMainloopBwdSm80ILi2ELi2EN4cute5tupleIJNS5_1CILi64EEENS7_ILi128EEES9_EEENS_10bfloat16_tEfNS_4arch4Sm80ELb1ELb0ELb1ELb1ELb0ELb0ELb0ELb0ELi2ELi2ELi2ELi2ELb0EEENS1_21CollectiveEpilogueBwdISA_SB_SD_Li256ELb1ELb0ELi4EEENS1_25SingleTileBwdLPTSchedulerILb1ELi128ELb0EEEEEEEEEvNT_6ParamsE --------------------------
	.section	.nv.shared._ZN7cutlass13device_kernelIN5flash19enable_sm80_to_sm89INS1_16FlashAttnBwdSm80INS1_25CollectiveMainloopBwdSm80ILi2ELi2EN4cute5tupleIJNS5_1CILi64EEENS7_ILi128EEES9_EEENS_10bfloat16_tEfNS_4arch4Sm80ELb1ELb0ELb1ELb1ELb0ELb0ELb0ELb0ELi2ELi2ELi2ELi2ELb0EEENS1_21CollectiveEpilogueBwdISA_SB_SD_Li256ELb1ELb0ELi4EEENS1_25SingleTileBwdLPTSchedulerILb1ELi128ELb0EEEEEEEEEvNT_6ParamsE,"aw",@nobits
	.sectionflags	@""
	.align	16
	.zero		1024


//--------------------- .nv.shared._ZN7cutlass13device_kernelIN5flash19enable_sm80_to_sm89INS1_16FlashAttnBwdSm80INS1_25CollectiveMainloopBwdSm80ILi2ELi2EN4cute5tupleIJNS5_1CILi64EEENS7_ILi128EEES9_EEENS_10bfloat16_tEfNS_4arch4Sm80ELb1ELb0ELb1ELb1ELb1ELb0ELb0ELb0ELi2ELi2ELi2ELi2ELb0EEENS1_21CollectiveEpilogueBwdISA_SB_SD_Li256ELb1ELb0ELi4EEENS1_25SingleTileBwdLPTSchedulerILb1ELi128ELb1EEEEEEEEEvNT_6ParamsE --------------------------
	.section	.nv.shared._ZN7cutlass13device_kernelIN5flash19enable_sm80_to_sm89INS1_16FlashAttnBwdSm80INS1_25CollectiveMainloopBwdSm80ILi2ELi2EN4cute5tupleIJNS5_1CILi64EEENS7_ILi128EEES9_EEENS_10bfloat16_tEfNS_4arch4Sm80ELb1ELb0ELb1ELb1ELb1ELb0ELb0ELb0ELi2ELi2ELi2ELi2ELb0EEENS1_21CollectiveEpilogueBwdISA_SB_SD_Li256ELb1ELb0ELi4EEENS1_25SingleTileBwdLPTSchedulerILb1ELi128ELb1EEEEEEEEEvNT_6ParamsE,"aw",@nobits
	.sectionflags	@""
	.align	16
	.zero		1024


//--------------------- .nv.shared._ZN7cutlass13device_kernelIN5flash19enable_sm80_to_sm89INS1_16FlashAttnBwdSm80INS1_25CollectiveMainloopBwdSm80ILi2ELi2EN4cute5tupleIJNS5_1CILi64EEENS7_ILi128EEES9_EEENS_10bfloat16_tEfNS_4arch4Sm80ELb1ELb0ELb1ELb1ELb0ELb0ELb0ELb0ELi2ELi2ELi2ELi2ELb0EEENS1_24CollectiveEpilogueBwdGQAISA_fSD_Li256ELb1ELb0EEENS1_25SingleTileBwdLPTSchedulerILb1ELi128ELb0EEEEEEEEEvNT_6ParamsE --------------------------
	.section	.nv.shared._ZN7cutlass13device_kernelIN5flash19enable_sm80_to_sm89INS1_16FlashAttnBwdSm80INS1_25CollectiveMainloopBwdSm80ILi2ELi2EN4cute5tupleIJNS5_1CILi64EEENS7_ILi128EEES9_EEENS_10bfloat16_tEfNS_4arch4Sm80ELb1ELb0ELb1ELb1ELb0ELb0ELb0ELb0ELi2ELi2ELi2ELi2ELb0EEENS1_24CollectiveEpilogueBwdGQAISA_fSD_Li256ELb1ELb0EEENS1_25SingleTileBwdLPTSchedulerILb1ELi128ELb0EEEEEEEEEvNT_6ParamsE,"aw",@nobits
	.sectionflags	@""
	.align	16
	.zero		1024


//--------------------- .nv.shared._ZN7cutlass13device_kernelIN5flash32FlashAttnBwdPostprocessConvertdQIN4cute5tupleIJNS3_1CILi128EEES6_EEENS_10bfloat16_tEfNS_4arch4Sm80ELi256ENS3_8TiledMMAINS3_8MMA_AtomIJNS3_30SM80_16x8x16_F32BF16BF16F32_TNEEEENS3_6LayoutINS4_IJNS5_ILi2EEENS5_ILi4EEENS5_ILi1EEEEEENS4_IJSI_SG_NS5_ILi0EEEEEEEENS4_IJNS5_ILi32EEENS5_ILi64EEENS5_ILi16EEEEEEEELb0EEEEEvNT_6ParamsE --------------------------
	.section	.nv.shared._ZN7cutlass13device_kernelIN5flash32FlashAttnBwdPostprocessConvertdQIN4cute5tupleIJNS3_1CILi128EEES6_EEENS_10bfloat16_tEfNS_4arch4Sm80ELi256ENS3_8TiledMMAINS3_8MMA_AtomIJNS3_30SM80_16x8x16_F32BF16BF16F32_TNEEEENS3_6LayoutINS4_IJNS5_ILi2EEENS5_ILi4EEENS5_ILi1EEEEEENS4_IJSI_SG_NS5_ILi0EEEEEEEENS4_IJNS5_ILi32EEENS5_ILi64EEENS5_ILi16EEEEEEEELb0EEEEEvNT_6ParamsE,"aw",@nobits
	.sectionflags	@""
	.align	16
	.zero		1024


//--------------------- .nv.shared._ZN7cutlass13device_kernelIN5flash32FlashAttnBwdPostprocessConvertdQIN4cute5tupleIJNS3_1CILi64EEENS5_ILi128EEEEEENS_10bfloat16_tEfNS_4arch4Sm80ELi256ENS3_8TiledMMAINS3_8MMA_AtomIJNS3_30SM80_16x8x16_F32BF16BF16F32_TNEEEENS3_6LayoutINS4_IJNS5_ILi2EEENS5_ILi4EEENS5_ILi1EEEEEENS4_IJSJ_SH_NS5_ILi0EEEEEEEENS4_IJNS5_ILi32EEES6_NS5_ILi16EEEEEEEELb0EEEEEvNT_6ParamsE --------------------------
	.section	.nv.shared._ZN7cutlass13device_kernelIN5flash32FlashAttnBwdPostprocessConvertdQIN4cute5tupleIJNS3_1CILi64EEENS5_ILi128EEEEEENS_10bfloat16_tEfNS_4arch4Sm80ELi256ENS3_8TiledMMAINS3_8MMA_AtomIJNS3_30SM80_16x8x16_F32BF16BF16F32_TNEEEENS3_6LayoutINS4_IJNS5_ILi2EEENS5_ILi4EEENS5_ILi1EEEEEENS4_IJSJ_SH_NS5_ILi0EEEEEEEENS4_IJNS5_ILi32EEES6_NS5_ILi16EEEEEEEELb0EEEEEvNT_6ParamsE,"aw",@nobits
	.sectionflags	@""
	.align	16
	.zero		1024


//--------------------- .nv.shared._ZN7cutlass13device_kernelIN5flash19enable_sm80_to_sm89INS1_16FlashAttnBwdSm80INS1_25CollectiveMainloopBwdSm80ILi2ELi2EN4cute5tupleIJNS5_1CILi64EEENS7_ILi128EEES9_EEENS_10bfloat16_tEfNS_4arch4Sm80ELb1ELb0ELb1ELb1ELb1ELb0ELb0ELb0ELi2ELi2ELi2ELi2ELb0EEENS1_24CollectiveEpilogueBwdGQAISA_fSD_Li256ELb1ELb1EEENS1_25SingleTileBwdLPTSchedulerILb1ELi128ELb1EEEEEEEEEvNT_6ParamsE --------------------------
	.section	.nv.shared._ZN7cutlass13device_kernelIN5flash19enable_sm80_to_sm89INS1_16FlashAttnBwdSm80INS1_25CollectiveMainloopBwdSm80ILi2ELi2EN4cute5tupleIJNS5_1CILi64EEENS7_ILi128EEES9_EEENS_10bfloat16_tEfNS_4arch4Sm80ELb1ELb0ELb1ELb1ELb1ELb0ELb0ELb0ELi2ELi2ELi2ELi2ELb0EEENS1_24CollectiveEpilogueBwdGQAISA_fSD_Li256ELb1ELb1EEENS1_25SingleTileBwdLPTSchedulerILb1ELi128ELb1EEEEEEEEEvNT_6ParamsE,"aw",@nobits
	.sectionflags	@""
	.align	16
	.zero		1024


//--------------------- .nv.shared._ZN7cutlass13device_kernelIN5flash22FlashAttnBwdPreprocessIN4cute5tupleIJNS3_1CILi64EEENS5_ILi128EEEEEENS_10bfloat16_tEfNS_4arch4Sm80ELb1ELb1EEEEEvNT_6ParamsE --------------------------
	.section	.nv.shared._ZN7cutlass13device_kernelIN5flash22FlashAttnBwdPreprocessIN4cute5tupleIJNS3_1CILi64EEENS5_ILi128EEEEEENS_10bfloat16_tEfNS_4arch4Sm80ELb1ELb1EEEEEvNT_6ParamsE,"aw",@nobits
	.sectionflags	@""
	.align	16
	.zero		1024


//--------------------- .nv.constant0._ZN7cutlass13device_kernelIN5flash19enable_sm80_to_sm89INS1_16FlashAttnBwdSm80INS1_25CollectiveMainloopBwdSm80ILi2ELi1EN4cute5tupleIJNS5_1CILi64EEENS7_ILi96EEENS7_ILi128EEEEEENS_10bfloat16_tEfNS_4arch4Sm80ELb0ELb0ELb1ELb0ELb0ELb0ELb0ELb0ELi2ELi2ELi2ELi2ELb1EEENS1_21CollectiveEpilogueBwdISB_SC_SE_Li256ELb0ELb0ELi4EEENS1_19SingleTileSchedulerILb0ELb0ELb0ELi96EEEEEEEEEvNT_6ParamsE --------------------------
	.section	.nv.constant0._ZN7cutlass13device_kernelIN5flash19enable_sm80_to_sm89INS1_16FlashAttnBwdSm80INS1_25CollectiveMainloopBwdSm80ILi2ELi1EN4cute5tupleIJNS5_1CILi64EEENS7_ILi96EEENS7_ILi128EEEEEENS_10bfloat16_tEfNS_4arch4Sm80ELb0ELb0ELb1ELb0ELb0ELb0ELb0ELb0ELi2ELi2ELi2ELi2ELb1EEENS1_21CollectiveEpilogueBwdISB_SC_SE_Li256ELb0ELb0ELi4EEENS1_19SingleTileSchedulerILb0ELb0ELb0ELi96EEEEEEEEEvNT_6ParamsE,"a",@progbits
	.sectionflags	@""
	.align	4
.nv.constant0._ZN7cutlass13device_kernelIN5flash19enable_sm80_to_sm89INS1_16FlashAttnBwdSm80INS1_25CollectiveMainloopBwdSm80ILi2ELi1EN4cute5tupleIJNS5_1CILi64EEENS7_ILi96EEENS7_ILi128EEEEEENS_10bfloat16_tEfNS_4arch4Sm80ELb0ELb0ELb1ELb0ELb0ELb0ELb0ELb0ELi2ELi2ELi2ELi2ELb1EEENS1_21CollectiveEpilogueBwdISB_SC_SE_Li256ELb0ELb0ELi4EEENS1_19SingleTileSchedulerILb0ELb0ELb0ELi96EEEEEEEEEvNT_6ParamsE:
	.zero		1152


//--------------------- .nv.constant0._ZN7cutlass13device_kernelIN5flash19enable_sm80_to_sm89INS1_16FlashAttnBwdSm80INS1_25CollectiveMainloopBwdSm80ILi2ELi1EN4cute5tupleIJNS5_1CILi64EEENS7_ILi96EEENS7_ILi128EEEEEENS_10bfloat16_tEfNS_4arch4Sm80ELb0ELb0ELb1ELb0ELb1ELb0ELb0ELb0ELi2ELi2ELi2ELi2ELb1EEENS1_21CollectiveEpilogueBwdISB_SC_SE_Li256ELb0ELb0ELi4EEENS1_19SingleTileSchedulerILb0ELb0ELb0ELi96EEEEEEEEEvNT_6ParamsE --------------------------
	.section	.nv.constant0._ZN7cutlass13device_kernelIN5flash19enable_sm80_to_sm89INS1_16FlashAttnBwdSm80INS1_25CollectiveMainloopBwdSm80ILi2ELi1EN4cute5tupleIJNS5_1CILi64EEENS7_ILi96EEENS7_ILi128EEEEEENS_10bfloat16_tEfNS_4arch4Sm80ELb0ELb0ELb1ELb0ELb1ELb0ELb0ELb0ELi2ELi2ELi2ELi2ELb1EEENS1_21CollectiveEpilogueBwdISB_SC_SE_Li256ELb0ELb0ELi4EEENS1_19SingleTileSchedulerILb0ELb0ELb0ELi96EEEEEEEEEvNT_6ParamsE,"a",@progbits
	.sectionflags	@""
	.align	4
.nv.constant0._ZN7cutlass13device_kernelIN5flash19enable_sm80_to_sm89INS1_16FlashAttnBwdSm80INS1_25CollectiveMainloopBwdSm80ILi2ELi1EN4cute5tupleIJNS5_1CILi64EEENS7_ILi96EEENS7_ILi128EEEEEENS_10bfloat16_tEfNS_4arch4Sm80ELb0ELb0ELb1ELb0ELb1ELb0ELb0ELb0ELi2ELi2ELi2ELi2ELb1EEENS1_21CollectiveEpilogueBwdISB_SC_SE_Li256ELb0ELb0ELi4EEENS1_19SingleTileSchedulerILb0ELb0ELb0ELi96EEEEEEEEEvNT_6ParamsE:
	.zero		1152


//--------------------- .nv.constant0._ZN7cutlass13device_kernelIN5flash19enable_sm80_to_sm89INS1_16FlashAttnBwdSm80INS1_25CollectiveMainloopBwdSm80ILi2ELi1EN4cute5tupleIJNS5_1CILi64EEENS7_ILi96EEENS7_ILi128EEEEEENS_10bfloat16_tEfNS_4arch4Sm80ELb0ELb0ELb1ELb0ELb0ELb0ELb0ELb0ELi2ELi2ELi2ELi2ELb1EEENS1_24CollectiveEpilogueBwdGQAISB_fSE_Li256ELb0ELb0EEENS1_19SingleTileSchedulerILb0ELb0ELb0ELi96EEEEEEEEEvNT_6ParamsE --------------------------
	.section	.nv.constant0._ZN7cutlass13device_kernelIN5flash19enable_sm80_to_sm89INS1_16FlashAttnBwdSm80INS1_25CollectiveMainloopBwdSm80ILi2ELi1EN4cute5tupleIJNS5_1CILi64EEENS7_ILi96EEENS7_ILi128EEEEEENS_10bfloat16_tEfNS_4arch4Sm80ELb0ELb0ELb1ELb0ELb0ELb0ELb0ELb0ELi2ELi2ELi2ELi2ELb1EEENS1_24CollectiveEpilogueBwdGQAISB_fSE_Li256ELb0ELb0EEENS1_19SingleTileSchedulerILb0ELb0ELb0ELi96EEEEEEEEEvNT_6ParamsE,"a",@progbits
	.sectionflags	@""
	.align	4
.nv.constant0._ZN7cutlass13device_kernelIN5flash19enable_sm80_to_sm89INS1_16FlashAttnBwdSm80INS1_25CollectiveMainloopBwdSm80ILi2ELi1EN4cute5tupleIJNS5_1CILi64EEENS7_ILi96EEENS7_ILi128EEEEEENS_10bfloat16_tEfNS_4arch4Sm80ELb0ELb0ELb1ELb0ELb0ELb0ELb0ELb0ELi2ELi2ELi2ELi2ELb1EEENS1_24CollectiveEpilogueBwdGQAISB_fSE_Li256ELb0ELb0EEENS1_19SingleTileSchedulerILb0ELb0ELb0ELi96EEEEEEEEEvNT_6ParamsE:
	.zero		1160


//--------------------- .nv.constant0._ZN7cutlass13device_kernelIN5flash19enable_sm80_to_sm89INS1_16FlashAttnBwdSm80INS1_25CollectiveMainloopBwdSm80ILi2ELi1EN4cute5tupleIJNS5_1CILi64EEENS7_ILi96EEENS7_ILi128EEEEEENS_10bfloat16_tEfNS_4arch4Sm80ELb0ELb0ELb1ELb0ELb1ELb0ELb0ELb0ELi2ELi2ELi2ELi2ELb1EEENS1_24CollectiveEpilogueBwdGQAISB_fSE_Li256ELb0ELb1EEENS1_19SingleTileSchedulerILb0ELb0ELb0ELi96EEEEEEEEEvNT_6ParamsE --------------------------
	.section	.nv.constant0._ZN7cutlass13device_kernelIN5flash19enable_sm80_to_sm89INS1_16FlashAttnBwdSm80INS1_25CollectiveMainloopBwdSm80ILi2ELi1EN4cute5tupleIJNS5_1CILi64EEENS7_ILi96EEENS7_ILi128EEEEEENS_10bfloat16_tEfNS_4arch4Sm80ELb0ELb0ELb1ELb0ELb1ELb0ELb0ELb0ELi2ELi2ELi2ELi2ELb1EEENS1_24CollectiveEpilogueBwdGQAISB_fSE_Li256ELb0ELb1EEENS1_19SingleTileSchedulerILb0ELb0ELb0ELi96EEEEEEEEEvNT_6ParamsE,"a",@progbits
	.sectionflags	@""
	.align	4
.nv.constant0._ZN7cutlass13device_kernelIN5flash19enable_sm80_to_sm89INS1_16FlashAttnBwdSm80INS1_25CollectiveMainloopBwdSm80ILi2ELi1EN4cute5tupleIJNS5_1CILi64EEENS7_ILi96EEENS7_ILi128EEEEEENS_10bfloat16_tEfNS_4arch4Sm80ELb0ELb0ELb1ELb0ELb1ELb0ELb0ELb0ELi2ELi2ELi2ELi2ELb1EEENS1_24CollectiveEpilogueBwdGQAISB_fSE_Li256ELb0ELb1EEENS1_19SingleTileSchedulerILb0ELb0ELb0ELi96EEEEEEEEEvNT_6ParamsE:
	.zero		1160


//--------------------- .nv.constant0._ZN7cutlass13device_kernelIN5flash19enable_sm80_to_sm89INS1_16FlashAttnBwdSm80INS1_25CollectiveMainloopBwdSm80ILi2ELi1EN4cute5tupleIJNS5_1CILi64EEENS7_ILi96EEENS7_ILi128EEEEEENS_10bfloat16_tEfNS_4arch4Sm80ELb0ELb0ELb1ELb1ELb0ELb0ELb0ELb0ELi2ELi2ELi2ELi2ELb1EEENS1_21CollectiveEpilogueBwdISB_SC_SE_Li256ELb1ELb0ELi4EEENS1_19SingleTileSchedulerILb1ELb0ELb0ELi96EEEEEEEEEvNT_6ParamsE --------------------------
	.section	.nv.constant0._ZN7cutlass13device_kernelIN5flash19enable_sm80_to_sm89INS1_16FlashAttnBwdSm80INS1_25CollectiveMainloopBwdSm80ILi2ELi1EN4cute5tupleIJNS5_1CILi64EEENS7_ILi96EEENS7_ILi128EEEEEENS_10bfloat16_tEfNS_4arch4Sm80ELb0ELb0ELb1ELb1ELb0ELb0ELb0ELb0ELi2ELi2ELi2ELi2ELb1EEENS1_21CollectiveEpilogueBwdISB_SC_SE_Li256ELb1ELb0ELi4EEENS1_19SingleTileSchedulerILb1ELb0ELb0ELi96EEEEEEEEEvNT_6ParamsE,"a",@progbits
	.sectionflags	@""
	.align	4
.nv.constant0._ZN7cutlass13device_kernelIN5flash19enable_sm80_to_sm89INS1_16FlashAttnBwdSm80INS1_25CollectiveMainloopBwdSm80ILi2ELi1EN4cute5tupleIJNS5_1CILi64EEENS7_ILi96EEENS7_ILi128EEEEEENS_10bfloat16_tEfNS_4arch4Sm80ELb0ELb0ELb1ELb1ELb0ELb0ELb0ELb0ELi2ELi2ELi2ELi2ELb1EEENS1_21CollectiveEpilogueBwdISB_SC_SE_Li256ELb1ELb0ELi4EEENS1_19SingleTileSchedulerILb1ELb0ELb0ELi96EEEEEEEEEvNT_6ParamsE:
	.zero		1152


//--------------------- .nv.constant0._ZN7cutlass13device_kernelIN5flash19enable_sm80_to_sm89INS1_16FlashAttnBwdSm80INS1_25CollectiveMainloopBwdSm80ILi2ELi1EN4cute5tupleIJNS5_1CILi64EEENS7_ILi96EEENS7_ILi128EEEEEENS_10bfloat16_tEfNS_4arch4Sm80ELb0ELb0ELb1ELb1ELb1ELb0ELb0ELb0ELi2ELi2ELi2ELi2ELb1EEENS1_21CollectiveEpilogueBwdISB_SC_SE_Li256ELb1ELb0ELi4EEENS1_19SingleTileSchedulerILb1ELb0ELb0ELi96EEEEEEEEEvNT_6ParamsE --------------------------
	.section	.nv.constant0._ZN7cutlass13device_kernelIN5flash19enable_sm80_to_sm89INS1_16FlashAttnBwdSm80INS1_25CollectiveMainloopBwdSm80ILi2ELi1EN4cute5tupleIJNS5_1CILi64EEENS7_ILi96EEENS7_ILi128EEEEEENS_10bfloat16_tEfNS_4arch4Sm80ELb0ELb0ELb1ELb1ELb1ELb0ELb0ELb0ELi2ELi2ELi2ELi2ELb1EEENS1_21CollectiveEpilogueBwdISB_SC_SE_Li256ELb1ELb0ELi4EEENS1_19SingleTileSchedulerILb1ELb0ELb0ELi96EEEEEEEEEvNT_6ParamsE,"a",@progbits
	.sectionflags	@""
	.align	4
.nv.constant0._ZN7cutlass13device_kernelIN5flash19enable_sm80_to_sm89INS1_16FlashAttnBwdSm80INS1_25CollectiveMainloopBwdSm80ILi2ELi1EN4cute5tupleIJNS5_1CILi64EEENS7_ILi96EEENS7_ILi128EEEEEENS_10bfloat16_tEfNS_4arch4Sm80ELb0ELb0ELb1ELb1ELb1ELb0ELb0ELb0ELi2ELi2ELi2ELi2ELb1EEENS1_21CollectiveEpilogueBwdISB_SC_SE_Li256ELb1ELb0ELi4EEENS1_19SingleTileSchedulerILb1ELb0ELb0ELi96EEEEEEEEEvNT_6ParamsE:
	.zero		1152


//--------------------- .nv.constant0._ZN7cutlass13device_kernelIN5flash19enable_sm80_to_sm89INS1_16FlashAttnBwdSm80INS1_25CollectiveMainloopBwdSm80ILi2ELi1EN4cute5tupleIJNS5_1CILi64EEENS7_ILi96EEENS7_ILi128EEEEEENS_10bfloat16_tEfNS_4arch4Sm80ELb0ELb0ELb1ELb1ELb0ELb0ELb0ELb0ELi2ELi2ELi2ELi2ELb1EEENS1_24CollectiveEpilogueBwdGQAISB_fSE_Li256ELb1ELb0EEENS1_19SingleTileSchedulerILb1ELb0ELb0ELi96EEEEEEEEEvNT_6ParamsE --------------------------
	.section	.nv.constant0._ZN7cutlass13device_kernelIN5flash19enable_sm80_to_sm89INS1_16FlashAttnBwdSm80INS1_25CollectiveMainloopBwdSm80ILi2ELi1EN4cute5tupleIJNS5_1CILi64EEENS7_ILi96EEENS7_ILi128EEEEEENS_10bfloat16_tEfNS_4arch4Sm80ELb0ELb0ELb1ELb1ELb0ELb0ELb0ELb0ELi2ELi2ELi2ELi2ELb1EEENS1_24CollectiveEpilogueBwdGQAISB_fSE_Li256ELb1ELb0EEENS1_19SingleTileSchedulerILb1ELb0ELb0ELi96EEEEEEEEEvNT_6ParamsE,"a",@progbits
	.sectionflags	@""
	.align	4
.nv.constant0._ZN7cutlass13device_kernelIN5flash19enable_sm80_to_sm89INS1_16FlashAttnBwdSm80INS1_25CollectiveMainloopBwdSm80ILi2ELi1EN4cute5tupleIJNS5_1CILi64EEENS7_ILi96EEENS7_ILi128EEEEEENS_10bfloat16_tEfNS_4arch4Sm80ELb0ELb0ELb1ELb1ELb0ELb0ELb0ELb0ELi2ELi2ELi2ELi2ELb1EEENS1_24CollectiveEpilogueBwdGQAISB_fSE_Li256ELb1ELb0EEENS1_19SingleTileSchedulerILb1ELb0ELb0ELi96EEEEEEEEEvNT_6ParamsE:
	.zero		1160


//--------------------- .nv.constant0._ZN7cutlass13device_kernelIN5flash19enable_sm80_to_sm89INS1_16FlashAttnBwdSm80INS1_25CollectiveMainloopBwdSm80ILi2ELi1EN4cute5tupleIJNS5_1CILi64EEENS7_ILi96EEENS7_ILi128EEEEEENS_10bfloat16_tEfNS_4arch4Sm80ELb0ELb0ELb1ELb1ELb1ELb0ELb0ELb0ELi2ELi2ELi2ELi2ELb1EEENS1_24CollectiveEpilogueBwdGQAISB_fSE_Li256ELb1ELb1EEENS1_19SingleTileSchedulerILb1ELb0ELb0ELi96EEEEEEEEEvNT_6ParamsE --------------------------
	.section	.nv.constant0._ZN7cutlass13device_kernelIN5flash19enable_sm80_to_sm89INS1_16FlashAttnBwdSm80INS1_25CollectiveMainloopBwdSm80ILi2ELi1EN4cute5tupleIJNS5_1CILi64EEENS7_ILi96EEENS7_ILi128EEEEEENS_10bfloat16_tEfNS_4arch4Sm80ELb0ELb0ELb1ELb1ELb1ELb0ELb0ELb0ELi2ELi2ELi2ELi2ELb1EEENS1_24CollectiveEpilogueBwdGQAISB_fSE_Li256ELb1ELb1EEENS1_19SingleTileSchedulerILb1ELb0ELb0ELi96EEEEEEEEEvNT_6ParamsE,"a",@progbits
	.sectionflags	@""
	.align	4
.nv.constant0._ZN7cutlass13device_kernelIN5flash19enable_sm80_to_sm89INS1_16FlashAttnBwdSm80INS1_25CollectiveMainloopBwdSm80ILi2ELi1EN4cute5tupleIJNS5_1CILi64EEENS7_ILi96EEENS7_ILi128EEEEEENS_10bfloat16_tEfNS_4arch4Sm80ELb0ELb0ELb1ELb1ELb1ELb0ELb0ELb0ELi2ELi2ELi2ELi2ELb1EEENS1_24CollectiveEpilogueBwdGQAISB_fSE_Li256ELb1ELb1EEENS1_19SingleTileSchedulerILb1ELb0ELb0ELi96EEEEEEEEEvNT_6ParamsE:
	.zero		1160


//--------------------- .nv.constant0._ZN7cutlass13device_kernelIN5flash19enable_sm80_to_sm89INS1_16FlashAttnBwdSm80INS1_25CollectiveMainloopBwdSm80ILi2ELi1EN4cute5tupleIJNS5_1CILi64EEENS7_ILi96EEENS7_ILi128EEEEEENS_10bfloat16_tEfNS_4arch4Sm80ELb0ELb1ELb1ELb0ELb0ELb0ELb0ELb0ELi2ELi2ELi2ELi2ELb1EEENS1_21CollectiveEpilogueBwdISB_SC_SE_Li256ELb0ELb0ELi4EEENS1_19SingleTileSchedulerILb0ELb0ELb0ELi96EEEEEEEEEvNT_6ParamsE --------------------------
	.section	.nv.constant0._ZN7cutlass13device_kernelIN5flash19enable_sm80_to_sm89INS1_16FlashAttnBwdSm80INS1_25CollectiveMainloopBwdSm80ILi2ELi1EN4cute5tupleIJNS5_1CILi64EEENS7_ILi96EEENS7_ILi128EEEEEENS_10bfloat16_tEfNS_4arch4Sm80ELb0ELb1ELb1ELb0ELb0ELb0ELb0ELb0ELi2ELi2ELi2ELi2ELb1EEENS1_21CollectiveEpilogueBwdISB_SC_SE_Li256ELb0ELb0ELi4EEENS1_19SingleTileSchedulerILb0ELb0ELb0ELi96EEEEEEEEEvNT_6ParamsE,"a",@progbits
	.sectionflags	@""
	.align	4
.nv.constant0._ZN7cutlass13device_kernelIN5flash19enable_sm80_to_sm89INS1_16FlashAttnBwdSm80INS1_25CollectiveMainloopBwdSm80ILi2ELi1EN4cute5tupleIJNS5_1CILi64EEENS7_ILi96EEENS7_ILi128EEEEEENS_10bfloat16_tEfNS_4arch4Sm80ELb0ELb1ELb1ELb0ELb0ELb0ELb0ELb0ELi2ELi2ELi2ELi2ELb1EEENS1_21CollectiveEpilogueBwdISB_SC_SE_Li256ELb0ELb0ELi4EEENS1_19SingleTileSchedulerILb0ELb0ELb0ELi96EEEEEEEEEvNT_6ParamsE:
	.zero		1152


//--------------------- .nv.constant0._ZN7cutlass13device_kernelIN5flash19enable_sm80_to_sm89INS1_16FlashAttnBwdSm80INS1_25CollectiveMainloopBwdSm80ILi2ELi1EN4cute5tupleIJNS5_1CILi64EEENS7_ILi96EEENS7_ILi128EEEEEENS_10bfloat16_tEfNS_4arch4Sm80ELb0ELb1ELb1ELb0ELb1ELb0ELb0ELb0ELi2ELi2ELi2ELi2ELb1EEENS1_21CollectiveEpilogueBwdISB_SC_SE_Li256ELb0ELb0ELi4EEENS1_19SingleTileSchedulerILb0ELb0ELb0ELi96EEEEEEEEEvNT_6ParamsE --------------------------
	.section	.nv.constant0._ZN7cutlass13device_kernelIN5flash19enable_sm80_to_sm89INS1_16FlashAttnBwdSm80INS1_25CollectiveMainloopBwdSm80ILi2ELi1EN4cute5tupleIJNS5_1CILi64EEENS7_ILi96EEENS7_ILi128EEEEEENS_10bfloat16_tEfNS_4arch4Sm80ELb0ELb1ELb1ELb0ELb1ELb0ELb0ELb0ELi2ELi2ELi2ELi2ELb1EEENS1_21CollectiveEpilogueBwdISB_SC_SE_Li256ELb0ELb0ELi4EEENS1_19SingleTileSchedulerILb0ELb0ELb0ELi96EEEEEEEEEvNT_6ParamsE,"a",@progbits
	.sectionflags	@""
	.align	4
.nv.constant0._ZN7cutlass13device_kernelIN5flash19enable_sm80_to_sm89INS1_16FlashAttnBwdSm80INS1_25CollectiveMainloopBwdSm80ILi2ELi1EN4cute5tupleIJNS5_1CILi64EEENS7_ILi96EEENS7_ILi128EEEEEENS_10bfloat16_tEfNS_4arch4Sm80ELb0ELb1ELb1ELb0ELb1ELb0ELb0ELb0ELi2ELi2ELi2ELi2ELb1EEENS1_21CollectiveEpilogueBwdISB_SC_SE_Li256ELb0ELb0ELi4EEENS1_19SingleTileSchedulerILb0ELb0ELb0ELi96EEEEEEEEEvNT_6ParamsE:
	.zero		1152


//--------------------- .nv.constant0._ZN7cutlass13device_kernelIN5flash19enable_sm80_to_sm89INS1_16FlashAttnBwdSm80INS1_25CollectiveMainloopBwdSm80ILi2ELi1EN4cute5tupleIJNS5_1CILi64EEENS7_ILi96EEENS7_ILi128EEEEEENS_10bfloat16_tEfNS_4arch4Sm80ELb0ELb1ELb1ELb0ELb0ELb0ELb0ELb0ELi2ELi2ELi2ELi2ELb1EEENS1_24CollectiveEpilogueBwdGQAISB_fSE_Li256ELb0ELb0EEENS1_19SingleTileSchedulerILb0ELb0ELb0ELi96EEEEEEEEEvNT_6ParamsE --------------------------
	.section	.nv.constant0._ZN7cutlass13device_kernelIN5flash19enable_sm80_to_sm89INS1_16FlashAttnBwdSm80INS1_25CollectiveMainloopBwdSm80ILi2ELi1EN4cute5tupleIJNS5_1CILi64EEENS7_ILi96EEENS7_ILi128EEEEEENS_10bfloat16_tEfNS_4arch4Sm80ELb0ELb1ELb1ELb0ELb0ELb0ELb0ELb0ELi2ELi2ELi2ELi2ELb1EEENS1_24CollectiveEpilogueBwdGQAISB_fSE_Li256ELb0ELb0EEENS1_19SingleTileSchedulerILb0ELb0ELb0ELi96EEEEEEEEEvNT_6ParamsE,"a",@progbits
	.sectionflags	@""
	.align	4
.nv.constant0._ZN7cutlass13device_kernelIN5flash19enable_sm80_to_sm89INS1_16FlashAttnBwdSm80INS1_25CollectiveMainloopBwdSm80ILi2ELi1EN4cute5tupleIJNS5_1CILi64EEENS7_ILi96EEENS7_ILi128EEEEEENS_10bfloat16_tEfNS_4arch4Sm80ELb0ELb1ELb1ELb0ELb0ELb0ELb0ELb0ELi2ELi2ELi2ELi2ELb1EEENS1_24CollectiveEpilogueBwdGQAISB_fSE_Li256ELb0ELb0EEENS1_19SingleTileSchedulerILb0ELb0ELb0ELi96EEEEEEEEEvNT_6ParamsE:
	.zero		1160


//--------------------- .nv.constant0._ZN7cutlass13device_kernelIN5flash19enable_sm80_to_sm89INS1_16FlashAttnBwdSm80INS1_25CollectiveMainloopBwdSm80ILi2ELi1EN4cute5tupleIJNS5_1CILi64EEENS7_ILi96EEENS7_ILi128EEEEEENS_10bfloat16_tEfNS_4arch4Sm80ELb0ELb1ELb1ELb0ELb1ELb0ELb0ELb0ELi2ELi2ELi2ELi2ELb1EEENS1_24CollectiveEpilogueBwdGQAISB_fSE_Li256ELb0ELb1EEENS1_19SingleTileSchedulerILb0ELb0ELb0ELi96EEEEEEEEEvNT_6ParamsE --------------------------
	.section	.nv.constant0._ZN7cutlass13device_kernelIN5flash19enable_sm80_to_sm89INS1_16FlashAttnBwdSm80INS1_25CollectiveMainloopBwdSm80ILi2ELi1EN4cute5tupleIJNS5_1CILi64EEENS7_ILi96EEENS7_ILi128EEEEEENS_10bfloat16_tEfNS_4arch4Sm80ELb0ELb1ELb1ELb0ELb1ELb0ELb0ELb0ELi2ELi2ELi2ELi2ELb1EEENS1_24CollectiveEpilogueBwdGQAISB_fSE_Li256ELb0ELb1EEENS1_19SingleTileSchedulerILb0ELb0ELb0ELi96EEEEEEEEEvNT_6ParamsE,"a",@progbits
	.sectionflags	@""
	.align	4
.nv.constant0._ZN7cutlass13device_kernelIN5flash19enable_sm80_to_sm89INS1_16FlashAttnBwdSm80INS1_25CollectiveMainloopBwdSm80ILi2ELi1EN4cute5tupleIJNS5_1CILi64EEENS7_ILi96EEENS7_ILi128EEEEEENS_10bfloat16_tEfNS_4arch4Sm80ELb0ELb1ELb1ELb0ELb1ELb0ELb0ELb0ELi2ELi2ELi2ELi2ELb1EEENS1_24CollectiveEpilogueBwdGQAISB_fSE_Li256ELb0ELb1EEENS1_19SingleTileSchedulerILb0ELb0ELb0ELi96EEEEEEEEEvNT_6ParamsE:
	.zero		1160


//--------------------- .nv.constant0._ZN7cutlass13device_kernelIN5flash19enable_sm80_to_sm89INS1_16FlashAttnBwdSm80INS1_25CollectiveMainloopBwdSm80ILi2ELi1EN4cute5tupleIJNS5_1CILi64EEENS7_ILi96EEENS7_ILi128EEEEEENS_10bfloat16_tEfNS_4arch4Sm80ELb0ELb1ELb1ELb1ELb0ELb0ELb0ELb0ELi2ELi2ELi2ELi2ELb1EEENS1_21CollectiveEpilogueBwdISB_SC_SE_Li256ELb1ELb0ELi4EEENS1_19SingleTileSchedulerILb1ELb0ELb0ELi96EEEEEEEEEvNT_6ParamsE --------------------------
	.section	.nv.constant0._ZN7cutlass13device_kernelIN5flash19enable_sm80_to_sm89INS1_16FlashAttnBwdSm80INS1_25CollectiveMainloopBwdSm80ILi2ELi1EN4cute5tupleIJNS5_1CILi64EEENS7_ILi96EEENS7_ILi128EEEEEENS_10bfloat16_tEfNS_4arch4Sm80ELb0ELb1ELb1ELb1ELb0ELb0ELb0ELb0ELi2ELi2ELi2ELi2ELb1EEENS1_21CollectiveEpilogueBwdISB_SC_SE_Li256ELb1ELb0ELi4EEENS1_19SingleTileSchedulerILb1ELb0ELb0ELi96EEEEEEEEEvNT_6ParamsE,"a",@progbits
	.sectionflags	@""
	.align	4
.nv.constant0._ZN7cutlass13device_kernelIN5flash19enable_sm80_to_sm89INS1_16FlashAttnBwdSm80INS1_25CollectiveMainloopBwdSm80ILi2ELi1EN4cute5tupleIJNS5_1CILi64EEENS7_ILi96EEENS7_ILi128EEEEEENS_10bfloat16_tEfNS_4arch4Sm80ELb0ELb1ELb1ELb1ELb0ELb0ELb0ELb0ELi2ELi2ELi2ELi2ELb1EEENS1_21CollectiveEpilogueBwdISB_SC_SE_Li256ELb1ELb0ELi4EEENS1_19SingleTileSchedulerILb1ELb0ELb0ELi96EEEEEEEEEvNT_6ParamsE:
	.zero		1152


//--------------------- .nv.constant0._ZN7cutlass13device_kernelIN5flash19enable_sm80_to_sm89INS1_16FlashAttnBwdSm80INS1_25CollectiveMainloopBwdSm80ILi2ELi1EN4cute5tupleIJNS5_1CILi64EEENS7_ILi96EEENS7_ILi128EEEEEENS_10bfloat16_tEfNS_4arch4Sm80ELb0ELb1ELb1ELb1ELb1ELb0ELb0ELb0ELi2ELi2ELi2ELi2ELb1EEENS1_21CollectiveEpilogueBwdISB_SC_SE_Li256ELb1ELb0ELi4EEENS1_19SingleTileSchedulerILb1ELb0ELb0ELi96EEEEEEEEEvNT_6ParamsE --------------------------
	.section	.nv.constant0._ZN7cutlass13device_kernelIN5flash19enable_sm80_to_sm89INS1_16FlashAttnBwdSm80INS1_25CollectiveMainloopBwdSm80ILi2ELi1EN4cute5tupleIJNS5_1CILi64EEENS7_ILi96EEENS7_ILi128EEEEEENS_10bfloat16_tEfNS_4arch4Sm80ELb0ELb1ELb1ELb1ELb1ELb0ELb0ELb0ELi2ELi2ELi2ELi2ELb1EEENS1_21CollectiveEpilogueBwdISB_SC_SE_Li256ELb1ELb0ELi4EEENS1_19SingleTileSchedulerILb1ELb0ELb0ELi96EEEEEEEEEvNT_6ParamsE,"a",@progbits
	.sectionflags	@""
	.align	4
.nv.constant0._ZN7cutlass13device_kernelIN5flash19enable_sm80_to_sm89INS1_16FlashAttnBwdSm80INS1_25CollectiveMainloopBwdSm80ILi2ELi1EN4cute5tupleIJNS5_1CILi64EEENS7_ILi96EEENS7_ILi128EEEEEENS_10bfloat16_tEfNS_4arch4Sm80ELb0ELb1ELb1ELb1ELb1ELb0ELb0ELb0ELi2ELi2ELi2ELi2ELb1EEENS1_21CollectiveEpilogueBwdISB_SC_SE_Li256ELb1ELb0ELi4EEENS1_19SingleTileSchedulerILb1ELb0ELb0ELi96EEEEEEEEEvNT_6ParamsE:
	.zero		1152


//--------------------- .nv.constant0._ZN7cutlass13device_kernelIN5flash19enable_sm80_to_sm89INS1_16FlashAttnBwdSm80INS1_25CollectiveMainloopBwdSm80ILi2ELi1EN4cute5tupleIJNS5_1CILi64EEENS7_ILi96EEENS7_ILi128EEEEEENS_10bfloat16_tEfNS_4arch4Sm80ELb0ELb1ELb1ELb1ELb0ELb0ELb0ELb0ELi2ELi2ELi2ELi2ELb1EEENS1_24CollectiveEpilogueBwdGQAISB_fSE_Li256ELb1ELb0EEENS1_19SingleTileSchedulerILb1ELb0ELb0ELi96EEEEEEEEEvNT_6ParamsE --------------------------
	.section	.nv.constant0._ZN7cutlass13device_kernelIN5flash19enable_sm80_to_sm89INS1_16FlashAttnBwdSm80INS1_25CollectiveMainloopBwdSm80ILi2ELi1EN4cute5tupleIJNS5_1CILi64EEENS7_ILi96EEENS7_ILi128EEEEEENS_10bfloat16_tEfNS_4arch4Sm80ELb0ELb1ELb1ELb1ELb0ELb0ELb0ELb0ELi2ELi2ELi2ELi2ELb1EEENS1_24CollectiveEpilogueBwdGQAISB_fSE_Li256ELb1ELb0EEENS1_19SingleTileSchedulerILb1ELb0ELb0ELi96EEEEEEEEEvNT_6ParamsE,"a",@progbits
	.sectionflags	@""
	.align	4
.nv.constant0._ZN7cutlass13device_kernelIN5flash19enable_sm80_to_sm89INS1_16FlashAttnBwdSm80INS1_25CollectiveMainloopBwdSm80ILi2ELi1EN4cute5tupleIJNS5_1CILi64EEENS7_ILi96EEENS7_ILi128EEEEEENS_10bfloat16_tEfNS_4arch4Sm80ELb0ELb1ELb1ELb1ELb0ELb0ELb0ELb0ELi2ELi2ELi2ELi2ELb1EEENS1_24CollectiveEpilogueBwdGQAISB_fSE_Li256ELb1ELb0EEENS1_19SingleTileSchedulerILb1ELb0ELb0ELi96EEEEEEEEEvNT_6ParamsE:
	.zero		1160


//--------------------- .nv.constant0._ZN7cutlass13device_kernelIN5flash19enable_sm80_to_sm89INS1_16FlashAttnBwdSm80INS1_25CollectiveMainloopBwdSm80ILi2ELi1EN4cute5tupleIJNS5_1CILi64EEENS7_ILi96EEENS7_ILi128EEEEEENS_10bfloat16_tEfNS_4arch4Sm80ELb0ELb1ELb1ELb1ELb1ELb0ELb0ELb0ELi2ELi2ELi2ELi2ELb1EEENS1_24CollectiveEpilogueBwdGQAISB_fSE_Li256ELb1ELb1EEENS1_19SingleTileSchedulerILb1ELb0ELb0ELi96EEEEEEEEEvNT_6ParamsE --------------------------
	.section	.nv.constant0._ZN7cutlass13device_kernelIN5flash19enable_sm80_to_sm89INS1_16FlashAttnBwdSm80INS1_25CollectiveMainloopBwdSm80ILi2ELi1EN4cute5tupleIJNS5_1CILi64EEENS7_ILi96EEENS7_ILi128EEEEEENS_10bfloat16_tEfNS_4arch4Sm80ELb0ELb1ELb1ELb1ELb1ELb0ELb0ELb0ELi2ELi2ELi2ELi2ELb1EEENS1_24CollectiveEpilogueBwdGQAISB_fSE_Li256ELb1ELb1EEENS1_19SingleTileSchedulerILb1ELb0ELb0ELi96EEEEEEEEEvNT_6ParamsE,"a",@progbits
	.sectionflags	@""
	.align	4
.nv.constant0._ZN7cutlass13device_kernelIN5flash19enable_sm80_to_sm89INS1_16FlashAttnBwdSm80INS1_25CollectiveMainloopBwdSm80ILi2ELi1EN4cute5tupleIJNS5_1CILi64EEENS7_ILi96EEENS7_ILi128EEEEEENS_10bfloat16_tEfNS_4arch4Sm80ELb0ELb1ELb1ELb1ELb1ELb0ELb0ELb0ELi2ELi2ELi2ELi2ELb1EEENS1_24CollectiveEpilogueBwdGQAISB_fSE_Li256ELb1ELb1EEENS1_19SingleTileSchedulerILb1ELb0ELb0ELi96EEEEEEEEEvNT_6ParamsE:
	.zero		1160


//--------------------- .nv.constant0._ZN7cutlass13device_kernelIN5flash19enable_sm80_to_sm89INS1_16FlashAttnBwdSm80INS1_25CollectiveMainloopBwdSm80ILi2ELi1EN4cute5tupleIJNS5_1CILi64EEENS7_ILi96EEENS7_ILi128EEEEEENS_10bfloat16_tEfNS_4arch4Sm80ELb1ELb0ELb1ELb0ELb0ELb0ELb0ELb0ELi2ELi2ELi2ELi2ELb1EEENS1_21CollectiveEpilogueBwdISB_SC_SE_Li256ELb0ELb0ELi4EEENS1_25SingleTileBwdLPTSchedulerILb0ELi96ELb0EEEEEEEEEvNT_6ParamsE --------------------------
	.section	.nv.constant0._ZN7cutlass13device_kernelIN5flash19enable_sm80_to_sm89INS1_16FlashAttnBwdSm80INS1_25CollectiveMainloopBwdSm80ILi2ELi1EN4cute5tupleIJNS5_1CILi64EEENS7_ILi96EEENS7_ILi128EEEEEENS_10bfloat16_tEfNS_4arch4Sm80ELb1ELb0ELb1ELb0ELb0ELb0ELb0ELb0ELi2ELi2ELi2ELi2ELb1EEENS1_21CollectiveEpilogueBwdISB_SC_SE_Li256ELb0ELb0ELi4EEENS1_25SingleTileBwdLPTSchedulerILb0ELi96ELb0EEEEEEEEEvNT_6ParamsE,"a",@progbits
	.sectionflags	@""
	.align	4
.nv.constant0._ZN7cutlass13device_kernelIN5flash19enable_sm80_to_sm89INS1_16FlashAttnBwdSm80INS1_25CollectiveMainloopBwdSm80ILi2ELi1EN4cute5tupleIJNS5_1CILi64EEENS7_ILi96EEENS7_ILi128EEEEEENS_10bfloat16_tEfNS_4arch4Sm80ELb1ELb0ELb1ELb0ELb0ELb0ELb0ELb0ELi2ELi2ELi2ELi2ELb1EEENS1_21CollectiveEpilogueBwdISB_SC_SE_Li256ELb0ELb0ELi4EEENS1_25SingleTileBwdLPTSchedulerILb0ELi96ELb0EEEEEEEEEvNT_6ParamsE:
	.zero		1176


//--------------------- .nv.constant0._ZN7cutlass13device_kernelIN5flash19enable_sm80_to_sm89INS1_16FlashAttnBwdSm80INS1_25CollectiveMainloopBwdSm80ILi2ELi1EN4cute5tupleIJNS5_1CILi64EEENS7_ILi96EEENS7_ILi128EEEEEENS_10bfloat16_tEfNS_4arch4Sm80ELb1ELb0ELb1ELb0ELb1ELb0ELb0ELb0ELi2ELi2ELi2ELi2ELb1EEENS1_21CollectiveEpilogueBwdISB_SC_SE_Li256ELb0ELb0ELi4EEENS1_25SingleTileBwdLPTSchedulerILb0ELi96ELb1EEEEEEEEEvNT_6ParamsE --------------------------
	.section	.nv.constant0._ZN7cutlass13device_kernelIN5flash19enable_sm80_to_sm89INS1_16FlashAttnBwdSm80INS1_25CollectiveMainloopBwdSm80ILi2ELi1EN4cute5tupleIJNS5_1CILi64EEENS7_ILi96EEENS7_ILi128EEEEEENS_10bfloat16_tEfNS_4arch4Sm80ELb1ELb0ELb1ELb0ELb1ELb0ELb0ELb0ELi2ELi2ELi2ELi2ELb1EEENS1_21CollectiveEpilogueBwdISB_SC_SE_Li256ELb0ELb0ELi4EEENS1_25SingleTileBwdLPTSchedulerILb0ELi96ELb1EEEEEEEEEvNT_6ParamsE,"a",@progbits
	.sectionflags	@""
	.align	4
.nv.constant0._ZN7cutlass13device_kernelIN5flash19enable_sm80_to_sm89INS1_16FlashAttnBwdSm80INS1_25CollectiveMainloopBwdSm80ILi2ELi1EN4cute5tupleIJNS5_1CILi64EEENS7_ILi96EEENS7_ILi128EEEEEENS_10bfloat16_tEfNS_4arch4Sm80ELb1ELb0ELb1ELb0ELb1ELb0ELb0ELb0ELi2ELi2ELi2ELi2ELb1EEENS1_21CollectiveEpilogueBwdISB_SC_SE_Li256ELb0ELb0ELi4EEENS1_25SingleTileBwdLPTSchedulerILb0ELi96ELb1EEEEEEEEEvNT_6ParamsE:
	.zero		1176


//--------------------- .nv.constant0._ZN7cutlass13device_kernelIN5flash19enable_sm80_to_sm89INS1_16FlashAttnBwdSm80INS1_25CollectiveMainloopBwdSm80ILi2ELi1EN4cute5tupleIJNS5_1CILi64EEENS7_ILi96EEENS7_ILi128EEEEEENS_10bfloat16_tEfNS_4arch4Sm80ELb1ELb0ELb1ELb0ELb0ELb0ELb0ELb0ELi2ELi2ELi2ELi2ELb1EEENS1_24CollectiveEpilogueBwdGQAISB_fSE_Li256ELb0ELb0EEENS1_25SingleTileBwdLPTSchedulerILb0ELi96ELb0EEEEEEEEEvNT_6ParamsE --------------------------
	.section	.nv.constant0._ZN7cutlass13device_kernelIN5flash19enable_sm80_to_sm89INS1_16FlashAttnBwdSm80INS1_25CollectiveMainloopBwdSm80ILi2ELi1EN4cute5tupleIJNS5_1CILi64EEENS7_ILi96EEENS7_ILi128EEEEEENS_10bfloat16_tEfNS_4arch4Sm80ELb1ELb0ELb1ELb0ELb0ELb0ELb0ELb0ELi2ELi2ELi2ELi2ELb1EEENS1_24CollectiveEpilogueBwdGQAISB_fSE_Li256ELb0ELb0EEENS1_25SingleTileBwdLPTSchedulerILb0ELi96ELb0EEEEEEEEEvNT_6ParamsE,"a",@progbits
	.sectionflags	@""
	.align	4
.nv.constant0._ZN7cutlass13device_kernelIN5flash19enable_sm80_to_sm89INS1_16FlashAttnBwdSm80INS1_25CollectiveMainloopBwdSm80ILi2ELi1EN4cute5tupleIJNS5_1CILi64EEENS7_ILi96EEENS7_ILi128EEEEEENS_10bfloat16_tEfNS_4arch4Sm80ELb1ELb0ELb1ELb0ELb0ELb0ELb0ELb0ELi2ELi2ELi2ELi2ELb1EEENS1_24CollectiveEpilogueBwdGQAISB_fSE_Li256ELb0ELb0EEENS1_25SingleTileBwdLPTSchedulerILb0ELi96ELb0EEEEEEEEEvNT_6ParamsE:
	.zero		1184


//--------------------- .nv.constant0._ZN7cutlass13device_kernelIN5flash19enable_sm80_to_sm89INS1_16FlashAttnBwdSm80INS1_25CollectiveMainloopBwdSm80ILi2ELi1EN4cute5tupleIJNS5_1CILi64EEENS7_ILi96EEENS7_ILi128EEEEEENS_10bfloat16_tEfNS_4arch4Sm80ELb1ELb0ELb1ELb0ELb1ELb0ELb0ELb0ELi2ELi2ELi2ELi2ELb1EEENS1_24CollectiveEpilogueBwdGQAISB_fSE_Li256ELb0ELb1EEENS1_25SingleTileBwdLPTSchedulerILb0ELi96ELb1EEEEEEEEEvNT_6ParamsE --------------------------
	.section	.nv.constant0._ZN7cutlass13device_kernelIN5flash19enable_sm80_to_sm89INS1_16FlashAttnBwdSm80INS1_25CollectiveMainloopBwdSm80ILi2ELi1EN4cute5tupleIJNS5_1CILi64EEENS7_ILi96EEENS7_ILi128EEEEEENS_10bfloat16_tEfNS_4arch4Sm80ELb1ELb0ELb1ELb0ELb1ELb0ELb0ELb0ELi2ELi2ELi2ELi2ELb1EEENS1_24CollectiveEpilogueBwdGQAISB_fSE_Li256ELb0ELb1EEENS1_25SingleTileBwdLPTSchedulerILb0ELi96ELb1EEEEEEEEEvNT_6ParamsE,"a",@progbits
	.sectionflags	@""
	.align	4
.nv.constant0._ZN7cutlass13device_kernelIN5flash19enable_sm80_to_sm89INS1_16FlashAttnBwdSm80INS1_25CollectiveMainloopBwdSm80ILi2ELi1EN4cute5tupleIJNS5_1CILi64EEENS7_ILi96EEENS7_ILi128EEEEEENS_10bfloat16_tEfNS_4arch4Sm80ELb1ELb0ELb1ELb0ELb1ELb0ELb0ELb0ELi2ELi2ELi2ELi2ELb1EEENS1_24CollectiveEpilogueBwdGQAISB_fSE_Li256ELb0ELb1EEENS1_25SingleTileBwdLPTSchedulerILb0ELi96ELb1EEEEEEEEEvNT_6ParamsE:
	.zero		1184


//--------------------- .nv.constant0._ZN7cutlass13device_kernelIN5flash19enable_sm80_to_sm89INS1_16FlashAttnBwdSm80INS1_25CollectiveMainloopBwdSm80ILi2ELi1EN4cute5tupleIJNS5_1CILi64EEENS7_ILi96EEENS7_ILi128EEEEEENS_10bfloat16_tEfNS_4arch4Sm80ELb1ELb0ELb1ELb1ELb0ELb0ELb0ELb0ELi2ELi2ELi2ELi2ELb1EEENS1_21CollectiveEpilogueBwdISB_SC_SE_Li256ELb1ELb0ELi4EEENS1_25SingleTileBwdLPTSchedulerILb1ELi96ELb0EEEEEEEEEvNT_6ParamsE --------------------------
	.section	.nv.constant0._ZN7cutlass13device_kernelIN5flash19enable_sm80_to_sm89INS1_16FlashAttnBwdSm80INS1_25CollectiveMainloopBwdSm80ILi2ELi1EN4cute5tupleIJNS5_1CILi64EEENS7_ILi96EEENS7_ILi128EEEEEENS_10bfloat16_tEfNS_4arch4Sm80ELb1ELb0ELb1ELb1ELb0ELb0ELb0ELb0ELi2ELi2ELi2ELi2ELb1EEENS1_21CollectiveEpilogueBwdISB_SC_SE_Li256ELb1ELb0ELi4EEENS1_25SingleTileBwdLPTSchedulerILb1ELi96ELb0EEEEEEEEEvNT_6ParamsE,"a",@progbits
	.sectionflags	@""
	.align	4
.nv.constant0._ZN7cutlass13device_kernelIN5flash19enable_sm80_to_sm89INS1_16FlashAttnBwdSm80INS1_25CollectiveMainloopBwdSm80ILi2ELi1EN4cute5tupleIJNS5_1CILi64EEENS7_ILi96EEENS7_ILi128EEEEEENS_10bfloat16_tEfNS_4arch4Sm80ELb1ELb0ELb1ELb1ELb0ELb0ELb0ELb0ELi2ELi2ELi2ELi2ELb1EEENS1_21CollectiveEpilogueBwdISB_SC_SE_Li256ELb1ELb0ELi4EEENS1_25SingleTileBwdLPTSchedulerILb1ELi96ELb0EEEEEEEEEvNT_6ParamsE:
	.zero		1176


//--------------------- .nv.constant0._ZN7cutlass13device_kernelIN5flash19enable_sm80_to_sm89INS1_16FlashAttnBwdSm80INS1_25CollectiveMainloopBwdSm80ILi2ELi1EN4cute5tupleIJNS5_1CILi64EEENS7_ILi96EEENS7_ILi128EEEEEENS_10bfloat16_tEfNS_4arch4Sm80ELb1ELb0ELb1ELb1ELb1ELb0ELb0ELb0ELi2ELi2ELi2ELi2ELb1EEENS1_21CollectiveEpilogueBwdISB_SC_SE_Li256ELb1ELb0ELi4EEENS1_25SingleTileBwdLPTSchedulerILb1ELi96ELb1EEEEEEEEEvNT_6ParamsE --------------------------
	.section	.nv.constant0._ZN7cutlass13device_kernelIN5flash19enable_sm80_to_sm89INS1_16FlashAttnBwdSm80INS1_25CollectiveMainloopBwdSm80ILi2ELi1EN4cute5tupleIJNS5_1CILi64EEENS7_ILi96EEENS7_ILi128EEEEEENS_10bfloat16_tEfNS_4arch4Sm80ELb1ELb0ELb1ELb1ELb1ELb0ELb0ELb0ELi2ELi2ELi2ELi2ELb1EEENS1_21CollectiveEpilogueBwdISB_SC_SE_Li256ELb1ELb0ELi4EEENS1_25SingleTileBwdLPTSchedulerILb1ELi96ELb1EEEEEEEEEvNT_6ParamsE,"a",@progbits
	.sectionflags	@""
	.align	4
.nv.constant0._ZN7cutlass13device_kernelIN5flash19enable_sm80_to_sm89INS1_16FlashAttnBwdSm80INS1_25CollectiveMainloopBwdSm80ILi2ELi1EN4cute5tupleIJNS5_1CILi64EEENS7_ILi96EEENS7_ILi128EEEEEENS_10bfloat16_tEfNS_4arch4Sm80ELb1ELb0ELb1ELb1ELb1ELb0ELb0ELb0ELi2ELi2ELi2ELi2ELb1EEENS1_21CollectiveEpilogueBwdISB_SC_SE_Li256ELb1ELb0ELi4EEENS1_25SingleTileBwdLPTSchedulerILb1ELi96ELb1EEEEEEEEEvNT_6ParamsE:
	.zero		1176


//--------------------- .nv.constant0._ZN7cutlass13device_kernelIN5flash19enable_sm80_to_sm89INS1_16FlashAttnBwdSm80INS1_25CollectiveMainloopBwdSm80ILi2ELi1EN4cute5tupleIJNS5_1CILi64EEENS7_ILi96EEENS7_ILi128EEEEEENS_10bfloat16_tEfNS_4arch4Sm80ELb1ELb0ELb1ELb1ELb0ELb0ELb0ELb0ELi2ELi2ELi2ELi2ELb1EEENS1_24CollectiveEpilogueBwdGQAISB_fSE_Li256ELb1ELb0EEENS1_25SingleTileBwdLPTSchedulerILb1ELi96ELb0EEEEEEEEEvNT_6ParamsE --------------------------
	.section	.nv.constant0._ZN7cutlass13device_kernelIN5flash19enable_sm80_to_sm89INS1_16FlashAttnBwdSm80INS1_25CollectiveMainloopBwdSm80ILi2ELi1EN4cute5tupleIJNS5_1CILi64EEENS7_ILi96EEENS7_ILi128EEEEEENS_10bfloat16_tEfNS_4arch4Sm80ELb1ELb0ELb1ELb1ELb0ELb0ELb0ELb0ELi2ELi2ELi2ELi2ELb1EEENS1_24CollectiveEpilogueBwdGQAISB_fSE_Li256ELb1ELb0EEENS1_25SingleTileBwdLPTSchedulerILb1ELi96ELb0EEEEEEEEEvNT_6ParamsE,"a",@progbits
	.sectionflags	@""
	.align	4
.nv.constant0._ZN7cutlass13device_kernelIN5flash19enable_sm80_to_sm89INS1_16FlashAttnBwdSm80INS1_25CollectiveMainloopBwdSm80ILi2ELi1EN4cute5tupleIJNS5_1CILi64EEENS7_ILi96EEENS7_ILi128EEEEEENS_10bfloat16_tEfNS_4arch4Sm80ELb1ELb0ELb1ELb1ELb0ELb0ELb0ELb0ELi2ELi2ELi2ELi2ELb1EEENS1_24CollectiveEpilogueBwdGQAISB_fSE_Li256ELb1ELb0EEENS1_25SingleTileBwdLPTSchedulerILb1ELi96ELb0EEEEEEEEEvNT_6ParamsE:
	.zero		1184


//--------------------- .nv.constant0._ZN7cutlass13device_kernelIN5flash32FlashAttnBwdPostprocessConvertdQIN4cute5tupleIJNS3_1CILi96EEENS5_ILi128EEEEEENS_10bfloat16_tEfNS_4arch4Sm80ELi256ENS3_8TiledMMAINS3_8MMA_AtomIJNS3_30SM80_16x8x16_F32BF16BF16F32_TNEEEENS3_6LayoutINS4_IJNS5_ILi2EEENS5_ILi4EEENS5_ILi1EEEEEENS4_IJSJ_SH_NS5_ILi0EEEEEEEENS4_IJNS5_ILi32EEENS5_ILi64EEENS5_ILi16EEEEEEEELb0EEEEEvNT_6ParamsE --------------------------
	.section	.nv.constant0._ZN7cutlass13device_kernelIN5flash32FlashAttnBwdPostprocessConvertdQIN4cute5tupleIJNS3_1CILi96EEENS5_ILi128EEEEEENS_10bfloat16_tEfNS_4arch4Sm80ELi256ENS3_8TiledMMAINS3_8MMA_AtomIJNS3_30SM80_16x8x16_F32BF16BF16F32_TNEEEENS3_6LayoutINS4_IJNS5_ILi2EEENS5_ILi4EEENS5_ILi1EEEEEENS4_IJSJ_SH_NS5_ILi0EEEEEEEENS4_IJNS5_ILi32EEENS5_ILi64EEENS5_ILi16EEEEEEEELb0EEEEEvNT_6ParamsE,"a",@progbits
	.sectionflags	@""
	.align	4
.nv.constant0._ZN7cutlass13device_kernelIN5flash32FlashAttnBwdPostprocessConvertdQIN4cute5tupleIJNS3_1CILi96EEENS5_ILi128EEEEEENS_10bfloat16_tEfNS_4arch4Sm80ELi256ENS3_8TiledMMAINS3_8MMA_AtomIJNS3_30SM80_16x8x16_F32BF16BF16F32_TNEEEENS3_6LayoutINS4_IJNS5_ILi2EEENS5_ILi4EEENS5_ILi1EEEEEENS4_IJSJ_SH_NS5_ILi0EEEEEEEENS4_IJNS5_ILi32EEENS5_ILi64EEENS5_ILi16EEEEEEEELb0EEEEEvNT_6ParamsE:
	.zero		640


//--------------------- .nv.constant0._ZN7cutlass13device_kernelIN5flash19enable_sm80_to_sm89INS1_16FlashAttnBwdSm80INS1_25CollectiveMainloopBwdSm80ILi2ELi1EN4cute5tupleIJNS5_1CILi64EEENS7_ILi96EEENS7_ILi128EEEEEENS_10bfloat16_tEfNS_4arch4Sm80ELb1ELb0ELb1ELb1ELb1ELb0ELb0ELb0ELi2ELi2ELi2ELi2ELb1EEENS1_24CollectiveEpilogueBwdGQAISB_fSE_Li256ELb1ELb1EEENS1_25SingleTileBwdLPTSchedulerILb1ELi96ELb1EEEEEEEEEvNT_6ParamsE --------------------------
	.section	.nv.constant0._ZN7cutlass13device_kernelIN5flash19enable_sm80_to_sm89INS1_16FlashAttnBwdSm80INS1_25CollectiveMainloopBwdSm80ILi2ELi1EN4cute5tupleIJNS5_1CILi64EEENS7_ILi96EEENS7_ILi128EEEEEENS_10bfloat16_tEfNS_4arch4Sm80ELb1ELb0ELb1ELb1ELb1ELb0ELb0ELb0ELi2ELi2ELi2ELi2ELb1EEENS1_24CollectiveEpilogueBwdGQAISB_fSE_Li256ELb1ELb1EEENS1_25SingleTileBwdLPTSchedulerILb1ELi96ELb1EEEEEEEEEvNT_6ParamsE,"a",@progbits
	.sectionflags	@""
	.align	4
.nv.constant0._ZN7cutlass13device_kernelIN5flash19enable_sm80_to_sm89INS1_16FlashAttnBwdSm80INS1_25CollectiveMainloopBwdSm80ILi2ELi1EN4cute5tupleIJNS5_1CILi64EEENS7_ILi96EEENS7_ILi128EEEEEENS_10bfloat16_tEfNS_4arch4Sm80ELb1ELb0ELb1ELb1ELb1ELb0ELb0ELb0ELi2ELi2ELi2ELi2ELb1EEENS1_24CollectiveEpilogueBwdGQAISB_fSE_Li256ELb1ELb1EEENS1_25SingleTileBwdLPTSchedulerILb1ELi96ELb1EEEEEEEEEvNT_6ParamsE:
	.zero		1184


//--------------------- .nv.constant0._ZN7cutlass13device_kernelIN5flash19enable_sm80_to_sm89INS1_16FlashAttnBwdSm80INS1_25CollectiveMainloopBwdSm80ILi2ELi2EN4cute5tupleIJNS5_1CILi64EEENS7_ILi128EEES9_EEENS_10bfloat16_tEfNS_4arch4Sm80ELb0ELb0ELb1ELb0ELb0ELb0ELb0ELb0ELi2ELi2ELi2ELi2ELb0EEENS1_21CollectiveEpilogueBwdISA_SB_SD_Li256ELb0ELb0ELi4EEENS1_19SingleTileSchedulerILb0ELb0ELb0ELi128EEEEEEEEEvNT_6ParamsE --------------------------
	.section	.nv.constant0._ZN7cutlass13device_kernelIN5flash19enable_sm80_to_sm89INS1_16FlashAttnBwdSm80INS1_25CollectiveMainloopBwdSm80ILi2ELi2EN4cute5tupleIJNS5_1CILi64EEENS7_ILi128EEES9_EEENS_10bfloat16_tEfNS_4arch4Sm80ELb0ELb0ELb1ELb0ELb0ELb0ELb0ELb0ELi2ELi2ELi2ELi2ELb0EEENS1_21CollectiveEpilogueBwdISA_SB_SD_Li256ELb0ELb0ELi4EEENS1_19SingleTileSchedulerILb0ELb0ELb0ELi128EEEEEEEEEvNT_6ParamsE,"a",@progbits
	.sectionflags	@""
	.align	4
.nv.constant0._ZN7cutlass13device_kernelIN5flash19enable_sm80_to_sm89INS1_16FlashAttnBwdSm80INS1_25CollectiveMainloopBwdSm80ILi2ELi2EN4cute5tupleIJNS5_1CILi64EEENS7_ILi128EEES9_EEENS_10bfloat16_tEfNS_4arch4Sm80ELb0ELb0ELb1ELb0ELb0ELb0ELb0ELb0ELi2ELi2ELi2ELi2ELb0EEENS1_21CollectiveEpilogueBwdISA_SB_SD_Li256ELb0ELb0ELi4EEENS1_19SingleTileSchedulerILb0ELb0ELb0ELi128EEEEEEEEEvNT_6ParamsE:
	.zero		1152


//--------------------- .nv.constant0._ZN7cutlass13device_kernelIN5flash19enable_sm80_to_sm89INS1_16FlashAttnBwdSm80INS1_25CollectiveMainloopBwdSm80ILi2ELi2EN4cute5tupleIJNS5_1CILi64EEENS7_ILi128EEES9_EEENS_10bfloat16_tEfNS_4arch4Sm80ELb0ELb0ELb1ELb0ELb1ELb0ELb0ELb0ELi2ELi2ELi2ELi2ELb0EEENS1_21CollectiveEpilogueBwdISA_SB_SD_Li256ELb0ELb0ELi4EEENS1_19SingleTileSchedulerILb0ELb0ELb0ELi128EEEEEEEEEvNT_6ParamsE --------------------------
	.section	.nv.constant0._ZN7cutlass13device_kernelIN5flash19enable_sm80_to_sm89INS1_16FlashAttnBwdSm80INS1_25CollectiveMainloopBwdSm80ILi2ELi2EN4cute5tupleIJNS5_1CILi64EEENS7_ILi128EEES9_EEENS_10bfloat16_tEfNS_4arch4Sm80ELb0ELb0ELb1ELb0ELb1ELb0ELb0ELb0ELi2ELi2ELi2ELi2ELb0EEENS1_21CollectiveEpilogueBwdISA_SB_SD_Li256ELb0ELb0ELi4EEENS1_19SingleTileSchedulerILb0ELb0ELb0ELi128EEEEEEEEEvNT_6ParamsE,"a",@progbits
	.sectionflags	@""
	.align	4
.nv.constant0._ZN7cutlass13device_kernelIN5flash19enable_sm80_to_sm89INS1_16FlashAttnBwdSm80INS1_25CollectiveMainloopBwdSm80ILi2ELi2EN4cute5tupleIJNS5_1CILi64EEENS7_ILi128EEES9_EEENS_10bfloat16_tEfNS_4arch4Sm80ELb0ELb0ELb1ELb0ELb1ELb0ELb0ELb0ELi2ELi2ELi2ELi2ELb0EEENS1_21CollectiveEpilogueBwdISA_SB_SD_Li256ELb0ELb0ELi4EEENS1_19SingleTileSchedulerILb0ELb0ELb0ELi128EEEEEEEEEvNT_6ParamsE:
	.zero		1152


//--------------------- .nv.constant0._ZN7cutlass13device_kernelIN5flash19enable_sm80_to_sm89INS1_16FlashAttnBwdSm80INS1_25CollectiveMainloopBwdSm80ILi2ELi2EN4cute5tupleIJNS5_1CILi64EEENS7_ILi128EEES9_EEENS_10bfloat16_tEfNS_4arch4Sm80ELb0ELb0ELb1ELb0ELb0ELb0ELb0ELb0ELi2ELi2ELi2ELi2ELb0EEENS1_24CollectiveEpilogueBwdGQAISA_fSD_Li256ELb0ELb0EEENS1_19SingleTileSchedulerILb0ELb0ELb0ELi128EEEEEEEEEvNT_6ParamsE --------------------------
	.section	.nv.constant0._ZN7cutlass13device_kernelIN5flash19enable_sm80_to_sm89INS1_16FlashAttnBwdSm80INS1_25CollectiveMainloopBwdSm80ILi2ELi2EN4cute5tupleIJNS5_1CILi64EEENS7_ILi128EEES9_EEENS_10bfloat16_tEfNS_4arch4Sm80ELb0ELb0ELb1ELb0ELb0ELb0ELb0ELb0ELi2ELi2ELi2ELi2ELb0EEENS1_24CollectiveEpilogueBwdGQAISA_fSD_Li256ELb0ELb0EEENS1_19SingleTileSchedulerILb0ELb0ELb0ELi128EEEEEEEEEvNT_6ParamsE,"a",@progbits
	.sectionflags	@""
	.align	4
.nv.constant0._ZN7cutlass13device_kernelIN5flash19enable_sm80_to_sm89INS1_16FlashAttnBwdSm80INS1_25CollectiveMainloopBwdSm80ILi2ELi2EN4cute5tupleIJNS5_1CILi64EEENS7_ILi128EEES9_EEENS_10bfloat16_tEfNS_4arch4Sm80ELb0ELb0ELb1ELb0ELb0ELb0ELb0ELb0ELi2ELi2ELi2ELi2ELb0EEENS1_24CollectiveEpilogueBwdGQAISA_fSD_Li256ELb0ELb0EEENS1_19SingleTileSchedulerILb0ELb0ELb0ELi128EEEEEEEEEvNT_6ParamsE:
	.zero		1160


//--------------------- .nv.constant0._ZN7cutlass13device_kernelIN5flash19enable_sm80_to_sm89INS1_16FlashAttnBwdSm80INS1_25CollectiveMainloopBwdSm80ILi2ELi2EN4cute5tupleIJNS5_1CILi64EEENS7_ILi128EEES9_EEENS_10bfloat16_tEfNS_4arch4Sm80ELb0ELb0ELb1ELb0ELb1ELb0ELb0ELb0ELi2ELi2ELi2ELi2ELb0EEENS1_24CollectiveEpilogueBwdGQAISA_fSD_Li256ELb0ELb1EEENS1_19SingleTileSchedulerILb0ELb0ELb0ELi128EEEEEEEEEvNT_6ParamsE --------------------------
	.section	.nv.constant0._ZN7cutlass13device_kernelIN5flash19enable_sm80_to_sm89INS1_16FlashAttnBwdSm80INS1_25CollectiveMainloopBwdSm80ILi2ELi2EN4cute5tupleIJNS5_1CILi64EEENS7_ILi128EEES9_EEENS_10bfloat16_tEfNS_4arch4Sm80ELb0ELb0ELb1ELb0ELb1ELb0ELb0ELb0ELi2ELi2ELi2ELi2ELb0EEENS1_24CollectiveEpilogueBwdGQAISA_fSD_Li256ELb0ELb1EEENS1_19SingleTileSchedulerILb0ELb0ELb0ELi128EEEEEEEEEvNT_6ParamsE,"a",@progbits
	.sectionflags	@""
	.align	4
.nv.constant0._ZN7cutlass13device_kernelIN5flash19enable_sm80_to_sm89INS1_16FlashAttnBwdSm80INS1_25CollectiveMainloopBwdSm80ILi2ELi2EN4cute5tupleIJNS5_1CILi64EEENS7_ILi128EEES9_EEENS_10bfloat16_tEfNS_4arch4Sm80ELb0ELb0ELb1ELb0ELb1ELb0ELb0ELb0ELi2ELi2ELi2ELi2ELb0EEENS1_24CollectiveEpilogueBwdGQAISA_fSD_Li256ELb0ELb1EEENS1_19SingleTileSchedulerILb0ELb0ELb0ELi128EEEEEEEEEvNT_6ParamsE:
	.zero		1160


//--------------------- .nv.constant0._ZN7cutlass13device_kernelIN5flash19enable_sm80_to_sm89INS1_16FlashAttnBwdSm80INS1_25CollectiveMainloopBwdSm80ILi2ELi2EN4cute5tupleIJNS5_1CILi64EEENS7_ILi128EEES9_EEENS_10bfloat16_tEfNS_4arch4Sm80ELb0ELb0ELb1ELb1ELb0ELb0ELb0ELb0ELi2ELi2ELi2ELi2ELb0EEENS1_21CollectiveEpilogueBwdISA_SB_SD_Li256ELb1ELb0ELi4EEENS1_19SingleTileSchedulerILb1ELb0ELb0ELi128EEEEEEEEEvNT_6ParamsE --------------------------
	.section	.nv.constant0._ZN7cutlass13device_kernelIN5flash19enable_sm80_to_sm89INS1_16FlashAttnBwdSm80INS1_25CollectiveMainloopBwdSm80ILi2ELi2EN4cute5tupleIJNS5_1CILi64EEENS7_ILi128EEES9_EEENS_10bfloat16_tEfNS_4arch4Sm80ELb0ELb0ELb1ELb1ELb0ELb0ELb0ELb0ELi2ELi2ELi2ELi2ELb0EEENS1_21CollectiveEpilogueBwdISA_SB_SD_Li256ELb1ELb0ELi4EEENS1_19SingleTileSchedulerILb1ELb0ELb0ELi128EEEEEEEEEvNT_6ParamsE,"a",@progbits
	.sectionflags	@""
	.align	4
.nv.constant0._ZN7cutlass13device_kernelIN5flash19enable_sm80_to_sm89INS1_16FlashAttnBwdSm80INS1_25CollectiveMainloopBwdSm80ILi2ELi2EN4cute5tupleIJNS5_1CILi64EEENS7_ILi128EEES9_EEENS_10bfloat16_tEfNS_4arch4Sm80ELb0ELb0ELb1ELb1ELb0ELb0ELb0ELb0ELi2ELi2ELi2ELi2ELb0EEENS1_21CollectiveEpilogueBwdISA_SB_SD_Li256ELb1ELb0ELi4EEENS1_19SingleTileSchedulerILb1ELb0ELb0ELi128EEEEEEEEEvNT_6ParamsE:
	.zero		1152


//--------------------- .nv.constant0._ZN7cutlass13device_kernelIN5flash19enable_sm80_to_sm89INS1_16FlashAttnBwdSm80INS1_25CollectiveMainloopBwdSm80ILi2ELi2EN4cute5tupleIJNS5_1CILi64EEENS7_ILi128EEES9_EEENS_10bfloat16_tEfNS_4arch4Sm80ELb0ELb0ELb1ELb1ELb1ELb0ELb0ELb0ELi2ELi2ELi2ELi2ELb0EEENS1_21CollectiveEpilogueBwdISA_SB_SD_Li256ELb1ELb0ELi4EEENS1_19SingleTileSchedulerILb1ELb0ELb0ELi128EEEEEEEEEvNT_6ParamsE --------------------------
	.section	.nv.constant0._ZN7cutlass13device_kernelIN5flash19enable_sm80_to_sm89INS1_16FlashAttnBwdSm80INS1_25CollectiveMainloopBwdSm80ILi2ELi2EN4cute5tupleIJNS5_1CILi64EEENS7_ILi128EEES9_EEENS_10bfloat16_tEfNS_4arch4Sm80ELb0ELb0ELb1ELb1ELb1ELb0ELb0ELb0ELi2ELi2ELi2ELi2ELb0EEENS1_21CollectiveEpilogueBwdISA_SB_SD_Li256ELb1ELb0ELi4EEENS1_19SingleTileSchedulerILb1ELb0ELb0ELi128EEEEEEEEEvNT_6ParamsE,"a",@progbits
	.sectionflags	@""
	.align	4
.nv.constant0._ZN7cutlass13device_kernelIN5flash19enable_sm80_to_sm89INS1_16FlashAttnBwdSm80INS1_25CollectiveMainloopBwdSm80ILi2ELi2EN4cute5tupleIJNS5_1CILi64EEENS7_ILi128EEES9_EEENS_10bfloat16_tEfNS_4arch4Sm80ELb0ELb0ELb1ELb1ELb1ELb0ELb0ELb0ELi2ELi2ELi2ELi2ELb0EEENS1_21CollectiveEpilogueBwdISA_SB_SD_Li256ELb1ELb0ELi4EEENS1_19SingleTileSchedulerILb1ELb0ELb0ELi128EEEEEEEEEvNT_6ParamsE:
	.zero		1152


//--------------------- .nv.constant0._ZN7cutlass13device_kernelIN5flash19enable_sm80_to_sm89INS1_16FlashAttnBwdSm80INS1_25CollectiveMainloopBwdSm80ILi2ELi2EN4cute5tupleIJNS5_1CILi64EEENS7_ILi128EEES9_EEENS_10bfloat16_tEfNS_4arch4Sm80ELb0ELb0ELb1ELb1ELb0ELb0ELb0ELb0ELi2ELi2ELi2ELi2ELb0EEENS1_24CollectiveEpilogueBwdGQAISA_fSD_Li256ELb1ELb0EEENS1_19SingleTileSchedulerILb1ELb0ELb0ELi128EEEEEEEEEvNT_6ParamsE --------------------------
	.section	.nv.constant0._ZN7cutlass13device_kernelIN5flash19enable_sm80_to_sm89INS1_16FlashAttnBwdSm80INS1_25CollectiveMainloopBwdSm80ILi2ELi2EN4cute5tupleIJNS5_1CILi64EEENS7_ILi128EEES9_EEENS_10bfloat16_tEfNS_4arch4Sm80ELb0ELb0ELb1ELb1ELb0ELb0ELb0ELb0ELi2ELi2ELi2ELi2ELb0EEENS1_24CollectiveEpilogueBwdGQAISA_fSD_Li256ELb1ELb0EEENS1_19SingleTileSchedulerILb1ELb0ELb0ELi128EEEEEEEEEvNT_6ParamsE,"a",@progbits
	.sectionflags	@""
	.align	4
.nv.constant0._ZN7cutlass13device_kernelIN5flash19enable_sm80_to_sm89INS1_16FlashAttnBwdSm80INS1_25CollectiveMainloopBwdSm80ILi2ELi2EN4cute5tupleIJNS5_1CILi64EEENS7_ILi128EEES9_EEENS_10bfloat16_tEfNS_4arch4Sm80ELb0ELb0ELb1ELb1ELb0ELb0ELb0ELb0ELi2ELi2ELi2ELi2ELb0EEENS1_24CollectiveEpilogueBwdGQAISA_fSD_Li256ELb1ELb0EEENS1_19SingleTileSchedulerILb1ELb0ELb0ELi128EEEEEEEEEvNT_6ParamsE:
	.zero		1160


//--------------------- .nv.constant0._ZN7cutlass13device_kernelIN5flash19enable_sm80_to_sm89INS1_16FlashAttnBwdSm80INS1_25CollectiveMainloopBwdSm80ILi2ELi2EN4cute5tupleIJNS5_1CILi64EEENS7_ILi128EEES9_EEENS_10bfloat16_tEfNS_4arch4Sm80ELb0ELb0ELb1ELb1ELb1ELb0ELb0ELb0ELi2ELi2ELi2ELi2ELb0EEENS1_24CollectiveEpilogueBwdGQAISA_fSD_Li256ELb1ELb1EEENS1_19SingleTileSchedulerILb1ELb0ELb0ELi128EEEEEEEEEvNT_6ParamsE --------------------------
	.section	.nv.constant0._ZN7cutlass13device_kernelIN5flash19enable_sm80_to_sm89INS1_16FlashAttnBwdSm80INS1_25CollectiveMainloopBwdSm80ILi2ELi2EN4cute5tupleIJNS5_1CILi64EEENS7_ILi128EEES9_EEENS_10bfloat16_tEfNS_4arch4Sm80ELb0ELb0ELb1ELb1ELb1ELb0ELb0ELb0ELi2ELi2ELi2ELi2ELb0EEENS1_24CollectiveEpilogueBwdGQAISA_fSD_Li256ELb1ELb1EEENS1_19SingleTileSchedulerILb1ELb0ELb0ELi128EEEEEEEEEvNT_6ParamsE,"a",@progbits
	.sectionflags	@""
	.align	4
.nv.constant0._ZN7cutlass13device_kernelIN5flash19enable_sm80_to_sm89INS1_16FlashAttnBwdSm80INS1_25CollectiveMainloopBwdSm80ILi2ELi2EN4cute5tupleIJNS5_1CILi64EEENS7_ILi128EEES9_EEENS_10bfloat16_tEfNS_4arch4Sm80ELb0ELb0ELb1ELb1ELb1ELb0ELb0ELb0ELi2ELi2ELi2ELi2ELb0EEENS1_24CollectiveEpilogueBwdGQAISA_fSD_Li256ELb1ELb1EEENS1_19SingleTileSchedulerILb1ELb0ELb0ELi128EEEEEEEEEvNT_6ParamsE:
	.zero		1160


//--------------------- .nv.constant0._ZN7cutlass13device_kernelIN5flash19enable_sm80_to_sm89INS1_16FlashAttnBwdSm80INS1_25CollectiveMainloopBwdSm80ILi2ELi2EN4cute5tupleIJNS5_1CILi64EEENS7_ILi128EEES9_EEENS_10bfloat16_tEfNS_4arch4Sm80ELb0ELb1ELb1ELb0ELb0ELb0ELb0ELb0ELi2ELi2ELi2ELi2ELb0EEENS1_21CollectiveEpilogueBwdISA_SB_SD_Li256ELb0ELb0ELi4EEENS1_19SingleTileSchedulerILb0ELb0ELb0ELi128EEEEEEEEEvNT_6ParamsE --------------------------
	.section	.nv.constant0._ZN7cutlass13device_kernelIN5flash19enable_sm80_to_sm89INS1_16FlashAttnBwdSm80INS1_25CollectiveMainloopBwdSm80ILi2ELi2EN4cute5tupleIJNS5_1CILi64EEENS7_ILi128EEES9_EEENS_10bfloat16_tEfNS_4arch4Sm80ELb0ELb1ELb1ELb0ELb0ELb0ELb0ELb0ELi2ELi2ELi2ELi2ELb0EEENS1_21CollectiveEpilogueBwdISA_SB_SD_Li256ELb0ELb0ELi4EEENS1_19SingleTileSchedulerILb0ELb0ELb0ELi128EEEEEEEEEvNT_6ParamsE,"a",@progbits
	.sectionflags	@""
	.align	4
.nv.constant0._ZN7cutlass13device_kernelIN5flash19enable_sm80_to_sm89INS1_16FlashAttnBwdSm80INS1_25CollectiveMainloopBwdSm80ILi2ELi2EN4cute5tupleIJNS5_1CILi64EEENS7_ILi128EEES9_EEENS_10bfloat16_tEfNS_4arch4Sm80ELb0ELb1ELb1ELb0ELb0ELb0ELb0ELb0ELi2ELi2ELi2ELi2ELb0EEENS1_21CollectiveEpilogueBwdISA_SB_SD_Li256ELb0ELb0ELi4EEENS1_19SingleTileSchedulerILb0ELb0ELb0ELi128EEEEEEEEEvNT_6ParamsE:
	.zero		1152


//--------------------- .nv.constant0._ZN7cutlass13device_kernelIN5flash19enable_sm80_to_sm89INS1_16FlashAttnBwdSm80INS1_25CollectiveMainloopBwdSm80ILi2ELi2EN4cute5tupleIJNS5_1CILi64EEENS7_ILi128EEES9_EEENS_10bfloat16_tEfNS_4arch4Sm80ELb0ELb1ELb1ELb0ELb1ELb0ELb0ELb0ELi2ELi2ELi2ELi2ELb0EEENS1_21CollectiveEpilogueBwdISA_SB_SD_Li256ELb0ELb0ELi4EEENS1_19SingleTileSchedulerILb0ELb0ELb0ELi128EEEEEEEEEvNT_6ParamsE --------------------------
	.section	.nv.constant0._ZN7cutlass13device_kernelIN5flash19enable_sm80_to_sm89INS1_16FlashAttnBwdSm80INS1_25CollectiveMainloopBwdSm80ILi2ELi2EN4cute5tupleIJNS5_1CILi64EEENS7_ILi128EEES9_EEENS_10bfloat16_tEfNS_4arch4Sm80ELb0ELb1ELb1ELb0ELb1ELb0ELb0ELb0ELi2ELi2ELi2ELi2ELb0EEENS1_21CollectiveEpilogueBwdISA_SB_SD_Li256ELb0ELb0ELi4EEENS1_19SingleTileSchedulerILb0ELb0ELb0ELi128EEEEEEEEEvNT_6ParamsE,"a",@progbits
	.sectionflags	@""
	.align	4
.nv.constant0._ZN7cutlass13device_kernelIN5flash19enable_sm80_to_sm89INS1_16FlashAttnBwdSm80INS1_25CollectiveMainloopBwdSm80ILi2ELi2EN4cute5tupleIJNS5_1CILi64EEENS7_ILi128EEES9_EEENS_10bfloat16_tEfNS_4arch4Sm80ELb0ELb1ELb1ELb0ELb1ELb0ELb0ELb0ELi2ELi2ELi2ELi2ELb0EEENS1_21CollectiveEpilogueBwdISA_SB_SD_Li256ELb0ELb0ELi4EEENS1_19SingleTileSchedulerILb0ELb0ELb0ELi128EEEEEEEEEvNT_6ParamsE:
	.zero		1152


//--------------------- .nv.constant0._ZN7cutlass13device_kernelIN5flash19enable_sm80_to_sm89INS1_16FlashAttnBwdSm80INS1_25CollectiveMainloopBwdSm80ILi2ELi2EN4cute5tupleIJNS5_1CILi64EEENS7_ILi128EEES9_EEENS_10bfloat16_tEfNS_4arch4Sm80ELb0ELb1ELb1ELb0ELb0ELb0ELb0ELb0ELi2ELi2ELi2ELi2ELb0EEENS1_24CollectiveEpilogueBwdGQAISA_fSD_Li256ELb0ELb0EEENS1_19SingleTileSchedulerILb0ELb0ELb0ELi128EEEEEEEEEvNT_6ParamsE --------------------------
	.section	.nv.constant0._ZN7cutlass13device_kernelIN5flash19enable_sm80_to_sm89INS1_16FlashAttnBwdSm80INS1_25CollectiveMainloopBwdSm80ILi2ELi2EN4cute5tupleIJNS5_1CILi64EEENS7_ILi128EEES9_EEENS_10bfloat16_tEfNS_4arch4Sm80ELb0ELb1ELb1ELb0ELb0ELb0ELb0ELb0ELi2ELi2ELi2ELi2ELb0EEENS1_24CollectiveEpilogueBwdGQAISA_fSD_Li256ELb0ELb0EEENS1_19SingleTileSchedulerILb0ELb0ELb0ELi128EEEEEEEEEvNT_6ParamsE,"a",@progbits
	.sectionflags	@""
	.align	4
.nv.constant0._ZN7cutlass13device_kernelIN5flash19enable_sm80_to_sm89INS1_16FlashAttnBwdSm80INS1_25CollectiveMainloopBwdSm80ILi2ELi2EN4cute5tupleIJNS5_1CILi64EEENS7_ILi128EEES9_EEENS_10bfloat16_tEfNS_4arch4Sm80ELb0ELb1ELb1ELb0ELb0ELb0ELb0ELb0ELi2ELi2ELi2ELi2ELb0EEENS1_24CollectiveEpilogueBwdGQAISA_fSD_Li256ELb0ELb0EEENS1_19SingleTileSchedulerILb0ELb0ELb0ELi128EEEEEEEEEvNT_6ParamsE:
	.zero		1160


//--------------------- .nv.constant0._ZN7cutlass13device_kernelIN5flash19enable_sm80_to_sm89INS1_16FlashAttnBwdSm80INS1_25CollectiveMainloopBwdSm80ILi2ELi2EN4cute5tupleIJNS5_1CILi64EEENS7_ILi128EEES9_EEENS_10bfloat16_tEfNS_4arch4Sm80ELb0ELb1ELb1ELb0ELb1ELb0ELb0ELb0ELi2ELi2ELi2ELi2ELb0EEENS1_24CollectiveEpilogueBwdGQAISA_fSD_Li256ELb0ELb1EEENS1_19SingleTileSchedulerILb0ELb0ELb0ELi128EEEEEEEEEvNT_6ParamsE --------------------------
	.section	.nv.constant0._ZN7cutlass13device_kernelIN5flash19enable_sm80_to_sm89INS1_16FlashAttnBwdSm80INS1_25CollectiveMainloopBwdSm80ILi2ELi2EN4cute5tupleIJNS5_1CILi64EEENS7_ILi128EEES9_EEENS_10bfloat16_tEfNS_4arch4Sm80ELb0ELb1ELb1ELb0ELb1ELb0ELb0ELb0ELi2ELi2ELi2ELi2ELb0EEENS1_24CollectiveEpilogueBwdGQAISA_fSD_Li256ELb0ELb1EEENS1_19SingleTileSchedulerILb0ELb0ELb0ELi128EEEEEEEEEvNT_6ParamsE,"a",@progbits
	.sectionflags	@""
	.align	4
.nv.constant0._ZN7cutlass13device_kernelIN5flash19enable_sm80_to_sm89INS1_16FlashAttnBwdSm80INS1_25CollectiveMainloopBwdSm80ILi2ELi2EN4cute5tupleIJNS5_1CILi64EEENS7_ILi128EEES9_EEENS_10bfloat16_tEfNS_4arch4Sm80ELb0ELb1ELb1ELb0ELb1ELb0ELb0ELb0ELi2ELi2ELi2ELi2ELb0EEENS1_24CollectiveEpilogueBwdGQAISA_fSD_Li256ELb0ELb1EEENS1_19SingleTileSchedulerILb0ELb0ELb0ELi128EEEEEEEEEvNT_6ParamsE:
	.zero		1160


//--------------------- .nv.constant0._ZN7cutlass13device_kernelIN5flash19enable_sm80_to_sm89INS1_16FlashAttnBwdSm80INS1_25CollectiveMainloopBwdSm80ILi2ELi2EN4cute5tupleIJNS5_1CILi64EEENS7_ILi128EEES9_EEENS_10bfloat16_tEfNS_4arch4Sm80ELb0ELb1ELb1ELb1ELb0ELb0ELb0ELb0ELi2ELi2ELi2ELi2ELb0EEENS1_21CollectiveEpilogueBwdISA_SB_SD_Li256ELb1ELb0ELi4EEENS1_19SingleTileSchedulerILb1ELb0ELb0ELi128EEEEEEEEEvNT_6ParamsE --------------------------
	.section	.nv.constant0._ZN7cutlass13device_kernelIN5flash19enable_sm80_to_sm89INS1_16FlashAttnBwdSm80INS1_25CollectiveMainloopBwdSm80ILi2ELi2EN4cute5tupleIJNS5_1CILi64EEENS7_ILi128EEES9_EEENS_10bfloat16_tEfNS_4arch4Sm80ELb0ELb1ELb1ELb1ELb0ELb0ELb0ELb0ELi2ELi2ELi2ELi2ELb0EEENS1_21CollectiveEpilogueBwdISA_SB_SD_Li256ELb1ELb0ELi4EEENS1_19SingleTileSchedulerILb1ELb0ELb0ELi128EEEEEEEEEvNT_6ParamsE,"a",@progbits
	.sectionflags	@""
	.align	4
.nv.constant0._ZN7cutlass13device_kernelIN5flash19enable_sm80_to_sm89INS1_16FlashAttnBwdSm80INS1_25CollectiveMainloopBwdSm80ILi2ELi2EN4cute5tupleIJNS5_1CILi64EEENS7_ILi128EEES9_EEENS_10bfloat16_tEfNS_4arch4Sm80ELb0ELb1ELb1ELb1ELb0ELb0ELb0ELb0ELi2ELi2ELi2ELi2ELb0EEENS1_21CollectiveEpilogueBwdISA_SB_SD_Li256ELb1ELb0ELi4EEENS1_19SingleTileSchedulerILb1ELb0ELb0ELi128EEEEEEEEEvNT_6ParamsE:
	.zero		1152


//--------------------- .nv.constant0._ZN7cutlass13device_kernelIN5flash19enable_sm80_to_sm89INS1_16FlashAttnBwdSm80INS1_25CollectiveMainloopBwdSm80ILi2ELi2EN4cute5tupleIJNS5_1CILi64EEENS7_ILi128EEES9_EEENS_10bfloat16_tEfNS_4arch4Sm80ELb0ELb1ELb1ELb1ELb1ELb0ELb0ELb0ELi2ELi2ELi2ELi2ELb0EEENS1_21CollectiveEpilogueBwdISA_SB_SD_Li256ELb1ELb0ELi4EEENS1_19SingleTileSchedulerILb1ELb0ELb0ELi128EEEEEEEEEvNT_6ParamsE --------------------------
	.section	.nv.constant0._ZN7cutlass13device_kernelIN5flash19enable_sm80_to_sm89INS1_16FlashAttnBwdSm80INS1_25CollectiveMainloopBwdSm80ILi2ELi2EN4cute5tupleIJNS5_1CILi64EEENS7_ILi128EEES9_EEENS_10bfloat16_tEfNS_4arch4Sm80ELb0ELb1ELb1ELb1ELb1ELb0ELb0ELb0ELi2ELi2ELi2ELi2ELb0EEENS1_21CollectiveEpilogueBwdISA_SB_SD_Li256ELb1ELb0ELi4EEENS1_19SingleTileSchedulerILb1ELb0ELb0ELi128EEEEEEEEEvNT_6ParamsE,"a",@progbits
	.sectionflags	@""
	.align	4
.nv.constant0._ZN7cutlass13device_kernelIN5flash19enable_sm80_to_sm89INS1_16FlashAttnBwdSm80INS1_25CollectiveMainloopBwdSm80ILi2ELi2EN4cute5tupleIJNS5_1CILi64EEENS7_ILi128EEES9_EEENS_10bfloat16_tEfNS_4arch4Sm80ELb0ELb1ELb1ELb1ELb1ELb0ELb0ELb0ELi2ELi2ELi2ELi2ELb0EEENS1_21CollectiveEpilogueBwdISA_SB_SD_Li256ELb1ELb0ELi4EEENS1_19SingleTileSchedulerILb1ELb0ELb0ELi128EEEEEEEEEvNT_6ParamsE:
	.zero		1152


//--------------------- .nv.constant0._ZN7cutlass13device_kernelIN5flash19enable_sm80_to_sm89INS1_16FlashAttnBwdSm80INS1_25CollectiveMainloopBwdSm80ILi2ELi2EN4cute5tupleIJNS5_1CILi64EEENS7_ILi128EEES9_EEENS_10bfloat16_tEfNS_4arch4Sm80ELb0ELb1ELb1ELb1ELb0ELb0ELb0ELb0ELi2ELi2ELi2ELi2ELb0EEENS1_24CollectiveEpilogueBwdGQAISA_fSD_Li256ELb1ELb0EEENS1_19SingleTileSchedulerILb1ELb0ELb0ELi128EEEEEEEEEvNT_6ParamsE --------------------------
	.section	.nv.constant0._ZN7cutlass13device_kernelIN5flash19enable_sm80_to_sm89INS1_16FlashAttnBwdSm80INS1_25CollectiveMainloopBwdSm80ILi2ELi2EN4cute5tupleIJNS5_1CILi64EEENS7_ILi128EEES9_EEENS_10bfloat16_tEfNS_4arch4Sm80ELb0ELb1ELb1ELb1ELb0ELb0ELb0ELb0ELi2ELi2ELi2ELi2ELb0EEENS1_24CollectiveEpilogueBwdGQAISA_fSD_Li256ELb1ELb0EEENS1_19SingleTileSchedulerILb1ELb0ELb0ELi128EEEEEEEEEvNT_6ParamsE,"a",@progbits
	.sectionflags	@""
	.align	4
.nv.constant0._ZN7cutlass13device_kernelIN5flash19enable_sm80_to_sm89INS1_16FlashAttnBwdSm80INS1_25CollectiveMainloopBwdSm80ILi2ELi2EN4cute5tupleIJNS5_1CILi64EEENS7_ILi128EEES9_EEENS_10bfloat16_tEfNS_4arch4Sm80ELb0ELb1ELb1ELb1ELb0ELb0ELb0ELb0ELi2ELi2ELi2ELi2ELb0EEENS1_24CollectiveEpilogueBwdGQAISA_fSD_Li256ELb1ELb0EEENS1_19SingleTileSchedulerILb1ELb0ELb0ELi128EEEEEEEEEvNT_6ParamsE:
	.zero		1160


//--------------------- .nv.constant0._ZN7cutlass13device_kernelIN5flash19enable_sm80_to_sm89INS1_16FlashAttnBwdSm80INS1_25CollectiveMainloopBwdSm80ILi2ELi2EN4cute5tupleIJNS5_1CILi64EEENS7_ILi128EEES9_EEENS_10bfloat16_tEfNS_4arch4Sm80ELb0ELb1ELb1ELb1ELb1ELb0ELb0ELb0ELi2ELi2ELi2ELi2ELb0EEENS1_24CollectiveEpilogueBwdGQAISA_fSD_Li256ELb1ELb1EEENS1_19SingleTileSchedulerILb1ELb0ELb0ELi128EEEEEEEEEvNT_6ParamsE --------------------------
	.section	.nv.constant0._ZN7cutlass13device_kernelIN5flash19enable_sm80_to_sm89INS1_16FlashAttnBwdSm80INS1_25CollectiveMainloopBwdSm80ILi2ELi2EN4cute5tupleIJNS5_1CILi64EEENS7_ILi128EEES9_EEENS_10bfloat16_tEfNS_4arch4Sm80ELb0ELb1ELb1ELb1ELb1ELb0ELb0ELb0ELi2ELi2ELi2ELi2ELb0EEENS1_24CollectiveEpilogueBwdGQAISA_fSD_Li256ELb1ELb1EEENS1_19SingleTileSchedulerILb1ELb0ELb0ELi128EEEEEEEEEvNT_6ParamsE,"a",@progbits
	.sectionflags	@""
	.align	4
.nv.constant0._ZN7cutlass13device_kernelIN5flash19enable_sm80_to_sm89INS1_16FlashAttnBwdSm80INS1_25CollectiveMainloopBwdSm80ILi2ELi2EN4cute5tupleIJNS5_1CILi64EEENS7_ILi128EEES9_EEENS_10bfloat16_tEfNS_4arch4Sm80ELb0ELb1ELb1ELb1ELb1ELb0ELb0ELb0ELi2ELi2ELi2ELi2ELb0EEENS1_24CollectiveEpilogueBwdGQAISA_fSD_Li256ELb1ELb1EEENS1_19SingleTileSchedulerILb1ELb0ELb0ELi128EEEEEEEEEvNT_6ParamsE:
	.zero		1160


//--------------------- .nv.constant0._ZN7cutlass13device_kernelIN5flash19enable_sm80_to_sm89INS1_16FlashAttnBwdSm80INS1_25CollectiveMainloopBwdSm80ILi2ELi2EN4cute5tupleIJNS5_1CILi64EEENS7_ILi128EEES9_EEENS_10bfloat16_tEfNS_4arch4Sm80ELb1ELb0ELb1ELb0ELb0ELb0ELb0ELb0ELi2ELi2ELi2ELi2ELb0EEENS1_21CollectiveEpilogueBwdISA_SB_SD_Li256ELb0ELb0ELi4EEENS1_25SingleTileBwdLPTSchedulerILb0ELi128ELb0EEEEEEEEEvNT_6ParamsE --------------------------
	.section	.nv.constant0._ZN7cutlass13device_kernelIN5flash19enable_sm80_to_sm89INS1_16FlashAttnBwdSm80INS1_25CollectiveMainloopBwdSm80ILi2ELi2EN4cute5tupleIJNS5_1CILi64EEENS7_ILi128EEES9_EEENS_10bfloat16_tEfNS_4arch4Sm80ELb1ELb0ELb1ELb0ELb0ELb0ELb0ELb0ELi2ELi2ELi2ELi2ELb0EEENS1_21CollectiveEpilogueBwdISA_SB_SD_Li256ELb0ELb0ELi4EEENS1_25SingleTileBwdLPTSchedulerILb0ELi128ELb0EEEEEEEEEvNT_6ParamsE,"a",@progbits
	.sectionflags	@""
	.align	4
.nv.constant0._ZN7cutlass13device_kernelIN5flash19enable_sm80_to_sm89INS1_16FlashAttnBwdSm80INS1_25CollectiveMainloopBwdSm80ILi2ELi2EN4cute5tupleIJNS5_1CILi64EEENS7_ILi128EEES9_EEENS_10bfloat16_tEfNS_4arch4Sm80ELb1ELb0ELb1ELb0ELb0ELb0ELb0ELb0ELi2ELi2ELi2ELi2ELb0EEENS1_21CollectiveEpilogueBwdISA_SB_SD_Li256ELb0ELb0ELi4EEENS1_25SingleTileBwdLPTSchedulerILb0ELi128ELb0EEEEEEEEEvNT_6ParamsE:
	.zero		1176


//--------------------- .nv.constant0._ZN7cutlass13device_kernelIN5flash19enable_sm80_to_sm89INS1_16FlashAttnBwdSm80INS1_25CollectiveMainloopBwdSm80ILi2ELi2EN4cute5tupleIJNS5_1CILi64EEENS7_ILi128EEES9_EEENS_10bfloat16_tEfNS_4arch4Sm80ELb1ELb0ELb1ELb0ELb1ELb0ELb0ELb0ELi2ELi2ELi2ELi2ELb0EEENS1_21CollectiveEpilogueBwdISA_SB_SD_Li256ELb0ELb0ELi4EEENS1_25SingleTileBwdLPTSchedulerILb0ELi128ELb1EEEEEEEEEvNT_6ParamsE --------------------------
	.section	.nv.constant0._ZN7cutlass13device_kernelIN5flash19enable_sm80_to_sm89INS1_16FlashAttnBwdSm80INS1_25CollectiveMainloopBwdSm80ILi2ELi2EN4cute5tupleIJNS5_1CILi64EEENS7_ILi128EEES9_EEENS_10bfloat16_tEfNS_4arch4Sm80ELb1ELb0ELb1ELb0ELb1ELb0ELb0ELb0ELi2ELi2ELi2ELi2ELb0EEENS1_21CollectiveEpilogueBwdISA_SB_SD_Li256ELb0ELb0ELi4EEENS1_25SingleTileBwdLPTSchedulerILb0ELi128ELb1EEEEEEEEEvNT_6ParamsE,"a",@progbits
	.sectionflags	@""
	.align	4
.nv.constant0._ZN7cutlass13device_kernelIN5flash19enable_sm80_to_sm89INS1_16FlashAttnBwdSm80INS1_25CollectiveMainloopBwdSm80ILi2ELi2EN4cute5tupleIJNS5_1CILi64EEENS7_ILi128EEES9_EEENS_10bfloat16_tEfNS_4arch4Sm80ELb1ELb0ELb1ELb0ELb1ELb0ELb0ELb0ELi2ELi2ELi2ELi2ELb0EEENS1_21CollectiveEpilogueBwdISA_SB_SD_Li256ELb0ELb0ELi4EEENS1_25SingleTileBwdLPTSchedulerILb0ELi128ELb1EEEEEEEEEvNT_6ParamsE:
	.zero		1176


//--------------------- .nv.constant0._ZN7cutlass13device_kernelIN5flash19enable_sm80_to_sm89INS1_16FlashAttnBwdSm80INS1_25CollectiveMainloopBwdSm80ILi2ELi2EN4cute5tupleIJNS5_1CILi64EEENS7_ILi128EEES9_EEENS_10bfloat16_tEfNS_4arch4Sm80ELb1ELb0ELb1ELb0ELb0ELb0ELb0ELb0ELi2ELi2ELi2ELi2ELb0EEENS1_24CollectiveEpilogueBwdGQAISA_fSD_Li256ELb0ELb0EEENS1_25SingleTileBwdLPTSchedulerILb0ELi128ELb0EEEEEEEEEvNT_6ParamsE --------------------------
	.section	.nv.constant0._ZN7cutlass13device_kernelIN5flash19enable_sm80_to_sm89INS1_16FlashAttnBwdSm80INS1_25CollectiveMainloopBwdSm80ILi2ELi2EN4cute5tupleIJNS5_1CILi64EEENS7_ILi128EEES9_EEENS_10bfloat16_tEfNS_4arch4Sm80ELb1ELb0ELb1ELb0ELb0ELb0ELb0ELb0ELi2ELi2ELi2ELi2ELb0EEENS1_24CollectiveEpilogueBwdGQAISA_fSD_Li256ELb0ELb0EEENS1_25SingleTileBwdLPTSchedulerILb0ELi128ELb0EEEEEEEEEvNT_6ParamsE,"a",@progbits
	.sectionflags	@""
	.align	4
.nv.constant0._ZN7cutlass13device_kernelIN5flash19enable_sm80_to_sm89INS1_16FlashAttnBwdSm80INS1_25CollectiveMainloopBwdSm80ILi2ELi2EN4cute5tupleIJNS5_1CILi64EEENS7_ILi128EEES9_EEENS_10bfloat16_tEfNS_4arch4Sm80ELb1ELb0ELb1ELb0ELb0ELb0ELb0ELb0ELi2ELi2ELi2ELi2ELb0EEENS1_24CollectiveEpilogueBwdGQAISA_fSD_Li256ELb0ELb0EEENS1_25SingleTileBwdLPTSchedulerILb0ELi128ELb0EEEEEEEEEvNT_6ParamsE:
	.zero		1184


//--------------------- .nv.constant0._ZN7cutlass13device_kernelIN5flash19enable_sm80_to_sm89INS1_16FlashAttnBwdSm80INS1_25CollectiveMainloopBwdSm80ILi2ELi2EN4cute5tupleIJNS5_1CILi64EEENS7_ILi128EEES9_EEENS_10bfloat16_tEfNS_4arch4Sm80ELb1ELb0ELb1ELb0ELb1ELb0ELb0ELb0ELi2ELi2ELi2ELi2ELb0EEENS1_24CollectiveEpilogueBwdGQAISA_fSD_Li256ELb0ELb1EEENS1_25SingleTileBwdLPTSchedulerILb0ELi128ELb1EEEEEEEEEvNT_6ParamsE --------------------------
	.section	.nv.constant0._ZN7cutlass13device_kernelIN5flash19enable_sm80_to_sm89INS1_16FlashAttnBwdSm80INS1_25CollectiveMainloopBwdSm80ILi2ELi2EN4cute5tupleIJNS5_1CILi64EEENS7_ILi128EEES9_EEENS_10bfloat16_tEfNS_4arch4Sm80ELb1ELb0ELb1ELb0ELb1ELb0ELb0ELb0ELi2ELi2ELi2ELi2ELb0EEENS1_24CollectiveEpilogueBwdGQAISA_fSD_Li256ELb0ELb1EEENS1_25SingleTileBwdLPTSchedulerILb0ELi128ELb1EEEEEEEEEvNT_6ParamsE,"a",@progbits
	.sectionflags	@""
	.align	4
.nv.constant0._ZN7cutlass13device_kernelIN5flash19enable_sm80_to_sm89INS1_16FlashAttnBwdSm80INS1_25CollectiveMainloopBwdSm80ILi2ELi2EN4cute5tupleIJNS5_1CILi64EEENS7_ILi128EEES9_EEENS_10bfloat16_tEfNS_4arch4Sm80ELb1ELb0ELb1ELb0ELb1ELb0ELb0ELb0ELi2ELi2ELi2ELi2ELb0EEENS1_24CollectiveEpilogueBwdGQAISA_fSD_Li256ELb0ELb1EEENS1_25SingleTileBwdLPTSchedulerILb0ELi128ELb1EEEEEEEEEvNT_6ParamsE:
	.zero		1184


//--------------------- .nv.constant0._ZN7cutlass13device_kernelIN5flash22FlashAttnBwdPreprocessIN4cute5tupleIJNS3_1CILi64EEENS5_ILi128EEEEEENS_10bfloat16_tEfNS_4arch4Sm80ELb1ELb0EEEEEvNT_6ParamsE --------------------------
	.section	.nv.constant0._ZN7cutlass13device_kernelIN5flash22FlashAttnBwdPreprocessIN4cute5tupleIJNS3_1CILi64EEENS5_ILi128EEEEEENS_10bfloat16_tEfNS_4arch4Sm80ELb1ELb0EEEEEvNT_6ParamsE,"a",@progbits
	.sectionflags	@""
	.align	4
.nv.constant0._ZN7cutlass13device_kernelIN5flash22FlashAttnBwdPreprocessIN4cute5tupleIJNS3_1CILi64EEENS5_ILi128EEEEEENS_10bfloat16_tEfNS_4arch4Sm80ELb1ELb0EEEEEvNT_6ParamsE:
	.zero		768


//--------------------- .nv.constant0._ZN7cutlass13device_kernelIN5flash19enable_sm80_to_sm89INS1_16FlashAttnBwdSm80INS1_25CollectiveMainloopBwdSm80ILi2ELi2EN4cute5tupleIJNS5_1CILi64EEENS7_ILi128EEES9_EEENS_10bfloat16_tEfNS_4arch4Sm80ELb1ELb0ELb1ELb1ELb0ELb0ELb0ELb0ELi2ELi2ELi2ELi2ELb0EEENS1_21CollectiveEpilogueBwdISA_SB_SD_Li256ELb1ELb0ELi4EEENS1_25SingleTileBwdLPTSchedulerILb1ELi128ELb0EEEEEEEEEvNT_6ParamsE --------------------------
	.section	.nv.constant0._ZN7cutlass13device_kernelIN5flash19enable_sm80_to_sm89INS1_16FlashAttnBwdSm80INS1_25CollectiveMainloopBwdSm80ILi2ELi2EN4cute5tupleIJNS5_1CILi64EEENS7_ILi128EEES9_EEENS_10bfloat16_tEfNS_4arch4Sm80ELb1ELb0ELb1ELb1ELb0ELb0ELb0ELb0ELi2ELi2ELi2ELi2ELb0EEENS1_21CollectiveEpilogueBwdISA_SB_SD_Li256ELb1ELb0ELi4EEENS1_25SingleTileBwdLPTSchedulerILb1ELi128ELb0EEEEEEEEEvNT_6ParamsE,"a",@progbits
	.sectionflags	@""
	.align	4
.nv.constant0._ZN7cutlass13device_kernelIN5flash19enable_sm80_to_sm89INS1_16FlashAttnBwdSm80INS1_25CollectiveMainloopBwdSm80ILi2ELi2EN4cute5tupleIJNS5_1CILi64EEENS7_ILi128EEES9_EEENS_10bfloat16_tEfNS_4arch4Sm80ELb1ELb0ELb1ELb1ELb0ELb0ELb0ELb0ELi2ELi2ELi2ELi2ELb0EEENS1_21CollectiveEpilogueBwdISA_SB_SD_Li256ELb1ELb0ELi4EEENS1_25SingleTileBwdLPTSchedulerILb1ELi128ELb0EEEEEEEEEvNT_6ParamsE:
	.zero		1176


//--------------------- .nv.constant0._ZN7cutlass13device_kernelIN5flash19enable_sm80_to_sm89INS1_16FlashAttnBwdSm80INS1_25CollectiveMainloopBwdSm80ILi2ELi2EN4cute5tupleIJNS5_1CILi64EEENS7_ILi128EEES9_EEENS_10bfloat16_tEfNS_4arch4Sm80ELb1ELb0ELb1ELb1ELb1ELb0ELb0ELb0ELi2ELi2ELi2ELi2ELb0EEENS1_21CollectiveEpilogueBwdISA_SB_SD_Li256ELb1ELb0ELi4EEENS1_25SingleTileBwdLPTSchedulerILb1ELi128ELb1EEEEEEEEEvNT_6ParamsE --------------------------
	.section	.nv.constant0._ZN7cutlass13device_kernelIN5flash19enable_sm80_to_sm89INS1_16FlashAttnBwdSm80INS1_25CollectiveMainloopBwdSm80ILi2ELi2EN4cute5tupleIJNS5_1CILi64EEENS7_ILi128EEES9_EEENS_10bfloat16_tEfNS_4arch4Sm80ELb1ELb0ELb1ELb1ELb1ELb0ELb0ELb0ELi2ELi2ELi2ELi2ELb0EEENS1_21CollectiveEpilogueBwdISA_SB_SD_Li256ELb1ELb0ELi4EEENS1_25SingleTileBwdLPTSchedulerILb1ELi128ELb1EEEEEEEEEvNT_6ParamsE,"a",@progbits
	.sectionflags	@""
	.align	4
.nv.constant0._ZN7cutlass13device_kernelIN5flash19enable_sm80_to_sm89INS1_16FlashAttnBwdSm80INS1_25CollectiveMainloopBwdSm80ILi2ELi2EN4cute5tupleIJNS5_1CILi64EEENS7_ILi128EEES9_EEENS_10bfloat16_tEfNS_4arch4Sm80ELb1ELb0ELb1ELb1ELb1ELb0ELb0ELb0ELi2ELi2ELi2ELi2ELb0EEENS1_21CollectiveEpilogueBwdISA_SB_SD_Li256ELb1ELb0ELi4EEENS1_25SingleTileBwdLPTSchedulerILb1ELi128ELb1EEEEEEEEEvNT_6ParamsE:
	.zero		1176


//--------------------- .nv.constant0._ZN7cutlass13device_kernelIN5flash19enable_sm80_to_sm89INS1_16FlashAttnBwdSm80INS1_25CollectiveMainloopBwdSm80ILi2ELi2EN4cute5tupleIJNS5_1CILi64EEENS7_ILi128EEES9_EEENS_10bfloat16_tEfNS_4arch4Sm80ELb1ELb0ELb1ELb1ELb0ELb0ELb0ELb0ELi2ELi2ELi2ELi2ELb0EEENS1_24CollectiveEpilogueBwdGQAISA_fSD_Li256ELb1ELb0EEENS1_25SingleTileBwdLPTSchedulerILb1ELi128ELb0EEEEEEEEEvNT_6ParamsE --------------------------
	.section	.nv.constant0._ZN7cutlass13device_kernelIN5flash19enable_sm80_to_sm89INS1_16FlashAttnBwdSm80INS1_25CollectiveMainloopBwdSm80ILi2ELi2EN4cute5tupleIJNS5_1CILi64EEENS7_ILi128EEES9_EEENS_10bfloat16_tEfNS_4arch4Sm80ELb1ELb0ELb1ELb1ELb0ELb0ELb0ELb0ELi2ELi2ELi2ELi2ELb0EEENS1_24CollectiveEpilogueBwdGQAISA_fSD_Li256ELb1ELb0EEENS1_25SingleTileBwdLPTSchedulerILb1ELi128ELb0EEEEEEEEEvNT_6ParamsE,"a",@progbits
	.sectionflags	@""
	.align	4
.nv.constant0._ZN7cutlass13device_kernelIN5flash19enable_sm80_to_sm89INS1_16FlashAttnBwdSm80INS1_25CollectiveMainloopBwdSm80ILi2ELi2EN4cute5tupleIJNS5_1CILi64EEENS7_ILi128EEES9_EEENS_10bfloat16_tEfNS_4arch4Sm80ELb1ELb0ELb1ELb1ELb0ELb0ELb0ELb0ELi2ELi2ELi2ELi2ELb0EEENS1_24CollectiveEpilogueBwdGQAISA_fSD_Li256ELb1ELb0EEENS1_25SingleTileBwdLPTSchedulerILb1ELi128ELb0EEEEEEEEEvNT_6ParamsE:
	.zero		1184


//--------------------- .nv.constant0._ZN7cutlass13device_kernelIN5flash32FlashAttnBwdPostprocessConvertdQIN4cute5tupleIJNS3_1CILi128EEES6_EEENS_10bfloat16_tEfNS_4arch4Sm80ELi256ENS3_8TiledMMAINS3_8MMA_AtomIJNS3_30SM80_16x8x16_F32BF16BF16F32_TNEEEENS3_6LayoutINS4_IJNS5_ILi2EEENS5_ILi4EEENS5_ILi1EEEEEENS4_IJSI_SG_NS5_ILi0EEEEEEEENS4_IJNS5_ILi32EEENS5_ILi64EEENS5_ILi16EEEEEEEELb0EEEEEvNT_6ParamsE --------------------------
	.section	.nv.constant0._ZN7cutlass13device_kernelIN5flash32FlashAttnBwdPostprocessConvertdQIN4cute5tupleIJNS3_1CILi128EEES6_EEENS_10bfloat16_tEfNS_4arch4Sm80ELi256ENS3_8TiledMMAINS3_8MMA_AtomIJNS3_30SM80_16x8x16_F32BF16BF16F32_TNEEEENS3_6LayoutINS4_IJNS5_ILi2EEENS5_ILi4EEENS5_ILi1EEEEEENS4_IJSI_SG_NS5_ILi0EEEEEEEENS4_IJNS5_ILi32EEENS5_ILi64EEENS5_ILi16EEEEEEEELb0EEEEEvNT_6ParamsE,"a",@progbits
	.sectionflags	@""
	.align	4
.nv.constant0._ZN7cutlass13device_kernelIN5flash32FlashAttnBwdPostprocessConvertdQIN4cute5tupleIJNS3_1CILi128EEES6_EEENS_10bfloat16_tEfNS_4arch4Sm80ELi256ENS3_8TiledMMAINS3_8MMA_AtomIJNS3_30SM80_16x8x16_F32BF16BF16F32_TNEEEENS3_6LayoutINS4_IJNS5_ILi2EEENS5_ILi4EEENS5_ILi1EEEEEENS4_IJSI_SG_NS5_ILi0EEEEEEEENS4_IJNS5_ILi32EEENS5_ILi64EEENS5_ILi16EEEEEEEELb0EEEEEvNT_6ParamsE:
	.zero		640


//--------------------- .nv.constant0._ZN7cutlass13device_kernelIN5flash32FlashAttnBwdPostprocessConvertdQIN4cute5tupleIJNS3_1CILi64EEENS5_ILi128EEEEEENS_10bfloat16_tEfNS_4arch4Sm80ELi256ENS3_8TiledMMAINS3_8MMA_AtomIJNS3_30SM80_16x8x16_F32BF16BF16F32_TNEEEENS3_6LayoutINS4_IJNS5_ILi2EEENS5_ILi4EEENS5_ILi1EEEEEENS4_IJSJ_SH_NS5_ILi0EEEEEEEENS4_IJNS5_ILi32EEES6_NS5_ILi16EEEEEEEELb0EEEEEvNT_6ParamsE --------------------------
	.section	.nv.constant0._ZN7cutlass13device_kernelIN5flash32FlashAttnBwdPostprocessConvertdQIN4cute5tupleIJNS3_1CILi64EEENS5_ILi128EEEEEENS_10bfloat16_tEfNS_4arch4Sm80ELi256ENS3_8TiledMMAINS3_8MMA_AtomIJNS3_30SM80_16x8x16_F32BF16BF16F32_TNEEEENS3_6LayoutINS4_IJNS5_ILi2EEENS5_ILi4EEENS5_ILi1EEEEEENS4_IJSJ_SH_NS5_ILi0EEEEEEEENS4_IJNS5_ILi32EEES6_NS5_ILi16EEEEEEEELb0EEEEEvNT_6ParamsE,"a",@progbits
	.sectionflags	@""
	.align	4
.nv.constant0._ZN7cutlass13device_kernelIN5flash32FlashAttnBwdPostprocessConvertdQIN4cute5tupleIJNS3_1CILi64EEENS5_ILi128EEEEEENS_10bfloat16_tEfNS_4arch4Sm80ELi256ENS3_8TiledMMAINS3_8MMA_AtomIJNS3_30SM80_16x8x16_F32BF16BF16F32_TNEEEENS3_6LayoutINS4_IJNS5_ILi2EEENS5_ILi4EEENS5_ILi1EEEEEENS4_IJSJ_SH_NS5_ILi0EEEEEEEENS4_IJNS5_ILi32EEES6_NS5_ILi16EEEEEEEELb0EEEEEvNT_6ParamsE:
	.zero		640


//--------------------- .nv.constant0._ZN7cutlass13device_kernelIN5flash19enable_sm80_to_sm89INS1_16FlashAttnBwdSm80INS1_25CollectiveMainloopBwdSm80ILi2ELi2EN4cute5tupleIJNS5_1CILi64EEENS7_ILi128EEES9_EEENS_10bfloat16_tEfNS_4arch4Sm80ELb1ELb0ELb1ELb1ELb1ELb0ELb0ELb0ELi2ELi2ELi2ELi2ELb0EEENS1_24CollectiveEpilogueBwdGQAISA_fSD_Li256ELb1ELb1EEENS1_25SingleTileBwdLPTSchedulerILb1ELi128ELb1EEEEEEEEEvNT_6ParamsE --------------------------
	.section	.nv.constant0._ZN7cutlass13device_kernelIN5flash19enable_sm80_to_sm89INS1_16FlashAttnBwdSm80INS1_25CollectiveMainloopBwdSm80ILi2ELi2EN4cute5tupleIJNS5_1CILi64EEENS7_ILi128EEES9_EEENS_10bfloat16_tEfNS_4arch4Sm80ELb1ELb0ELb1ELb1ELb1ELb0ELb0ELb0ELi2ELi2ELi2ELi2ELb0EEENS1_24CollectiveEpilogueBwdGQAISA_fSD_Li256ELb1ELb1EEENS1_25SingleTileBwdLPTSchedulerILb1ELi128ELb1EEEEEEEEEvNT_6ParamsE,"a",@progbits
	.sectionflags	@""
	.align	4
.nv.constant0._ZN7cutlass13device_kernelIN5flash19enable_sm80_to_sm89INS1_16FlashAttnBwdSm80INS1_25CollectiveMainloopBwdSm80ILi2ELi2EN4cute5tupleIJNS5_1CILi64EEENS7_ILi128EEES9_EEENS_10bfloat16_tEfNS_4arch4Sm80ELb1ELb0ELb1ELb1ELb1ELb0ELb0ELb0ELi2ELi2ELi2ELi2ELb0EEENS1_24CollectiveEpilogueBwdGQAISA_fSD_Li256ELb1ELb1EEENS1_25SingleTileBwdLPTSchedulerILb1ELi128ELb1EEEEEEEEEvNT_6ParamsE:
	.zero		1184


//--------------------- .nv.constant0._ZN7cutlass13device_kernelIN5flash22FlashAttnBwdPreprocessIN4cute5tupleIJNS3_1CILi64EEENS5_ILi128EEEEEENS_10bfloat16_tEfNS_4arch4Sm80ELb1ELb1EEEEEvNT_6ParamsE --------------------------
	.section	.nv.constant0._ZN7cutlass13device_kernelIN5flash22FlashAttnBwdPreprocessIN4cute5tupleIJNS3_1CILi64EEENS5_ILi128EEEEEENS_10bfloat16_tEfNS_4arch4Sm80ELb1ELb1EEEEEvNT_6ParamsE,"a",@progbits
	.sectionflags	@""
	.align	4
.nv.constant0._ZN7cutlass13device_kernelIN5flash22FlashAttnBwdPreprocessIN4cute5tupleIJNS3_1CILi64EEENS5_ILi128EEEEEENS_10bfloat16_tEfNS_4arch4Sm80ELb1ELb1EEEEEvNT_6ParamsE:
	.zero		768


//--------------------- SYMBOLS --------------------------

	.type		.nv.reservedSmem.offset0,@object
	.size		.nv.reservedSmem.offset0,0x4
